	.target	sm_80

	.elftype	@"ET_EXEC"


//--------------------- .note.nv.tkinfo           --------------------------
	.section	.note.nv.tkinfo,"",@"SHT_NOTE"
	.sectionflags	@"SHF_NOTE_NV_TKINFO"
	.tkinfo
        /*0018*/ 	.word	0x00000002
        /*0030*/ 	.string	""
        /*0030*/ 	.string	"ptxas"
        /*0030*/ 	.string	"Cuda compilation tools, release 13.0, V13.0.88"
        /*0030*/ 	.string	"Build cuda_13.0.r13.0/compiler.36424714_0"
        /*0030*/ 	.string	"-arch sm_80 -m 64 "



//--------------------- .note.nv.cuinfo           --------------------------
	.section	.note.nv.cuinfo,"",@"SHT_NOTE"
	.sectionflags	@"SHF_NOTE_NV_CUINFO"
        /*0018*/ 	.short	0x0002
        /*001a*/ 	.short	0x0050
        /*001c*/ 	.short	0x0082
	.zero		2


//--------------------- .nv.info                  --------------------------
	.section	.nv.info,"",@"SHT_CUDA_INFO"
	.align	4


	//----- nvinfo : EIATTR_REGCOUNT
	.align		4
        /*0000*/ 	.byte	0x04, 0x2f
        /*0002*/ 	.short	(.L_1 - .L_0)
	.align		4
.L_0:
        /*0004*/ 	.word	index@(_ZN17fastertransformer13add_bias_tanhI6__halfEEvPT_PKS2_ii)
        /*0008*/ 	.word	0x00000010


	//----- nvinfo : EIATTR_FRAME_SIZE
	.align		4
.L_1:
        /*000c*/ 	.byte	0x04, 0x11
        /*000e*/ 	.short	(.L_3 - .L_2)
	.align		4
.L_2:
        /*0010*/ 	.word	index@(_ZN17fastertransformer13add_bias_tanhI6__halfEEvPT_PKS2_ii)
        /*0014*/ 	.word	0x00000000


	//----- nvinfo : EIATTR_REGCOUNT
	.align		4
.L_3:
        /*0018*/ 	.byte	0x04, 0x2f
        /*001a*/ 	.short	(.L_5 - .L_4)
	.align		4
.L_4:
        /*001c*/ 	.word	index@(_ZN17fastertransformer14sigmoid_kernelI7__half2EEvPT_if)
        /*0020*/ 	.word	0x0000000b


	//----- nvinfo : EIATTR_FRAME_SIZE
	.align		4
.L_5:
        /*0024*/ 	.byte	0x04, 0x11
        /*0026*/ 	.short	(.L_7 - .L_6)
	.align		4
.L_6:
        /*0028*/ 	.word	index@(_ZN17fastertransformer14sigmoid_kernelI7__half2EEvPT_if)
        /*002c*/ 	.word	0x00000000


	//----- nvinfo : EIATTR_REGCOUNT
	.align		4
.L_7:
        /*0030*/ 	.byte	0x04, 0x2f
        /*0032*/ 	.short	(.L_9 - .L_8)
	.align		4
.L_8:
        /*0034*/ 	.word	index@(_ZN17fastertransformer18generic_activationINS_14GeluActivationEffEEvPT0_PKT1_PKS2_S6_PKiS8_iPKfSC_SA_iii)
        /*0038*/ 	.word	0x00000018


	//----- nvinfo : EIATTR_FRAME_SIZE
	.align		4
.L_9:
        /*003c*/ 	.byte	0x04, 0x11
        /*003e*/ 	.short	(.L_11 - .L_10)
	.align		4
.L_10:
        /*0040*/ 	.word	index@(_ZN17fastertransformer18generic_activationINS_14GeluActivationEffEEvPT0_PKT1_PKS2_S6_PKiS8_iPKfSC_SA_iii)
        /*0044*/ 	.word	0x00000000


	//----- nvinfo : EIATTR_REGCOUNT
	.align		4
.L_11:
        /*0048*/ 	.byte	0x04, 0x2f
        /*004a*/ 	.short	(.L_13 - .L_12)
	.align		4
.L_12:
        /*004c*/ 	.word	index@(_ZN17fastertransformer18generic_activationINS_14GeluActivationE7__half2S2_EEvPT0_PKT1_PKS3_S7_PKiS9_iPKfSD_SB_iii)
        /*0050*/ 	.word	0x00000018


	//----- nvinfo : EIATTR_FRAME_SIZE
	.align		4
.L_13:
        /*0054*/ 	.byte	0x04, 0x11
        /*0056*/ 	.short	(.L_15 - .L_14)
	.align		4
.L_14:
        /*0058*/ 	.word	index@(_ZN17fastertransformer18generic_activationINS_14GeluActivationE7__half2S2_EEvPT0_PKT1_PKS3_S7_PKiS9_iPKfSD_SB_iii)
        /*005c*/ 	.word	0x00000000


	//----- nvinfo : EIATTR_REGCOUNT
	.align		4
.L_15:
        /*0060*/ 	.byte	0x04, 0x2f
        /*0062*/ 	.short	(.L_17 - .L_16)
	.align		4
.L_16:
        /*0064*/ 	.word	index@(_ZN17fastertransformer18generic_activationINS_14ReluActivationEffEEvPT0_PKT1_PKS2_S6_PKiS8_iPKfSC_SA_iii)
        /*0068*/ 	.word	0x00000018


	//----- nvinfo : EIATTR_FRAME_SIZE
	.align		4
.L_17:
        /*006c*/ 	.byte	0x04, 0x11
        /*006e*/ 	.short	(.L_19 - .L_18)
	.align		4
.L_18:
        /*0070*/ 	.word	index@(_ZN17fastertransformer18generic_activationINS_14ReluActivationEffEEvPT0_PKT1_PKS2_S6_PKiS8_iPKfSC_SA_iii)
        /*0074*/ 	.word	0x00000000


	//----- nvinfo : EIATTR_REGCOUNT
	.align		4
.L_19:
        /*0078*/ 	.byte	0x04, 0x2f
        /*007a*/ 	.short	(.L_21 - .L_20)
	.align		4
.L_20:
        /*007c*/ 	.word	index@(_ZN17fastertransformer18generic_activationINS_14ReluActivationE7__half2S2_EEvPT0_PKT1_PKS3_S7_PKiS9_iPKfSD_SB_iii)
        /*0080*/ 	.word	0x00000018


	//----- nvinfo : EIATTR_FRAME_SIZE
	.align		4
.L_21:
        /*0084*/ 	.byte	0x04, 0x11
        /*0086*/ 	.short	(.L_23 - .L_22)
	.align		4
.L_22:
        /*0088*/ 	.word	index@(_ZN17fastertransformer18generic_activationINS_14ReluActivationE7__half2S2_EEvPT0_PKT1_PKS3_S7_PKiS9_iPKfSD_SB_iii)
        /*008c*/ 	.word	0x00000000


	//----- nvinfo : EIATTR_REGCOUNT
	.align		4
.L_23:
        /*0090*/ 	.byte	0x04, 0x2f
        /*0092*/ 	.short	(.L_25 - .L_24)
	.align		4
.L_24:
        /*0094*/ 	.word	index@(_ZN17fastertransformer18generic_activationINS_14SiluActivationEffEEvPT0_PKT1_PKS2_S6_PKiS8_iPKfSC_SA_iii)
        /*0098*/ 	.word	0x00000018


	//----- nvinfo : EIATTR_FRAME_SIZE
	.align		4
.L_25:
        /*009c*/ 	.byte	0x04, 0x11
        /*009e*/ 	.short	(.L_27 - .L_26)
	.align		4
.L_26:
        /*00a0*/ 	.word	index@(_ZN17fastertransformer18generic_activationINS_14SiluActivationEffEEvPT0_PKT1_PKS2_S6_PKiS8_iPKfSC_SA_iii)
        /*00a4*/ 	.word	0x00000000


	//----- nvinfo : EIATTR_REGCOUNT
	.align		4
.L_27:
        /*00a8*/ 	.byte	0x04, 0x2f
        /*00aa*/ 	.short	(.L_29 - .L_28)
	.align		4
.L_28:
        /*00ac*/ 	.word	index@(_ZN17fastertransformer18generic_activationINS_14SiluActivationE7__half2S2_EEvPT0_PKT1_PKS3_S7_PKiS9_iPKfSD_SB_iii)
        /*00b0*/ 	.word	0x00000018


	//----- nvinfo : EIATTR_FRAME_SIZE
	.align		4
.L_29:
        /*00b4*/ 	.byte	0x04, 0x11
        /*00b6*/ 	.short	(.L_31 - .L_30)
	.align		4
.L_30:
        /*00b8*/ 	.word	index@(_ZN17fastertransformer18generic_activationINS_14SiluActivationE7__half2S2_EEvPT0_PKT1_PKS3_S7_PKiS9_iPKfSD_SB_iii)
        /*00bc*/ 	.word	0x00000000


	//----- nvinfo : EIATTR_REGCOUNT
	.align		4
.L_31:
        /*00c0*/ 	.byte	0x04, 0x2f
        /*00c2*/ 	.short	(.L_33 - .L_32)
	.align		4
.L_32:
        /*00c4*/ 	.word	index@(_ZN17fastertransformer18generic_activationINS_18IdentityActivationEffEEvPT0_PKT1_PKS2_S6_PKiS8_iPKfSC_SA_iii)
        /*00c8*/ 	.word	0x00000018


	//----- nvinfo : EIATTR_FRAME_SIZE
	.align		4
.L_33:
        /*00cc*/ 	.byte	0x04, 0x11
        /*00ce*/ 	.short	(.L_35 - .L_34)
	.align		4
.L_34:
        /*00d0*/ 	.word	index@(_ZN17fastertransformer18generic_activationINS_18IdentityActivationEffEEvPT0_PKT1_PKS2_S6_PKiS8_iPKfSC_SA_iii)
        /*00d4*/ 	.word	0x00000000


	//----- nvinfo : EIATTR_REGCOUNT
	.align		4
.L_35:
        /*00d8*/ 	.byte	0x04, 0x2f
        /*00da*/ 	.short	(.L_37 - .L_36)
	.align		4
.L_36:
        /*00dc*/ 	.word	index@(_ZN17fastertransformer18generic_activationINS_18IdentityActivationE7__half2S2_EEvPT0_PKT1_PKS3_S7_PKiS9_iPKfSD_SB_iii)
        /*00e0*/ 	.word	0x00000018


	//----- nvinfo : EIATTR_FRAME_SIZE
	.align		4
.L_37:
        /*00e4*/ 	.byte	0x04, 0x11
        /*00e6*/ 	.short	(.L_39 - .L_38)
	.align		4
.L_38:
        /*00e8*/ 	.word	index@(_ZN17fastertransformer18generic_activationINS_18IdentityActivationE7__half2S2_EEvPT0_PKT1_PKS3_S7_PKiS9_iPKfSD_SB_iii)
        /*00ec*/ 	.word	0x00000000


	//----- nvinfo : EIATTR_REGCOUNT
	.align		4
.L_39:
        /*00f0*/ 	.byte	0x04, 0x2f
        /*00f2*/ 	.short	(.L_41 - .L_40)
	.align		4
.L_40:
        /*00f4*/ 	.word	index@(_ZN17fastertransformer18generic_activationINS_18IdentityActivationEf6__halfEEvPT0_PKT1_PKS3_S7_PKiS9_iPKfSD_SB_iii)
        /*00f8*/ 	.word	0x00000018


	//----- nvinfo : EIATTR_FRAME_SIZE
	.align		4
.L_41:
        /*00fc*/ 	.byte	0x04, 0x11
        /*00fe*/ 	.short	(.L_43 - .L_42)
	.align		4
.L_42:
        /*0100*/ 	.word	index@(_ZN17fastertransformer18generic_activationINS_18IdentityActivationEf6__halfEEvPT0_PKT1_PKS3_S7_PKiS9_iPKfSD_SB_iii)
        /*0104*/ 	.word	0x00000000


	//----- nvinfo : EIATTR_REGCOUNT
	.align		4
.L_43:
        /*0108*/ 	.byte	0x04, 0x2f
        /*010a*/ 	.short	(.L_45 - .L_44)
	.align		4
.L_44:
        /*010c*/ 	.word	index@(_ZN17fastertransformer13add_bias_tanhIfEEvPT_PKS1_ii)
        /*0110*/ 	.word	0x0000000e


	//----- nvinfo : EIATTR_FRAME_SIZE
	.align		4
.L_45:
        /*0114*/ 	.byte	0x04, 0x11
        /*0116*/ 	.short	(.L_47 - .L_46)
	.align		4
.L_46:
        /*0118*/ 	.word	index@(_ZN17fastertransformer13add_bias_tanhIfEEvPT_PKS1_ii)
        /*011c*/ 	.word	0x00000000


	//----- nvinfo : EIATTR_REGCOUNT
	.align		4
.L_47:
        /*0120*/ 	.byte	0x04, 0x2f
        /*0122*/ 	.short	(.L_49 - .L_48)
	.align		4
.L_48:
        /*0124*/ 	.word	index@(_ZN17fastertransformer13addBiasGeluV3I7__half2Li256ELi1EEEvPT_PKS2_PKiS5_iS7_i)
        /*0128*/ 	.word	0x00000013


	//----- nvinfo : EIATTR_FRAME_SIZE
	.align		4
.L_49:
        /*012c*/ 	.byte	0x04, 0x11
        /*012e*/ 	.short	(.L_51 - .L_50)
	.align		4
.L_50:
        /*0130*/ 	.word	index@(_ZN17fastertransformer13addBiasGeluV3I7__half2Li256ELi1EEEvPT_PKS2_PKiS5_iS7_i)
        /*0134*/ 	.word	0x00000000


	//----- nvinfo : EIATTR_REGCOUNT
	.align		4
.L_51:
        /*0138*/ 	.byte	0x04, 0x2f
        /*013a*/ 	.short	(.L_53 - .L_52)
	.align		4
.L_52:
        /*013c*/ 	.word	index@(_ZN17fastertransformer13addBiasGeluV2I7__half2Li256EEEvPT_PKS2_PKiS5_iS7_i)
        /*0140*/ 	.word	0x00000013


	//----- nvinfo : EIATTR_FRAME_SIZE
	.align		4
.L_53:
        /*0144*/ 	.byte	0x04, 0x11
        /*0146*/ 	.short	(.L_55 - .L_54)
	.align		4
.L_54:
        /*0148*/ 	.word	index@(_ZN17fastertransformer13addBiasGeluV2I7__half2Li256EEEvPT_PKS2_PKiS5_iS7_i)
        /*014c*/ 	.word	0x00000000


	//----- nvinfo : EIATTR_REGCOUNT
	.align		4
.L_55:
        /*0150*/ 	.byte	0x04, 0x2f
        /*0152*/ 	.short	(.L_57 - .L_56)
	.align		4
.L_56:
        /*0154*/ 	.word	index@(_ZN17fastertransformer13addBiasGeluV3I7__half2Li512ELi1EEEvPT_PKS2_PKiS5_iS7_i)
        /*0158*/ 	.word	0x00000013


	//----- nvinfo : EIATTR_FRAME_SIZE
	.align		4
.L_57:
        /*015c*/ 	.byte	0x04, 0x11
        /*015e*/ 	.short	(.L_59 - .L_58)
	.align		4
.L_58:
        /*0160*/ 	.word	index@(_ZN17fastertransformer13addBiasGeluV3I7__half2Li512ELi1EEEvPT_PKS2_PKiS5_iS7_i)
        /*0164*/ 	.word	0x00000000


	//----- nvinfo : EIATTR_REGCOUNT
	.align		4
.L_59:
        /*0168*/ 	.byte	0x04, 0x2f
        /*016a*/ 	.short	(.L_61 - .L_60)
	.align		4
.L_60:
        /*016c*/ 	.word	index@(_ZN17fastertransformer13addBiasGeluV2I7__half2Li512EEEvPT_PKS2_PKiS5_iS7_i)
        /*0170*/ 	.word	0x00000013


	//----- nvinfo : EIATTR_FRAME_SIZE
	.align		4
.L_61:
        /*0174*/ 	.byte	0x04, 0x11
        /*0176*/ 	.short	(.L_63 - .L_62)
	.align		4
.L_62:
        /*0178*/ 	.word	index@(_ZN17fastertransformer13addBiasGeluV2I7__half2Li512EEEvPT_PKS2_PKiS5_iS7_i)
        /*017c*/ 	.word	0x00000000


	//----- nvinfo : EIATTR_REGCOUNT
	.align		4
.L_63:
        /*0180*/ 	.byte	0x04, 0x2f
        /*0182*/ 	.short	(.L_65 - .L_64)
	.align		4
.L_64:
        /*0184*/ 	.word	index@(_ZN17fastertransformer13addBiasGeluV3I7__half2Li1024ELi1EEEvPT_PKS2_PKiS5_iS7_i)
        /*0188*/ 	.word	0x00000013


	//----- nvinfo : EIATTR_FRAME_SIZE
	.align		4
.L_65:
        /*018c*/ 	.byte	0x04, 0x11
        /*018e*/ 	.short	(.L_67 - .L_66)
	.align		4
.L_66:
        /*0190*/ 	.word	index@(_ZN17fastertransformer13addBiasGeluV3I7__half2Li1024ELi1EEEvPT_PKS2_PKiS5_iS7_i)
        /*0194*/ 	.word	0x00000000


	//----- nvinfo : EIATTR_REGCOUNT
	.align		4
.L_67:
        /*0198*/ 	.byte	0x04, 0x2f
        /*019a*/ 	.short	(.L_69 - .L_68)
	.align		4
.L_68:
        /*019c*/ 	.word	index@(_ZN17fastertransformer13addBiasGeluV2I7__half2Li1024EEEvPT_PKS2_PKiS5_iS7_i)
        /*01a0*/ 	.word	0x00000013


	//----- nvinfo : EIATTR_FRAME_SIZE
	.align		4
.L_69:
        /*01a4*/ 	.byte	0x04, 0x11
        /*01a6*/ 	.short	(.L_71 - .L_70)
	.align		4
.L_70:
        /*01a8*/ 	.word	index@(_ZN17fastertransformer13addBiasGeluV2I7__half2Li1024EEEvPT_PKS2_PKiS5_iS7_i)
        /*01ac*/ 	.word	0x00000000


	//----- nvinfo : EIATTR_REGCOUNT
	.align		4
.L_71:
        /*01b0*/ 	.byte	0x04, 0x2f
        /*01b2*/ 	.short	(.L_73 - .L_72)
	.align		4
.L_72:
        /*01b4*/ 	.word	index@(_ZN17fastertransformer13addBiasGeluV3I7__half2Li1536ELi1EEEvPT_PKS2_PKiS5_iS7_i)
        /*01b8*/ 	.word	0x00000014


	//----- nvinfo : EIATTR_FRAME_SIZE
	.align		4
.L_73:
        /*01bc*/ 	.byte	0x04, 0x11
        /*01be*/ 	.short	(.L_75 - .L_74)
	.align		4
.L_74:
        /*01c0*/ 	.word	index@(_ZN17fastertransformer13addBiasGeluV3I7__half2Li1536ELi1EEEvPT_PKS2_PKiS5_iS7_i)
        /*01c4*/ 	.word	0x00000000


	//----- nvinfo : EIATTR_REGCOUNT
	.align		4
.L_75:
        /*01c8*/ 	.byte	0x04, 0x2f
        /*01ca*/ 	.short	(.L_77 - .L_76)
	.align		4
.L_76:
        /*01cc*/ 	.word	index@(_ZN17fastertransformer13addBiasGeluV2I7__half2Li1536EEEvPT_PKS2_PKiS5_iS7_i)
        /*01d0*/ 	.word	0x00000014


	//----- nvinfo : EIATTR_FRAME_SIZE
	.align		4
.L_77:
        /*01d4*/ 	.byte	0x04, 0x11
        /*01d6*/ 	.short	(.L_79 - .L_78)
	.align		4
.L_78:
        /*01d8*/ 	.word	index@(_ZN17fastertransformer13addBiasGeluV2I7__half2Li1536EEEvPT_PKS2_PKiS5_iS7_i)
        /*01dc*/ 	.word	0x00000000


	//----- nvinfo : EIATTR_REGCOUNT
	.align		4
.L_79:
        /*01e0*/ 	.byte	0x04, 0x2f
        /*01e2*/ 	.short	(.L_81 - .L_80)
	.align		4
.L_80:
        /*01e4*/ 	.word	index@(_ZN17fastertransformer13addBiasGeluV3I7__half2Li2048ELi1EEEvPT_PKS2_PKiS5_iS7_i)
        /*01e8*/ 	.word	0x00000013


	//----- nvinfo : EIATTR_FRAME_SIZE
	.align		4
.L_81:
        /*01ec*/ 	.byte	0x04, 0x11
        /*01ee*/ 	.short	(.L_83 - .L_82)
	.align		4
.L_82:
        /*01f0*/ 	.word	index@(_ZN17fastertransformer13addBiasGeluV3I7__half2Li2048ELi1EEEvPT_PKS2_PKiS5_iS7_i)
        /*01f4*/ 	.word	0x00000000


	//----- nvinfo : EIATTR_REGCOUNT
	.align		4
.L_83:
        /*01f8*/ 	.byte	0x04, 0x2f
        /*01fa*/ 	.short	(.L_85 - .L_84)
	.align		4
.L_84:
        /*01fc*/ 	.word	index@(_ZN17fastertransformer13addBiasGeluV2I7__half2Li2048EEEvPT_PKS2_PKiS5_iS7_i)
        /*0200*/ 	.word	0x00000013


	//----- nvinfo : EIATTR_FRAME_SIZE
	.align		4
.L_85:
        /*0204*/ 	.byte	0x04, 0x11
        /*0206*/ 	.short	(.L_87 - .L_86)
	.align		4
.L_86:
        /*0208*/ 	.word	index@(_ZN17fastertransformer13addBiasGeluV2I7__half2Li2048EEEvPT_PKS2_PKiS5_iS7_i)
        /*020c*/ 	.word	0x00000000


	//----- nvinfo : EIATTR_REGCOUNT
	.align		4
.L_87:
        /*0210*/ 	.byte	0x04, 0x2f
        /*0212*/ 	.short	(.L_89 - .L_88)
	.align		4
.L_88:
        /*0214*/ 	.word	index@(_ZN17fastertransformer13addBiasGeluV3I7__half2Li4096ELi2EEEvPT_PKS2_PKiS5_iS7_i)
        /*0218*/ 	.word	0x00000017


	//----- nvinfo : EIATTR_FRAME_SIZE
	.align		4
.L_89:
        /*021c*/ 	.byte	0x04, 0x11
        /*021e*/ 	.short	(.L_91 - .L_90)
	.align		4
.L_90:
        /*0220*/ 	.word	index@(_ZN17fastertransformer13addBiasGeluV3I7__half2Li4096ELi2EEEvPT_PKS2_PKiS5_iS7_i)
        /*0224*/ 	.word	0x00000000


	//----- nvinfo : EIATTR_REGCOUNT
	.align		4
.L_91:
        /*0228*/ 	.byte	0x04, 0x2f
        /*022a*/ 	.short	(.L_93 - .L_92)
	.align		4
.L_92:
        /*022c*/ 	.word	index@(_ZN17fastertransformer13addBiasGeluV2I7__half2Li4096EEEvPT_PKS2_PKiS5_iS7_i)
        /*0230*/ 	.word	0x00000013


	//----- nvinfo : EIATTR_FRAME_SIZE
	.align		4
.L_93:
        /*0234*/ 	.byte	0x04, 0x11
        /*0236*/ 	.short	(.L_95 - .L_94)
	.align		4
.L_94:
        /*0238*/ 	.word	index@(_ZN17fastertransformer13addBiasGeluV2I7__half2Li4096EEEvPT_PKS2_PKiS5_iS7_i)
        /*023c*/ 	.word	0x00000000


	//----- nvinfo : EIATTR_REGCOUNT
	.align		4
.L_95:
        /*0240*/ 	.byte	0x04, 0x2f
        /*0242*/ 	.short	(.L_97 - .L_96)
	.align		4
.L_96:
        /*0244*/ 	.word	index@(_ZN17fastertransformer13addBiasGeluV3I7__half2Li8192ELi2EEEvPT_PKS2_PKiS5_iS7_i)
        /*0248*/ 	.word	0x00000017


	//----- nvinfo : EIATTR_FRAME_SIZE
	.align		4
.L_97:
        /*024c*/ 	.byte	0x04, 0x11
        /*024e*/ 	.short	(.L_99 - .L_98)
	.align		4
.L_98:
        /*0250*/ 	.word	index@(_ZN17fastertransformer13addBiasGeluV3I7__half2Li8192ELi2EEEvPT_PKS2_PKiS5_iS7_i)
        /*0254*/ 	.word	0x00000000


	//----- nvinfo : EIATTR_REGCOUNT
	.align		4
.L_99:
        /*0258*/ 	.byte	0x04, 0x2f
        /*025a*/ 	.short	(.L_101 - .L_100)
	.align		4
.L_100:
        /*025c*/ 	.word	index@(_ZN17fastertransformer13addBiasGeluV2I7__half2Li8192EEEvPT_PKS2_PKiS5_iS7_i)
        /*0260*/ 	.word	0x00000013


	//----- nvinfo : EIATTR_FRAME_SIZE
	.align		4
.L_101:
        /*0264*/ 	.byte	0x04, 0x11
        /*0266*/ 	.short	(.L_103 - .L_102)
	.align		4
.L_102:
        /*0268*/ 	.word	index@(_ZN17fastertransformer13addBiasGeluV2I7__half2Li8192EEEvPT_PKS2_PKiS5_iS7_i)
        /*026c*/ 	.word	0x00000000


	//----- nvinfo : EIATTR_REGCOUNT
	.align		4
.L_103:
        /*0270*/ 	.byte	0x04, 0x2f
        /*0272*/ 	.short	(.L_105 - .L_104)
	.align		4
.L_104:
        /*0274*/ 	.word	index@(_ZN17fastertransformer13addBiasGeluV3I7__half2Li16384ELi2EEEvPT_PKS2_PKiS5_iS7_i)
        /*0278*/ 	.word	0x00000017


	//----- nvinfo : EIATTR_FRAME_SIZE
	.align		4
.L_105:
        /*027c*/ 	.byte	0x04, 0x11
        /*027e*/ 	.short	(.L_107 - .L_106)
	.align		4
.L_106:
        /*0280*/ 	.word	index@(_ZN17fastertransformer13addBiasGeluV3I7__half2Li16384ELi2EEEvPT_PKS2_PKiS5_iS7_i)
        /*0284*/ 	.word	0x00000000


	//----- nvinfo : EIATTR_REGCOUNT
	.align		4
.L_107:
        /*0288*/ 	.byte	0x04, 0x2f
        /*028a*/ 	.short	(.L_109 - .L_108)
	.align		4
.L_108:
        /*028c*/ 	.word	index@(_ZN17fastertransformer13addBiasGeluV2I7__half2Li16384EEEvPT_PKS2_PKiS5_iS7_i)
        /*0290*/ 	.word	0x00000013


	//----- nvinfo : EIATTR_FRAME_SIZE
	.align		4
.L_109:
        /*0294*/ 	.byte	0x04, 0x11
        /*0296*/ 	.short	(.L_111 - .L_110)
	.align		4
.L_110:
        /*0298*/ 	.word	index@(_ZN17fastertransformer13addBiasGeluV2I7__half2Li16384EEEvPT_PKS2_PKiS5_iS7_i)
        /*029c*/ 	.word	0x00000000


	//----- nvinfo : EIATTR_REGCOUNT
	.align		4
.L_111:
        /*02a0*/ 	.byte	0x04, 0x2f
        /*02a2*/ 	.short	(.L_113 - .L_112)
	.align		4
.L_112:
        /*02a4*/ 	.word	index@(_ZN17fastertransformer13addBiasGeluV3I7__half2Li24576ELi2EEEvPT_PKS2_PKiS5_iS7_i)
        /*02a8*/ 	.word	0x00000018


	//----- nvinfo : EIATTR_FRAME_SIZE
	.align		4
.L_113:
        /*02ac*/ 	.byte	0x04, 0x11
        /*02ae*/ 	.short	(.L_115 - .L_114)
	.align		4
.L_114:
        /*02b0*/ 	.word	index@(_ZN17fastertransformer13addBiasGeluV3I7__half2Li24576ELi2EEEvPT_PKS2_PKiS5_iS7_i)
        /*02b4*/ 	.word	0x00000000


	//----- nvinfo : EIATTR_REGCOUNT
	.align		4
.L_115:
        /*02b8*/ 	.byte	0x04, 0x2f
        /*02ba*/ 	.short	(.L_117 - .L_116)
	.align		4
.L_116:
        /*02bc*/ 	.word	index@(_ZN17fastertransformer13addBiasGeluV2I7__half2Li24576EEEvPT_PKS2_PKiS5_iS7_i)
        /*02c0*/ 	.word	0x00000014


	//----- nvinfo : EIATTR_FRAME_SIZE
	.align		4
.L_117:
        /*02c4*/ 	.byte	0x04, 0x11
        /*02c6*/ 	.short	(.L_119 - .L_118)
	.align		4
.L_118:
        /*02c8*/ 	.word	index@(_ZN17fastertransformer13addBiasGeluV2I7__half2Li24576EEEvPT_PKS2_PKiS5_iS7_i)
        /*02cc*/ 	.word	0x00000000


	//----- nvinfo : EIATTR_REGCOUNT
	.align		4
.L_119:
        /*02d0*/ 	.byte	0x04, 0x2f
        /*02d2*/ 	.short	(.L_121 - .L_120)
	.align		4
.L_120:
        /*02d4*/ 	.word	index@(_ZN17fastertransformer13addBiasGeluV3I7__half2Li40960ELi4EEEvPT_PKS2_PKiS5_iS7_i)
        /*02d8*/ 	.word	0x0000001c


	//----- nvinfo : EIATTR_FRAME_SIZE
	.align		4
.L_121:
        /*02dc*/ 	.byte	0x04, 0x11
        /*02de*/ 	.short	(.L_123 - .L_122)
	.align		4
.L_122:
        /*02e0*/ 	.word	index@(_ZN17fastertransformer13addBiasGeluV3I7__half2Li40960ELi4EEEvPT_PKS2_PKiS5_iS7_i)
        /*02e4*/ 	.word	0x00000000


	//----- nvinfo : EIATTR_REGCOUNT
	.align		4
.L_123:
        /*02e8*/ 	.byte	0x04, 0x2f
        /*02ea*/ 	.short	(.L_125 - .L_124)
	.align		4
.L_124:
        /*02ec*/ 	.word	index@(_ZN17fastertransformer13addBiasGeluV2I7__half2Li40960EEEvPT_PKS2_PKiS5_iS7_i)
        /*02f0*/ 	.word	0x00000014


	//----- nvinfo : EIATTR_FRAME_SIZE
	.align		4
.L_125:
        /*02f4*/ 	.byte	0x04, 0x11
        /*02f6*/ 	.short	(.L_127 - .L_126)
	.align		4
.L_126:
        /*02f8*/ 	.word	index@(_ZN17fastertransformer13addBiasGeluV2I7__half2Li40960EEEvPT_PKS2_PKiS5_iS7_i)
        /*02fc*/ 	.word	0x00000000


	//----- nvinfo : EIATTR_REGCOUNT
	.align		4
.L_127:
        /*0300*/ 	.byte	0x04, 0x2f
        /*0302*/ 	.short	(.L_129 - .L_128)
	.align		4
.L_128:
        /*0304*/ 	.word	index@(_ZN17fastertransformer13addBiasGeluV3I7__half2Li4096ELi1EEEvPT_PKS2_PKiS5_iS7_i)
        /*0308*/ 	.word	0x00000013


	//----- nvinfo : EIATTR_FRAME_SIZE
	.align		4
.L_129:
        /*030c*/ 	.byte	0x04, 0x11
        /*030e*/ 	.short	(.L_131 - .L_130)
	.align		4
.L_130:
        /*0310*/ 	.word	index@(_ZN17fastertransformer13addBiasGeluV3I7__half2Li4096ELi1EEEvPT_PKS2_PKiS5_iS7_i)
        /*0314*/ 	.word	0x00000000


	//----- nvinfo : EIATTR_REGCOUNT
	.align		4
.L_131:
        /*0318*/ 	.byte	0x04, 0x2f
        /*031a*/ 	.short	(.L_133 - .L_132)
	.align		4
.L_132:
        /*031c*/ 	.word	index@(_ZN17fastertransformer13addBiasGeluV3I7__half2Li40960ELi2EEEvPT_PKS2_PKiS5_iS7_i)
        /*0320*/ 	.word	0x00000018


	//----- nvinfo : EIATTR_FRAME_SIZE
	.align		4
.L_133:
        /*0324*/ 	.byte	0x04, 0x11
        /*0326*/ 	.short	(.L_135 - .L_134)
	.align		4
.L_134:
        /*0328*/ 	.word	index@(_ZN17fastertransformer13addBiasGeluV3I7__half2Li40960ELi2EEEvPT_PKS2_PKiS5_iS7_i)
        /*032c*/ 	.word	0x00000000


	//----- nvinfo : EIATTR_REGCOUNT
	.align		4
.L_135:
        /*0330*/ 	.byte	0x04, 0x2f
        /*0332*/ 	.short	(.L_137 - .L_136)
	.align		4
.L_136:
        /*0334*/ 	.word	index@(_ZN17fastertransformer14sigmoid_kernelIfEEvPT_if)
        /*0338*/ 	.word	0x00000008


	//----- nvinfo : EIATTR_FRAME_SIZE
	.align		4
.L_137:
        /*033c*/ 	.byte	0x04, 0x11
        /*033e*/ 	.short	(.L_139 - .L_138)
	.align		4
.L_138:
        /*0340*/ 	.word	index@(_ZN17fastertransformer14sigmoid_kernelIfEEvPT_if)
        /*0344*/ 	.word	0x00000000


	//----- nvinfo : EIATTR_REGCOUNT
	.align		4
.L_139:
        /*0348*/ 	.byte	0x04, 0x2f
        /*034a*/ 	.short	(.L_141 - .L_140)
	.align		4
.L_140:
        /*034c*/ 	.word	index@(_ZN17fastertransformer14sigmoid_kernelI6__halfEEvPT_if)
        /*0350*/ 	.word	0x00000008


	//----- nvinfo : EIATTR_FRAME_SIZE
	.align		4
.L_141:
        /*0354*/ 	.byte	0x04, 0x11
        /*0356*/ 	.short	(.L_143 - .L_142)
	.align		4
.L_142:
        /*0358*/ 	.word	index@(_ZN17fastertransformer14sigmoid_kernelI6__halfEEvPT_if)
        /*035c*/ 	.word	0x00000000


	//----- nvinfo : EIATTR_MIN_STACK_SIZE
	.align		4
.L_143:
        /*0360*/ 	.byte	0x04, 0x12
        /*0362*/ 	.short	(.L_145 - .L_144)
	.align		4
.L_144:
        /*0364*/ 	.word	index@(_ZN17fastertransformer14sigmoid_kernelI6__halfEEvPT_if)
        /*0368*/ 	.word	0x00000000


	//----- nvinfo : EIATTR_MIN_STACK_SIZE
	.align		4
.L_145:
        /*036c*/ 	.byte	0x04, 0x12
        /*036e*/ 	.short	(.L_147 - .L_146)
	.align		4
.L_146:
        /*0370*/ 	.word	index@(_ZN17fastertransformer14sigmoid_kernelIfEEvPT_if)
        /*0374*/ 	.word	0x00000000


	//----- nvinfo : EIATTR_MIN_STACK_SIZE
	.align		4
.L_147:
        /*0378*/ 	.byte	0x04, 0x12
        /*037a*/ 	.short	(.L_149 - .L_148)
	.align		4
.L_148:
        /*037c*/ 	.word	index@(_ZN17fastertransformer13addBiasGeluV3I7__half2Li40960ELi2EEEvPT_PKS2_PKiS5_iS7_i)
        /*0380*/ 	.word	0x00000000


	//----- nvinfo : EIATTR_MIN_STACK_SIZE
	.align		4
.L_149:
        /*0384*/ 	.byte	0x04, 0x12
        /*0386*/ 	.short	(.L_151 - .L_150)
	.align		4
.L_150:
        /*0388*/ 	.word	index@(_ZN17fastertransformer13addBiasGeluV3I7__half2Li4096ELi1EEEvPT_PKS2_PKiS5_iS7_i)
        /*038c*/ 	.word	0x00000000


	//----- nvinfo : EIATTR_MIN_STACK_SIZE
	.align		4
.L_151:
        /*0390*/ 	.byte	0x04, 0x12
        /*0392*/ 	.short	(.L_153 - .L_152)
	.align		4
.L_152:
        /*0394*/ 	.word	index@(_ZN17fastertransformer13addBiasGeluV2I7__half2Li40960EEEvPT_PKS2_PKiS5_iS7_i)
        /*0398*/ 	.word	0x00000000


	//----- nvinfo : EIATTR_MIN_STACK_SIZE
	.align		4
.L_153:
        /*039c*/ 	.byte	0x04, 0x12
        /*039e*/ 	.short	(.L_155 - .L_154)
	.align		4
.L_154:
        /*03a0*/ 	.word	index@(_ZN17fastertransformer13addBiasGeluV3I7__half2Li40960ELi4EEEvPT_PKS2_PKiS5_iS7_i)
        /*03a4*/ 	.word	0x00000000


	//----- nvinfo : EIATTR_MIN_STACK_SIZE
	.align		4
.L_155:
        /*03a8*/ 	.byte	0x04, 0x12
        /*03aa*/ 	.short	(.L_157 - .L_156)
	.align		4
.L_156:
        /*03ac*/ 	.word	index@(_ZN17fastertransformer13addBiasGeluV2I7__half2Li24576EEEvPT_PKS2_PKiS5_iS7_i)
        /*03b0*/ 	.word	0x00000000


	//----- nvinfo : EIATTR_MIN_STACK_SIZE
	.align		4
.L_157:
        /*03b4*/ 	.byte	0x04, 0x12
        /*03b6*/ 	.short	(.L_159 - .L_158)
	.align		4
.L_158:
        /*03b8*/ 	.word	index@(_ZN17fastertransformer13addBiasGeluV3I7__half2Li24576ELi2EEEvPT_PKS2_PKiS5_iS7_i)
        /*03bc*/ 	.word	0x00000000


	//----- nvinfo : EIATTR_MIN_STACK_SIZE
	.align		4
.L_159:
        /*03c0*/ 	.byte	0x04, 0x12
        /*03c2*/ 	.short	(.L_161 - .L_160)
	.align		4
.L_160:
        /*03c4*/ 	.word	index@(_ZN17fastertransformer13addBiasGeluV2I7__half2Li16384EEEvPT_PKS2_PKiS5_iS7_i)
        /*03c8*/ 	.word	0x00000000


	//----- nvinfo : EIATTR_MIN_STACK_SIZE
	.align		4
.L_161:
        /*03cc*/ 	.byte	0x04, 0x12
        /*03ce*/ 	.short	(.L_163 - .L_162)
	.align		4
.L_162:
        /*03d0*/ 	.word	index@(_ZN17fastertransformer13addBiasGeluV3I7__half2Li16384ELi2EEEvPT_PKS2_PKiS5_iS7_i)
        /*03d4*/ 	.word	0x00000000


	//----- nvinfo : EIATTR_MIN_STACK_SIZE
	.align		4
.L_163:
        /*03d8*/ 	.byte	0x04, 0x12
        /*03da*/ 	.short	(.L_165 - .L_164)
	.align		4
.L_164:
        /*03dc*/ 	.word	index@(_ZN17fastertransformer13addBiasGeluV2I7__half2Li8192EEEvPT_PKS2_PKiS5_iS7_i)
        /*03e0*/ 	.word	0x00000000


	//----- nvinfo : EIATTR_MIN_STACK_SIZE
	.align		4
.L_165:
        /*03e4*/ 	.byte	0x04, 0x12
        /*03e6*/ 	.short	(.L_167 - .L_166)
	.align		4
.L_166:
        /*03e8*/ 	.word	index@(_ZN17fastertransformer13addBiasGeluV3I7__half2Li8192ELi2EEEvPT_PKS2_PKiS5_iS7_i)
        /*03ec*/ 	.word	0x00000000


	//----- nvinfo : EIATTR_MIN_STACK_SIZE
	.align		4
.L_167:
        /*03f0*/ 	.byte	0x04, 0x12
        /*03f2*/ 	.short	(.L_169 - .L_168)
	.align		4
.L_168:
        /*03f4*/ 	.word	index@(_ZN17fastertransformer13addBiasGeluV2I7__half2Li4096EEEvPT_PKS2_PKiS5_iS7_i)
        /*03f8*/ 	.word	0x00000000


	//----- nvinfo : EIATTR_MIN_STACK_SIZE
	.align		4
.L_169:
        /*03fc*/ 	.byte	0x04, 0x12
        /*03fe*/ 	.short	(.L_171 - .L_170)
	.align		4
.L_170:
        /*0400*/ 	.word	index@(_ZN17fastertransformer13addBiasGeluV3I7__half2Li4096ELi2EEEvPT_PKS2_PKiS5_iS7_i)
        /*0404*/ 	.word	0x00000000


	//----- nvinfo : EIATTR_MIN_STACK_SIZE
	.align		4
.L_171:
        /*0408*/ 	.byte	0x04, 0x12
        /*040a*/ 	.short	(.L_173 - .L_172)
	.align		4
.L_172:
        /*040c*/ 	.word	index@(_ZN17fastertransformer13addBiasGeluV2I7__half2Li2048EEEvPT_PKS2_PKiS5_iS7_i)
        /*0410*/ 	.word	0x00000000


	//----- nvinfo : EIATTR_MIN_STACK_SIZE
	.align		4
.L_173:
        /*0414*/ 	.byte	0x04, 0x12
        /*0416*/ 	.short	(.L_175 - .L_174)
	.align		4
.L_174:
        /*0418*/ 	.word	index@(_ZN17fastertransformer13addBiasGeluV3I7__half2Li2048ELi1EEEvPT_PKS2_PKiS5_iS7_i)
        /*041c*/ 	.word	0x00000000


	//----- nvinfo : EIATTR_MIN_STACK_SIZE
	.align		4
.L_175:
        /*0420*/ 	.byte	0x04, 0x12
        /*0422*/ 	.short	(.L_177 - .L_176)
	.align		4
.L_176:
        /*0424*/ 	.word	index@(_ZN17fastertransformer13addBiasGeluV2I7__half2Li1536EEEvPT_PKS2_PKiS5_iS7_i)
        /*0428*/ 	.word	0x00000000


	//----- nvinfo : EIATTR_MIN_STACK_SIZE
	.align		4
.L_177:
        /*042c*/ 	.byte	0x04, 0x12
        /*042e*/ 	.short	(.L_179 - .L_178)
	.align		4
.L_178:
        /*0430*/ 	.word	index@(_ZN17fastertransformer13addBiasGeluV3I7__half2Li1536ELi1EEEvPT_PKS2_PKiS5_iS7_i)
        /*0434*/ 	.word	0x00000000


	//----- nvinfo : EIATTR_MIN_STACK_SIZE
	.align		4
.L_179:
        /*0438*/ 	.byte	0x04, 0x12
        /*043a*/ 	.short	(.L_181 - .L_180)
	.align		4
.L_180:
        /*043c*/ 	.word	index@(_ZN17fastertransformer13addBiasGeluV2I7__half2Li1024EEEvPT_PKS2_PKiS5_iS7_i)
        /*0440*/ 	.word	0x00000000


	//----- nvinfo : EIATTR_MIN_STACK_SIZE
	.align		4
.L_181:
        /*0444*/ 	.byte	0x04, 0x12
        /*0446*/ 	.short	(.L_183 - .L_182)
	.align		4
.L_182:
        /*0448*/ 	.word	index@(_ZN17fastertransformer13addBiasGeluV3I7__half2Li1024ELi1EEEvPT_PKS2_PKiS5_iS7_i)
        /*044c*/ 	.word	0x00000000


	//----- nvinfo : EIATTR_MIN_STACK_SIZE
	.align		4
.L_183:
        /*0450*/ 	.byte	0x04, 0x12
        /*0452*/ 	.short	(.L_185 - .L_184)
	.align		4
.L_184:
        /*0454*/ 	.word	index@(_ZN17fastertransformer13addBiasGeluV2I7__half2Li512EEEvPT_PKS2_PKiS5_iS7_i)
        /*0458*/ 	.word	0x00000000


	//----- nvinfo : EIATTR_MIN_STACK_SIZE
	.align		4
.L_185:
        /*045c*/ 	.byte	0x04, 0x12
        /*045e*/ 	.short	(.L_187 - .L_186)
	.align		4
.L_186:
        /*0460*/ 	.word	index@(_ZN17fastertransformer13addBiasGeluV3I7__half2Li512ELi1EEEvPT_PKS2_PKiS5_iS7_i)
        /*0464*/ 	.word	0x00000000


	//----- nvinfo : EIATTR_MIN_STACK_SIZE
	.align		4
.L_187:
        /*0468*/ 	.byte	0x04, 0x12
        /*046a*/ 	.short	(.L_189 - .L_188)
	.align		4
.L_188:
        /*046c*/ 	.word	index@(_ZN17fastertransformer13addBiasGeluV2I7__half2Li256EEEvPT_PKS2_PKiS5_iS7_i)
        /*0470*/ 	.word	0x00000000


	//----- nvinfo : EIATTR_MIN_STACK_SIZE
	.align		4
.L_189:
        /*0474*/ 	.byte	0x04, 0x12
        /*0476*/ 	.short	(.L_191 - .L_190)
	.align		4
.L_190:
        /*0478*/ 	.word	index@(_ZN17fastertransformer13addBiasGeluV3I7__half2Li256ELi1EEEvPT_PKS2_PKiS5_iS7_i)
        /*047c*/ 	.word	0x00000000


	//----- nvinfo : EIATTR_MIN_STACK_SIZE
	.align		4
.L_191:
        /*0480*/ 	.byte	0x04, 0x12
        /*0482*/ 	.short	(.L_193 - .L_192)
	.align		4
.L_192:
        /*0484*/ 	.word	index@(_ZN17fastertransformer13add_bias_tanhIfEEvPT_PKS1_ii)
        /*0488*/ 	.word	0x00000000


	//----- nvinfo : EIATTR_MIN_STACK_SIZE
	.align		4
.L_193:
        /*048c*/ 	.byte	0x04, 0x12
        /*048e*/ 	.short	(.L_195 - .L_194)
	.align		4
.L_194:
        /*0490*/ 	.word	index@(_ZN17fastertransformer18generic_activationINS_18IdentityActivationEf6__halfEEvPT0_PKT1_PKS3_S7_PKiS9_iPKfSD_SB_iii)
        /*0494*/ 	.word	0x00000000


	//----- nvinfo : EIATTR_MIN_STACK_SIZE
	.align		4
.L_195:
        /*0498*/ 	.byte	0x04, 0x12
        /*049a*/ 	.short	(.L_197 - .L_196)
	.align		4
.L_196:
        /*049c*/ 	.word	index@(_ZN17fastertransformer18generic_activationINS_18IdentityActivationE7__half2S2_EEvPT0_PKT1_PKS3_S7_PKiS9_iPKfSD_SB_iii)
        /*04a0*/ 	.word	0x00000000


	//----- nvinfo : EIATTR_MIN_STACK_SIZE
	.align		4
.L_197:
        /*04a4*/ 	.byte	0x04, 0x12
        /*04a6*/ 	.short	(.L_199 - .L_198)
	.align		4
.L_198:
        /*04a8*/ 	.word	index@(_ZN17fastertransformer18generic_activationINS_18IdentityActivationEffEEvPT0_PKT1_PKS2_S6_PKiS8_iPKfSC_SA_iii)
        /*04ac*/ 	.word	0x00000000


	//----- nvinfo : EIATTR_MIN_STACK_SIZE
	.align		4
.L_199:
        /*04b0*/ 	.byte	0x04, 0x12
        /*04b2*/ 	.short	(.L_201 - .L_200)
	.align		4
.L_200:
        /*04b4*/ 	.word	index@(_ZN17fastertransformer18generic_activationINS_14SiluActivationE7__half2S2_EEvPT0_PKT1_PKS3_S7_PKiS9_iPKfSD_SB_iii)
        /*04b8*/ 	.word	0x00000000


	//----- nvinfo : EIATTR_MIN_STACK_SIZE
	.align		4
.L_201:
        /*04bc*/ 	.byte	0x04, 0x12
        /*04be*/ 	.short	(.L_203 - .L_202)
	.align		4
.L_202:
        /*04c0*/ 	.word	index@(_ZN17fastertransformer18generic_activationINS_14SiluActivationEffEEvPT0_PKT1_PKS2_S6_PKiS8_iPKfSC_SA_iii)
        /*04c4*/ 	.word	0x00000000


	//----- nvinfo : EIATTR_MIN_STACK_SIZE
	.align		4
.L_203:
        /*04c8*/ 	.byte	0x04, 0x12
        /*04ca*/ 	.short	(.L_205 - .L_204)
	.align		4
.L_204:
        /*04cc*/ 	.word	index@(_ZN17fastertransformer18generic_activationINS_14ReluActivationE7__half2S2_EEvPT0_PKT1_PKS3_S7_PKiS9_iPKfSD_SB_iii)
        /*04d0*/ 	.word	0x00000000


	//----- nvinfo : EIATTR_MIN_STACK_SIZE
	.align		4
.L_205:
        /*04d4*/ 	.byte	0x04, 0x12
        /*04d6*/ 	.short	(.L_207 - .L_206)
	.align		4
.L_206:
        /*04d8*/ 	.word	index@(_ZN17fastertransformer18generic_activationINS_14ReluActivationEffEEvPT0_PKT1_PKS2_S6_PKiS8_iPKfSC_SA_iii)
        /*04dc*/ 	.word	0x00000000


	//----- nvinfo : EIATTR_MIN_STACK_SIZE
	.align		4
.L_207:
        /*04e0*/ 	.byte	0x04, 0x12
        /*04e2*/ 	.short	(.L_209 - .L_208)
	.align		4
.L_208:
        /*04e4*/ 	.word	index@(_ZN17fastertransformer18generic_activationINS_14GeluActivationE7__half2S2_EEvPT0_PKT1_PKS3_S7_PKiS9_iPKfSD_SB_iii)
        /*04e8*/ 	.word	0x00000000


	//----- nvinfo : EIATTR_MIN_STACK_SIZE
	.align		4
.L_209:
        /*04ec*/ 	.byte	0x04, 0x12
        /*04ee*/ 	.short	(.L_211 - .L_210)
	.align		4
.L_210:
        /*04f0*/ 	.word	index@(_ZN17fastertransformer18generic_activationINS_14GeluActivationEffEEvPT0_PKT1_PKS2_S6_PKiS8_iPKfSC_SA_iii)
        /*04f4*/ 	.word	0x00000000


	//----- nvinfo : EIATTR_MIN_STACK_SIZE
	.align		4
.L_211:
        /*04f8*/ 	.byte	0x04, 0x12
        /*04fa*/ 	.short	(.L_213 - .L_212)
	.align		4
.L_212:
        /*04fc*/ 	.word	index@(_ZN17fastertransformer14sigmoid_kernelI7__half2EEvPT_if)
        /*0500*/ 	.word	0x00000000


	//----- nvinfo : EIATTR_MIN_STACK_SIZE
	.align		4
.L_213:
        /*0504*/ 	.byte	0x04, 0x12
        /*0506*/ 	.short	(.L_215 - .L_214)
	.align		4
.L_214:
        /*0508*/ 	.word	index@(_ZN17fastertransformer13add_bias_tanhI6__halfEEvPT_PKS2_ii)
        /*050c*/ 	.word	0x00000000
.L_215:


//--------------------- .nv.info._ZN17fastertransformer14sigmoid_kernelI6__halfEEvPT_if --------------------------
	.section	.nv.info._ZN17fastertransformer14sigmoid_kernelI6__halfEEvPT_if,"",@"SHT_CUDA_INFO"
	.sectionflags	@""
	.align	4


	//----- nvinfo : EIATTR_CUDA_API_VERSION
	.align		4
        /*0000*/ 	.byte	0x04, 0x37
        /*0002*/ 	.short	(.L_217 - .L_216)
.L_216:
        /*0004*/ 	.word	0x00000082


	//----- nvinfo : EIATTR_SW2861232_WAR
	.align		4
.L_217:
        /*0008*/ 	.byte	0x01, 0x35
	.zero		2


	//----- nvinfo : EIATTR_PARAM_CBANK
	.align		4
        /*000c*/ 	.byte	0x04, 0x0a
        /*000e*/ 	.short	(.L_219 - .L_218)
	.align		4
.L_218:
        /*0010*/ 	.word	index@(.nv.constant0._ZN17fastertransformer14sigmoid_kernelI6__halfEEvPT_if)
        /*0014*/ 	.short	0x0160
        /*0016*/ 	.short	0x0010


	//----- nvinfo : EIATTR_CBANK_PARAM_SIZE
	.align		4
.L_219:
        /*0018*/ 	.byte	0x03, 0x19
        /*001a*/ 	.short	0x0010


	//----- nvinfo : EIATTR_KPARAM_INFO
	.align		4
        /*001c*/ 	.byte	0x04, 0x17
        /*001e*/ 	.short	(.L_221 - .L_220)
.L_220:
        /*0020*/ 	.word	0x00000000
        /*0024*/ 	.short	0x0002
        /*0026*/ 	.short	0x000c
        /*0028*/ 	.byte	0x00, 0xf0, 0x11, 0x00


	//----- nvinfo : EIATTR_KPARAM_INFO
	.align		4
.L_221:
        /*002c*/ 	.byte	0x04, 0x17
        /*002e*/ 	.short	(.L_223 - .L_222)
.L_222:
        /*0030*/ 	.word	0x00000000
        /*0034*/ 	.short	0x0001
        /*0036*/ 	.short	0x0008
        /*0038*/ 	.byte	0x00, 0xf0, 0x11, 0x00


	//----- nvinfo : EIATTR_KPARAM_INFO
	.align		4
.L_223:
        /*003c*/ 	.byte	0x04, 0x17
        /*003e*/ 	.short	(.L_225 - .L_224)
.L_224:
        /*0040*/ 	.word	0x00000000
        /*0044*/ 	.short	0x0000
        /*0046*/ 	.short	0x0000
        /*0048*/ 	.byte	0x00, 0xf0, 0x21, 0x00


	//----- nvinfo : EIATTR_MAXREG_COUNT
	.align		4
.L_225:
        /*004c*/ 	.byte	0x03, 0x1b
        /*004e*/ 	.short	0x00ff


	//----- nvinfo : EIATTR_MERCURY_ISA_VERSION
	.align		4
        /*0050*/ 	.byte	0x03, 0x5f
        /*0052*/ 	.short	0x0000


	//----- nvinfo : EIATTR_EXIT_INSTR_OFFSETS
	.align		4
        /*0054*/ 	.byte	0x04, 0x1c
        /*0056*/ 	.short	(.L_227 - .L_226)


	//   ....[0]....
.L_226:
        /*0058*/ 	.word	0x00000070


	//   ....[1]....
        /*005c*/ 	.word	0x00000140
.L_227:


//--------------------- .nv.info._ZN17fastertransformer14sigmoid_kernelIfEEvPT_if --------------------------
	.section	.nv.info._ZN17fastertransformer14sigmoid_kernelIfEEvPT_if,"",@"SHT_CUDA_INFO"
	.sectionflags	@""
	.align	4


	//----- nvinfo : EIATTR_CUDA_API_VERSION
	.align		4
        /*0000*/ 	.byte	0x04, 0x37
        /*0002*/ 	.short	(.L_229 - .L_228)
.L_228:
        /*0004*/ 	.word	0x00000082


	//----- nvinfo : EIATTR_SW2861232_WAR
	.align		4
.L_229:
        /*0008*/ 	.byte	0x01, 0x35
	.zero		2


	//----- nvinfo : EIATTR_PARAM_CBANK
	.align		4
        /*000c*/ 	.byte	0x04, 0x0a
        /*000e*/ 	.short	(.L_231 - .L_230)
	.align		4
.L_230:
        /*0010*/ 	.word	index@(.nv.constant0._ZN17fastertransformer14sigmoid_kernelIfEEvPT_if)
        /*0014*/ 	.short	0x0160
        /*0016*/ 	.short	0x0010


	//----- nvinfo : EIATTR_CBANK_PARAM_SIZE
	.align		4
.L_231:
        /*0018*/ 	.byte	0x03, 0x19
        /*001a*/ 	.short	0x0010


	//----- nvinfo : EIATTR_KPARAM_INFO
	.align		4
        /*001c*/ 	.byte	0x04, 0x17
        /*001e*/ 	.short	(.L_233 - .L_232)
.L_232:
        /*0020*/ 	.word	0x00000000
        /*0024*/ 	.short	0x0002
        /*0026*/ 	.short	0x000c
        /*0028*/ 	.byte	0x00, 0xf0, 0x11, 0x00


	//----- nvinfo : EIATTR_KPARAM_INFO
	.align		4
.L_233:
        /*002c*/ 	.byte	0x04, 0x17
        /*002e*/ 	.short	(.L_235 - .L_234)
.L_234:
        /*0030*/ 	.word	0x00000000
        /*0034*/ 	.short	0x0001
        /*0036*/ 	.short	0x0008
        /*0038*/ 	.byte	0x00, 0xf0, 0x11, 0x00


	//----- nvinfo : EIATTR_KPARAM_INFO
	.align		4
.L_235:
        /*003c*/ 	.byte	0x04, 0x17
        /*003e*/ 	.short	(.L_237 - .L_236)
.L_236:
        /*0040*/ 	.word	0x00000000
        /*0044*/ 	.short	0x0000
        /*0046*/ 	.short	0x0000
        /*0048*/ 	.byte	0x00, 0xf0, 0x21, 0x00


	//----- nvinfo : EIATTR_MAXREG_COUNT
	.align		4
.L_237:
        /*004c*/ 	.byte	0x03, 0x1b
        /*004e*/ 	.short	0x00ff


	//----- nvinfo : EIATTR_MERCURY_ISA_VERSION
	.align		4
        /*0050*/ 	.byte	0x03, 0x5f
        /*0052*/ 	.short	0x0000


	//----- nvinfo : EIATTR_EXIT_INSTR_OFFSETS
	.align		4
        /*0054*/ 	.byte	0x04, 0x1c
        /*0056*/ 	.short	(.L_239 - .L_238)


	//   ....[0]....
.L_238:
        /*0058*/ 	.word	0x00000070


	//   ....[1]....
        /*005c*/ 	.word	0x00000120
.L_239:


//--------------------- .nv.info._ZN17fastertransformer13addBiasGeluV3I7__half2Li40960ELi2EEEvPT_PKS2_PKiS5_iS7_i --------------------------
	.section	.nv.info._ZN17fastertransformer13addBiasGeluV3I7__half2Li40960ELi2EEEvPT_PKS2_PKiS5_iS7_i,"",@"SHT_CUDA_INFO"
	.sectionflags	@""
	.align	4


	//----- nvinfo : EIATTR_CUDA_API_VERSION
	.align		4
        /*0000*/ 	.byte	0x04, 0x37
        /*0002*/ 	.short	(.L_241 - .L_240)
.L_240:
        /*0004*/ 	.word	0x00000082


	//----- nvinfo : EIATTR_SW2861232_WAR
	.align		4
.L_241:
        /*0008*/ 	.byte	0x01, 0x35
	.zero		2


	//----- nvinfo : EIATTR_PARAM_CBANK
	.align		4
        /*000c*/ 	.byte	0x04, 0x0a
        /*000e*/ 	.short	(.L_243 - .L_242)
	.align		4
.L_242:
        /*0010*/ 	.word	index@(.nv.constant0._ZN17fastertransformer13addBiasGeluV3I7__half2Li40960ELi2EEEvPT_PKS2_PKiS5_iS7_i)
        /*0014*/ 	.short	0x0160
        /*0016*/ 	.short	0x0034


	//----- nvinfo : EIATTR_CBANK_PARAM_SIZE
	.align		4
.L_243:
        /*0018*/ 	.byte	0x03, 0x19
        /*001a*/ 	.short	0x0034


	//----- nvinfo : EIATTR_KPARAM_INFO
	.align		4
        /*001c*/ 	.byte	0x04, 0x17
        /*001e*/ 	.short	(.L_245 - .L_244)
.L_244:
        /*0020*/ 	.word	0x00000000
        /*0024*/ 	.short	0x0006
        /*0026*/ 	.short	0x0030
        /*0028*/ 	.byte	0x00, 0xf0, 0x11, 0x00


	//----- nvinfo : EIATTR_KPARAM_INFO
	.align		4
.L_245:
        /*002c*/ 	.byte	0x04, 0x17
        /*002e*/ 	.short	(.L_247 - .L_246)
.L_246:
        /*0030*/ 	.word	0x00000000
        /*0034*/ 	.short	0x0005
        /*0036*/ 	.short	0x0028
        /*0038*/ 	.byte	0x00, 0xf0, 0x21, 0x00


	//----- nvinfo : EIATTR_KPARAM_INFO
	.align		4
.L_247:
        /*003c*/ 	.byte	0x04, 0x17
        /*003e*/ 	.short	(.L_249 - .L_248)
.L_248:
        /*0040*/ 	.word	0x00000000
        /*0044*/ 	.short	0x0004
        /*0046*/ 	.short	0x0020
        /*0048*/ 	.byte	0x00, 0xf0, 0x11, 0x00


	//----- nvinfo : EIATTR_KPARAM_INFO
	.align		4
.L_249:
        /*004c*/ 	.byte	0x04, 0x17
        /*004e*/ 	.short	(.L_251 - .L_250)
.L_250:
        /*0050*/ 	.word	0x00000000
        /*0054*/ 	.short	0x0003
        /*0056*/ 	.short	0x0018
        /*0058*/ 	.byte	0x00, 0xf0, 0x21, 0x00


	//----- nvinfo : EIATTR_KPARAM_INFO
	.align		4
.L_251:
        /*005c*/ 	.byte	0x04, 0x17
        /*005e*/ 	.short	(.L_253 - .L_252)
.L_252:
        /*0060*/ 	.word	0x00000000
        /*0064*/ 	.short	0x0002
        /*0066*/ 	.short	0x0010
        /*0068*/ 	.byte	0x00, 0xf0, 0x21, 0x00


	//----- nvinfo : EIATTR_KPARAM_INFO
	.align		4
.L_253:
        /*006c*/ 	.byte	0x04, 0x17
        /*006e*/ 	.short	(.L_255 - .L_254)
.L_254:
        /*0070*/ 	.word	0x00000000
        /*0074*/ 	.short	0x0001
        /*0076*/ 	.short	0x0008
        /*0078*/ 	.byte	0x00, 0xf0, 0x21, 0x00


	//----- nvinfo : EIATTR_KPARAM_INFO
	.align		4
.L_255:
        /*007c*/ 	.byte	0x04, 0x17
        /*007e*/ 	.short	(.L_257 - .L_256)
.L_256:
        /*0080*/ 	.word	0x00000000
        /*0084*/ 	.short	0x0000
        /*0086*/ 	.short	0x0000
        /*0088*/ 	.byte	0x00, 0xf0, 0x21, 0x00


	//----- nvinfo : EIATTR_MAXREG_COUNT
	.align		4
.L_257:
        /*008c*/ 	.byte	0x03, 0x1b
        /*008e*/ 	.short	0x00ff


	//----- nvinfo : EIATTR_MERCURY_ISA_VERSION
	.align		4
        /*0090*/ 	.byte	0x03, 0x5f
        /*0092*/ 	.short	0x0000


	//----- nvinfo : EIATTR_EXIT_INSTR_OFFSETS
	.align		4
        /*0094*/ 	.byte	0x04, 0x1c
        /*0096*/ 	.short	(.L_259 - .L_258)


	//   ....[0]....
.L_258:
        /*0098*/ 	.word	0x00000060


	//   ....[1]....
        /*009c*/ 	.word	0x000011c0


	//----- nvinfo : EIATTR_CRS_STACK_SIZE
	.align		4
.L_259:
        /*00a0*/ 	.byte	0x04, 0x1e
        /*00a2*/ 	.short	(.L_261 - .L_260)
.L_260:
        /*00a4*/ 	.word	0x00000000
.L_261:


//--------------------- .nv.info._ZN17fastertransformer13addBiasGeluV3I7__half2Li4096ELi1EEEvPT_PKS2_PKiS5_iS7_i --------------------------
	.section	.nv.info._ZN17fastertransformer13addBiasGeluV3I7__half2Li4096ELi1EEEvPT_PKS2_PKiS5_iS7_i,"",@"SHT_CUDA_INFO"
	.sectionflags	@""
	.align	4


	//----- nvinfo : EIATTR_CUDA_API_VERSION
	.align		4
        /*0000*/ 	.byte	0x04, 0x37
        /*0002*/ 	.short	(.L_263 - .L_262)
.L_262:
        /*0004*/ 	.word	0x00000082


	//----- nvinfo : EIATTR_SW2861232_WAR
	.align		4
.L_263:
        /*0008*/ 	.byte	0x01, 0x35
	.zero		2


	//----- nvinfo : EIATTR_PARAM_CBANK
	.align		4
        /*000c*/ 	.byte	0x04, 0x0a
        /*000e*/ 	.short	(.L_265 - .L_264)
	.align		4
.L_264:
        /*0010*/ 	.word	index@(.nv.constant0._ZN17fastertransformer13addBiasGeluV3I7__half2Li4096ELi1EEEvPT_PKS2_PKiS5_iS7_i)
        /*0014*/ 	.short	0x0160
        /*0016*/ 	.short	0x0034


	//----- nvinfo : EIATTR_CBANK_PARAM_SIZE
	.align		4
.L_265:
        /*0018*/ 	.byte	0x03, 0x19
        /*001a*/ 	.short	0x0034


	//----- nvinfo : EIATTR_KPARAM_INFO
	.align		4
        /*001c*/ 	.byte	0x04, 0x17
        /*001e*/ 	.short	(.L_267 - .L_266)
.L_266:
        /*0020*/ 	.word	0x00000000
        /*0024*/ 	.short	0x0006
        /*0026*/ 	.short	0x0030
        /*0028*/ 	.byte	0x00, 0xf0, 0x11, 0x00


	//----- nvinfo : EIATTR_KPARAM_INFO
	.align		4
.L_267:
        /*002c*/ 	.byte	0x04, 0x17
        /*002e*/ 	.short	(.L_269 - .L_268)
.L_268:
        /*0030*/ 	.word	0x00000000
        /*0034*/ 	.short	0x0005
        /*0036*/ 	.short	0x0028
        /*0038*/ 	.byte	0x00, 0xf0, 0x21, 0x00


	//----- nvinfo : EIATTR_KPARAM_INFO
	.align		4
.L_269:
        /*003c*/ 	.byte	0x04, 0x17
        /*003e*/ 	.short	(.L_271 - .L_270)
.L_270:
        /*0040*/ 	.word	0x00000000
        /*0044*/ 	.short	0x0004
        /*0046*/ 	.short	0x0020
        /*0048*/ 	.byte	0x00, 0xf0, 0x11, 0x00


	//----- nvinfo : EIATTR_KPARAM_INFO
	.align		4
.L_271:
        /*004c*/ 	.byte	0x04, 0x17
        /*004e*/ 	.short	(.L_273 - .L_272)
.L_272:
        /*0050*/ 	.word	0x00000000
        /*0054*/ 	.short	0x0003
        /*0056*/ 	.short	0x0018
        /*0058*/ 	.byte	0x00, 0xf0, 0x21, 0x00


	//----- nvinfo : EIATTR_KPARAM_INFO
	.align		4
.L_273:
        /*005c*/ 	.byte	0x04, 0x17
        /*005e*/ 	.short	(.L_275 - .L_274)
.L_274:
        /*0060*/ 	.word	0x00000000
        /*0064*/ 	.short	0x0002
        /*0066*/ 	.short	0x0010
        /*0068*/ 	.byte	0x00, 0xf0, 0x21, 0x00


	//----- nvinfo : EIATTR_KPARAM_INFO
	.align		4
.L_275:
        /*006c*/ 	.byte	0x04, 0x17
        /*006e*/ 	.short	(.L_277 - .L_276)
.L_276:
        /*0070*/ 	.word	0x00000000
        /*0074*/ 	.short	0x0001
        /*0076*/ 	.short	0x0008
        /*0078*/ 	.byte	0x00, 0xf0, 0x21, 0x00


	//----- nvinfo : EIATTR_KPARAM_INFO
	.align		4
.L_277:
        /*007c*/ 	.byte	0x04, 0x17
        /*007e*/ 	.short	(.L_279 - .L_278)
.L_278:
        /*0080*/ 	.word	0x00000000
        /*0084*/ 	.short	0x0000
        /*0086*/ 	.short	0x0000
        /*0088*/ 	.byte	0x00, 0xf0, 0x21, 0x00


	//----- nvinfo : EIATTR_MAXREG_COUNT
	.align		4
.L_279:
        /*008c*/ 	.byte	0x03, 0x1b
        /*008e*/ 	.short	0x00ff


	//----- nvinfo : EIATTR_MERCURY_ISA_VERSION
	.align		4
        /*0090*/ 	.byte	0x03, 0x5f
        /*0092*/ 	.short	0x0000


	//----- nvinfo : EIATTR_EXIT_INSTR_OFFSETS
	.align		4
        /*0094*/ 	.byte	0x04, 0x1c
        /*0096*/ 	.short	(.L_281 - .L_280)


	//   ....[0]....
.L_280:
        /*0098*/ 	.word	0x00000050


	//   ....[1]....
        /*009c*/ 	.word	0x00000520


	//   ....[2]....
        /*00a0*/ 	.word	0x00000980


	//----- nvinfo : EIATTR_CRS_STACK_SIZE
	.align		4
.L_281:
        /*00a4*/ 	.byte	0x04, 0x1e
        /*00a6*/ 	.short	(.L_283 - .L_282)
.L_282:
        /*00a8*/ 	.word	0x00000000
.L_283:


//--------------------- .nv.info._ZN17fastertransformer13addBiasGeluV2I7__half2Li40960EEEvPT_PKS2_PKiS5_iS7_i --------------------------
	.section	.nv.info._ZN17fastertransformer13addBiasGeluV2I7__half2Li40960EEEvPT_PKS2_PKiS5_iS7_i,"",@"SHT_CUDA_INFO"
	.sectionflags	@""
	.align	4


	//----- nvinfo : EIATTR_CUDA_API_VERSION
	.align		4
        /*0000*/ 	.byte	0x04, 0x37
        /*0002*/ 	.short	(.L_285 - .L_284)
.L_284:
        /*0004*/ 	.word	0x00000082


	//----- nvinfo : EIATTR_SW2861232_WAR
	.align		4
.L_285:
        /*0008*/ 	.byte	0x01, 0x35
	.zero		2


	//----- nvinfo : EIATTR_PARAM_CBANK
	.align		4
        /*000c*/ 	.byte	0x04, 0x0a
        /*000e*/ 	.short	(.L_287 - .L_286)
	.align		4
.L_286:
        /*0010*/ 	.word	index@(.nv.constant0._ZN17fastertransformer13addBiasGeluV2I7__half2Li40960EEEvPT_PKS2_PKiS5_iS7_i)
        /*0014*/ 	.short	0x0160
        /*0016*/ 	.short	0x0034


	//----- nvinfo : EIATTR_CBANK_PARAM_SIZE
	.align		4
.L_287:
        /*0018*/ 	.byte	0x03, 0x19
        /*001a*/ 	.short	0x0034


	//----- nvinfo : EIATTR_KPARAM_INFO
	.align		4
        /*001c*/ 	.byte	0x04, 0x17
        /*001e*/ 	.short	(.L_289 - .L_288)
.L_288:
        /*0020*/ 	.word	0x00000000
        /*0024*/ 	.short	0x0006
        /*0026*/ 	.short	0x0030
        /*0028*/ 	.byte	0x00, 0xf0, 0x11, 0x00


	//----- nvinfo : EIATTR_KPARAM_INFO
	.align		4
.L_289:
        /*002c*/ 	.byte	0x04, 0x17
        /*002e*/ 	.short	(.L_291 - .L_290)
.L_290:
        /*0030*/ 	.word	0x00000000
        /*0034*/ 	.short	0x0005
        /*0036*/ 	.short	0x0028
        /*0038*/ 	.byte	0x00, 0xf0, 0x21, 0x00


	//----- nvinfo : EIATTR_KPARAM_INFO
	.align		4
.L_291:
        /*003c*/ 	.byte	0x04, 0x17
        /*003e*/ 	.short	(.L_293 - .L_292)
.L_292:
        /*0040*/ 	.word	0x00000000
        /*0044*/ 	.short	0x0004
        /*0046*/ 	.short	0x0020
        /*0048*/ 	.byte	0x00, 0xf0, 0x11, 0x00


	//----- nvinfo : EIATTR_KPARAM_INFO
	.align		4
.L_293:
        /*004c*/ 	.byte	0x04, 0x17
        /*004e*/ 	.short	(.L_295 - .L_294)
.L_294:
        /*0050*/ 	.word	0x00000000
        /*0054*/ 	.short	0x0003
        /*0056*/ 	.short	0x0018
        /*0058*/ 	.byte	0x00, 0xf0, 0x21, 0x00


	//----- nvinfo : EIATTR_KPARAM_INFO
	.align		4
.L_295:
        /*005c*/ 	.byte	0x04, 0x17
        /*005e*/ 	.short	(.L_297 - .L_296)
.L_296:
        /*0060*/ 	.word	0x00000000
        /*0064*/ 	.short	0x0002
        /*0066*/ 	.short	0x0010
        /*0068*/ 	.byte	0x00, 0xf0, 0x21, 0x00


	//----- nvinfo : EIATTR_KPARAM_INFO
	.align		4
.L_297:
        /*006c*/ 	.byte	0x04, 0x17
        /*006e*/ 	.short	(.L_299 - .L_298)
.L_298:
        /*0070*/ 	.word	0x00000000
        /*0074*/ 	.short	0x0001
        /*0076*/ 	.short	0x0008
        /*0078*/ 	.byte	0x00, 0xf0, 0x21, 0x00


	//----- nvinfo : EIATTR_KPARAM_INFO
	.align		4
.L_299:
        /*007c*/ 	.byte	0x04, 0x17
        /*007e*/ 	.short	(.L_301 - .L_300)
.L_300:
        /*0080*/ 	.word	0x00000000
        /*0084*/ 	.short	0x0000
        /*0086*/ 	.short	0x0000
        /*0088*/ 	.byte	0x00, 0xf0, 0x21, 0x00


	//----- nvinfo : EIATTR_MAXREG_COUNT
	.align		4
.L_301:
        /*008c*/ 	.byte	0x03, 0x1b
        /*008e*/ 	.short	0x00ff


	//----- nvinfo : EIATTR_MERCURY_ISA_VERSION
	.align		4
        /*0090*/ 	.byte	0x03, 0x5f
        /*0092*/ 	.short	0x0000


	//----- nvinfo : EIATTR_EXIT_INSTR_OFFSETS
	.align		4
        /*0094*/ 	.byte	0x04, 0x1c
        /*0096*/ 	.short	(.L_303 - .L_302)


	//   ....[0]....
.L_302:
        /*0098*/ 	.word	0x00000050


	//   ....[1]....
        /*009c*/ 	.word	0x00000510


	//   ....[2]....
        /*00a0*/ 	.word	0x00000960


	//----- nvinfo : EIATTR_CRS_STACK_SIZE
	.align		4
.L_303:
        /*00a4*/ 	.byte	0x04, 0x1e
        /*00a6*/ 	.short	(.L_305 - .L_304)
.L_304:
        /*00a8*/ 	.word	0x00000000
.L_305:


//--------------------- .nv.info._ZN17fastertransformer13addBiasGeluV3I7__half2Li40960ELi4EEEvPT_PKS2_PKiS5_iS7_i --------------------------
	.section	.nv.info._ZN17fastertransformer13addBiasGeluV3I7__half2Li40960ELi4EEEvPT_PKS2_PKiS5_iS7_i,"",@"SHT_CUDA_INFO"
	.sectionflags	@""
	.align	4


	//----- nvinfo : EIATTR_CUDA_API_VERSION
	.align		4
        /*0000*/ 	.byte	0x04, 0x37
        /*0002*/ 	.short	(.L_307 - .L_306)
.L_306:
        /*0004*/ 	.word	0x00000082


	//----- nvinfo : EIATTR_SW2861232_WAR
	.align		4
.L_307:
        /*0008*/ 	.byte	0x01, 0x35
	.zero		2


	//----- nvinfo : EIATTR_PARAM_CBANK
	.align		4
        /*000c*/ 	.byte	0x04, 0x0a
        /*000e*/ 	.short	(.L_309 - .L_308)
	.align		4
.L_308:
        /*0010*/ 	.word	index@(.nv.constant0._ZN17fastertransformer13addBiasGeluV3I7__half2Li40960ELi4EEEvPT_PKS2_PKiS5_iS7_i)
        /*0014*/ 	.short	0x0160
        /*0016*/ 	.short	0x0034


	//----- nvinfo : EIATTR_CBANK_PARAM_SIZE
	.align		4
.L_309:
        /*0018*/ 	.byte	0x03, 0x19
        /*001a*/ 	.short	0x0034


	//----- nvinfo : EIATTR_KPARAM_INFO
	.align		4
        /*001c*/ 	.byte	0x04, 0x17
        /*001e*/ 	.short	(.L_311 - .L_310)
.L_310:
        /*0020*/ 	.word	0x00000000
        /*0024*/ 	.short	0x0006
        /*0026*/ 	.short	0x0030
        /*0028*/ 	.byte	0x00, 0xf0, 0x11, 0x00


	//----- nvinfo : EIATTR_KPARAM_INFO
	.align		4
.L_311:
        /*002c*/ 	.byte	0x04, 0x17
        /*002e*/ 	.short	(.L_313 - .L_312)
.L_312:
        /*0030*/ 	.word	0x00000000
        /*0034*/ 	.short	0x0005
        /*0036*/ 	.short	0x0028
        /*0038*/ 	.byte	0x00, 0xf0, 0x21, 0x00


	//----- nvinfo : EIATTR_KPARAM_INFO
	.align		4
.L_313:
        /*003c*/ 	.byte	0x04, 0x17
        /*003e*/ 	.short	(.L_315 - .L_314)
.L_314:
        /*0040*/ 	.word	0x00000000
        /*0044*/ 	.short	0x0004
        /*0046*/ 	.short	0x0020
        /*0048*/ 	.byte	0x00, 0xf0, 0x11, 0x00


	//----- nvinfo : EIATTR_KPARAM_INFO
	.align		4
.L_315:
        /*004c*/ 	.byte	0x04, 0x17
        /*004e*/ 	.short	(.L_317 - .L_316)
.L_316:
        /*0050*/ 	.word	0x00000000
        /*0054*/ 	.short	0x0003
        /*0056*/ 	.short	0x0018
        /*0058*/ 	.byte	0x00, 0xf0, 0x21, 0x00


	//----- nvinfo : EIATTR_KPARAM_INFO
	.align		4
.L_317:
        /*005c*/ 	.byte	0x04, 0x17
        /*005e*/ 	.short	(.L_319 - .L_318)
.L_318:
        /*0060*/ 	.word	0x00000000
        /*0064*/ 	.short	0x0002
        /*0066*/ 	.short	0x0010
        /*0068*/ 	.byte	0x00, 0xf0, 0x21, 0x00


	//----- nvinfo : EIATTR_KPARAM_INFO
	.align		4
.L_319:
        /*006c*/ 	.byte	0x04, 0x17
        /*006e*/ 	.short	(.L_321 - .L_320)
.L_320:
        /*0070*/ 	.word	0x00000000
        /*0074*/ 	.short	0x0001
        /*0076*/ 	.short	0x0008
        /*0078*/ 	.byte	0x00, 0xf0, 0x21, 0x00


	//----- nvinfo : EIATTR_KPARAM_INFO
	.align		4
.L_321:
        /*007c*/ 	.byte	0x04, 0x17
        /*007e*/ 	.short	(.L_323 - .L_322)
.L_322:
        /*0080*/ 	.word	0x00000000
        /*0084*/ 	.short	0x0000
        /*0086*/ 	.short	0x0000
        /*0088*/ 	.byte	0x00, 0xf0, 0x21, 0x00


	//----- nvinfo : EIATTR_MAXREG_COUNT
	.align		4
.L_323:
        /*008c*/ 	.byte	0x03, 0x1b
        /*008e*/ 	.short	0x00ff


	//----- nvinfo : EIATTR_MERCURY_ISA_VERSION
	.align		4
        /*0090*/ 	.byte	0x03, 0x5f
        /*0092*/ 	.short	0x0000


	//----- nvinfo : EIATTR_EXIT_INSTR_OFFSETS
	.align		4
        /*0094*/ 	.byte	0x04, 0x1c
        /*0096*/ 	.short	(.L_325 - .L_324)


	//   ....[0]....
.L_324:
        /*0098*/ 	.word	0x00000060


	//   ....[1]....
        /*009c*/ 	.word	0x00002250


	//----- nvinfo : EIATTR_CRS_STACK_SIZE
	.align		4
.L_325:
        /*00a0*/ 	.byte	0x04, 0x1e
        /*00a2*/ 	.short	(.L_327 - .L_326)
.L_326:
        /*00a4*/ 	.word	0x00000000
.L_327:


//--------------------- .nv.info._ZN17fastertransformer13addBiasGeluV2I7__half2Li24576EEEvPT_PKS2_PKiS5_iS7_i --------------------------
	.section	.nv.info._ZN17fastertransformer13addBiasGeluV2I7__half2Li24576EEEvPT_PKS2_PKiS5_iS7_i,"",@"SHT_CUDA_INFO"
	.sectionflags	@""
	.align	4


	//----- nvinfo : EIATTR_CUDA_API_VERSION
	.align		4
        /*0000*/ 	.byte	0x04, 0x37
        /*0002*/ 	.short	(.L_329 - .L_328)
.L_328:
        /*0004*/ 	.word	0x00000082


	//----- nvinfo : EIATTR_SW2861232_WAR
	.align		4
.L_329:
        /*0008*/ 	.byte	0x01, 0x35
	.zero		2


	//----- nvinfo : EIATTR_PARAM_CBANK
	.align		4
        /*000c*/ 	.byte	0x04, 0x0a
        /*000e*/ 	.short	(.L_331 - .L_330)
	.align		4
.L_330:
        /*0010*/ 	.word	index@(.nv.constant0._ZN17fastertransformer13addBiasGeluV2I7__half2Li24576EEEvPT_PKS2_PKiS5_iS7_i)
        /*0014*/ 	.short	0x0160
        /*0016*/ 	.short	0x0034


	//----- nvinfo : EIATTR_CBANK_PARAM_SIZE
	.align		4
.L_331:
        /*0018*/ 	.byte	0x03, 0x19
        /*001a*/ 	.short	0x0034


	//----- nvinfo : EIATTR_KPARAM_INFO
	.align		4
        /*001c*/ 	.byte	0x04, 0x17
        /*001e*/ 	.short	(.L_333 - .L_332)
.L_332:
        /*0020*/ 	.word	0x00000000
        /*0024*/ 	.short	0x0006
        /*0026*/ 	.short	0x0030
        /*0028*/ 	.byte	0x00, 0xf0, 0x11, 0x00


	//----- nvinfo : EIATTR_KPARAM_INFO
	.align		4
.L_333:
        /*002c*/ 	.byte	0x04, 0x17
        /*002e*/ 	.short	(.L_335 - .L_334)
.L_334:
        /*0030*/ 	.word	0x00000000
        /*0034*/ 	.short	0x0005
        /*0036*/ 	.short	0x0028
        /*0038*/ 	.byte	0x00, 0xf0, 0x21, 0x00


	//----- nvinfo : EIATTR_KPARAM_INFO
	.align		4
.L_335:
        /*003c*/ 	.byte	0x04, 0x17
        /*003e*/ 	.short	(.L_337 - .L_336)
.L_336:
        /*0040*/ 	.word	0x00000000
        /*0044*/ 	.short	0x0004
        /*0046*/ 	.short	0x0020
        /*0048*/ 	.byte	0x00, 0xf0, 0x11, 0x00


	//----- nvinfo : EIATTR_KPARAM_INFO
	.align		4
.L_337:
        /*004c*/ 	.byte	0x04, 0x17
        /*004e*/ 	.short	(.L_339 - .L_338)
.L_338:
        /*0050*/ 	.word	0x00000000
        /*0054*/ 	.short	0x0003
        /*0056*/ 	.short	0x0018
        /*0058*/ 	.byte	0x00, 0xf0, 0x21, 0x00


	//----- nvinfo : EIATTR_KPARAM_INFO
	.align		4
.L_339:
        /*005c*/ 	.byte	0x04, 0x17
        /*005e*/ 	.short	(.L_341 - .L_340)
.L_340:
        /*0060*/ 	.word	0x00000000
        /*0064*/ 	.short	0x0002
        /*0066*/ 	.short	0x0010
        /*0068*/ 	.byte	0x00, 0xf0, 0x21, 0x00


	//----- nvinfo : EIATTR_KPARAM_INFO
	.align		4
.L_341:
        /*006c*/ 	.byte	0x04, 0x17
        /*006e*/ 	.short	(.L_343 - .L_342)
.L_342:
        /*0070*/ 	.word	0x00000000
        /*0074*/ 	.short	0x0001
        /*0076*/ 	.short	0x0008
        /*0078*/ 	.byte	0x00, 0xf0, 0x21, 0x00


	//----- nvinfo : EIATTR_KPARAM_INFO
	.align		4
.L_343:
        /*007c*/ 	.byte	0x04, 0x17
        /*007e*/ 	.short	(.L_345 - .L_344)
.L_344:
        /*0080*/ 	.word	0x00000000
        /*0084*/ 	.short	0x0000
        /*0086*/ 	.short	0x0000
        /*0088*/ 	.byte	0x00, 0xf0, 0x21, 0x00


	//----- nvinfo : EIATTR_MAXREG_COUNT
	.align		4
.L_345:
        /*008c*/ 	.byte	0x03, 0x1b
        /*008e*/ 	.short	0x00ff


	//----- nvinfo : EIATTR_MERCURY_ISA_VERSION
	.align		4
        /*0090*/ 	.byte	0x03, 0x5f
        /*0092*/ 	.short	0x0000


	//----- nvinfo : EIATTR_EXIT_INSTR_OFFSETS
	.align		4
        /*0094*/ 	.byte	0x04, 0x1c
        /*0096*/ 	.short	(.L_347 - .L_346)


	//   ....[0]....
.L_346:
        /*0098*/ 	.word	0x00000050


	//   ....[1]....
        /*009c*/ 	.word	0x00000510


	//   ....[2]....
        /*00a0*/ 	.word	0x00000960


	//----- nvinfo : EIATTR_CRS_STACK_SIZE
	.align		4
.L_347:
        /*00a4*/ 	.byte	0x04, 0x1e
        /*00a6*/ 	.short	(.L_349 - .L_348)
.L_348:
        /*00a8*/ 	.word	0x00000000
.L_349:


//--------------------- .nv.info._ZN17fastertransformer13addBiasGeluV3I7__half2Li24576ELi2EEEvPT_PKS2_PKiS5_iS7_i --------------------------
	.section	.nv.info._ZN17fastertransformer13addBiasGeluV3I7__half2Li24576ELi2EEEvPT_PKS2_PKiS5_iS7_i,"",@"SHT_CUDA_INFO"
	.sectionflags	@""
	.align	4


	//----- nvinfo : EIATTR_CUDA_API_VERSION
	.align		4
        /*0000*/ 	.byte	0x04, 0x37
        /*0002*/ 	.short	(.L_351 - .L_350)
.L_350:
        /*0004*/ 	.word	0x00000082


	//----- nvinfo : EIATTR_SW2861232_WAR
	.align		4
.L_351:
        /*0008*/ 	.byte	0x01, 0x35
	.zero		2


	//----- nvinfo : EIATTR_PARAM_CBANK
	.align		4
        /*000c*/ 	.byte	0x04, 0x0a
        /*000e*/ 	.short	(.L_353 - .L_352)
	.align		4
.L_352:
        /*0010*/ 	.word	index@(.nv.constant0._ZN17fastertransformer13addBiasGeluV3I7__half2Li24576ELi2EEEvPT_PKS2_PKiS5_iS7_i)
        /*0014*/ 	.short	0x0160
        /*0016*/ 	.short	0x0034


	//----- nvinfo : EIATTR_CBANK_PARAM_SIZE
	.align		4
.L_353:
        /*0018*/ 	.byte	0x03, 0x19
        /*001a*/ 	.short	0x0034


	//----- nvinfo : EIATTR_KPARAM_INFO
	.align		4
        /*001c*/ 	.byte	0x04, 0x17
        /*001e*/ 	.short	(.L_355 - .L_354)
.L_354:
        /*0020*/ 	.word	0x00000000
        /*0024*/ 	.short	0x0006
        /*0026*/ 	.short	0x0030
        /*0028*/ 	.byte	0x00, 0xf0, 0x11, 0x00


	//----- nvinfo : EIATTR_KPARAM_INFO
	.align		4
.L_355:
        /*002c*/ 	.byte	0x04, 0x17
        /*002e*/ 	.short	(.L_357 - .L_356)
.L_356:
        /*0030*/ 	.word	0x00000000
        /*0034*/ 	.short	0x0005
        /*0036*/ 	.short	0x0028
        /*0038*/ 	.byte	0x00, 0xf0, 0x21, 0x00


	//----- nvinfo : EIATTR_KPARAM_INFO
	.align		4
.L_357:
        /*003c*/ 	.byte	0x04, 0x17
        /*003e*/ 	.short	(.L_359 - .L_358)
.L_358:
        /*0040*/ 	.word	0x00000000
        /*0044*/ 	.short	0x0004
        /*0046*/ 	.short	0x0020
        /*0048*/ 	.byte	0x00, 0xf0, 0x11, 0x00


	//----- nvinfo : EIATTR_KPARAM_INFO
	.align		4
.L_359:
        /*004c*/ 	.byte	0x04, 0x17
        /*004e*/ 	.short	(.L_361 - .L_360)
.L_360:
        /*0050*/ 	.word	0x00000000
        /*0054*/ 	.short	0x0003
        /*0056*/ 	.short	0x0018
        /*0058*/ 	.byte	0x00, 0xf0, 0x21, 0x00


	//----- nvinfo : EIATTR_KPARAM_INFO
	.align		4
.L_361:
        /*005c*/ 	.byte	0x04, 0x17
        /*005e*/ 	.short	(.L_363 - .L_362)
.L_362:
        /*0060*/ 	.word	0x00000000
        /*0064*/ 	.short	0x0002
        /*0066*/ 	.short	0x0010
        /*0068*/ 	.byte	0x00, 0xf0, 0x21, 0x00


	//----- nvinfo : EIATTR_KPARAM_INFO
	.align		4
.L_363:
        /*006c*/ 	.byte	0x04, 0x17
        /*006e*/ 	.short	(.L_365 - .L_364)
.L_364:
        /*0070*/ 	.word	0x00000000
        /*0074*/ 	.short	0x0001
        /*0076*/ 	.short	0x0008
        /*0078*/ 	.byte	0x00, 0xf0, 0x21, 0x00


	//----- nvinfo : EIATTR_KPARAM_INFO
	.align		4
.L_365:
        /*007c*/ 	.byte	0x04, 0x17
        /*007e*/ 	.short	(.L_367 - .L_366)
.L_366:
        /*0080*/ 	.word	0x00000000
        /*0084*/ 	.short	0x0000
        /*0086*/ 	.short	0x0000
        /*0088*/ 	.byte	0x00, 0xf0, 0x21, 0x00


	//----- nvinfo : EIATTR_MAXREG_COUNT
	.align		4
.L_367:
        /*008c*/ 	.byte	0x03, 0x1b
        /*008e*/ 	.short	0x00ff


	//----- nvinfo : EIATTR_MERCURY_ISA_VERSION
	.align		4
        /*0090*/ 	.byte	0x03, 0x5f
        /*0092*/ 	.short	0x0000


	//----- nvinfo : EIATTR_EXIT_INSTR_OFFSETS
	.align		4
        /*0094*/ 	.byte	0x04, 0x1c
        /*0096*/ 	.short	(.L_369 - .L_368)


	//   ....[0]....
.L_368:
        /*0098*/ 	.word	0x00000060


	//   ....[1]....
        /*009c*/ 	.word	0x000011c0


	//----- nvinfo : EIATTR_CRS_STACK_SIZE
	.align		4
.L_369:
        /*00a0*/ 	.byte	0x04, 0x1e
        /*00a2*/ 	.short	(.L_371 - .L_370)
.L_370:
        /*00a4*/ 	.word	0x00000000
.L_371:


//--------------------- .nv.info._ZN17fastertransformer13addBiasGeluV2I7__half2Li16384EEEvPT_PKS2_PKiS5_iS7_i --------------------------
	.section	.nv.info._ZN17fastertransformer13addBiasGeluV2I7__half2Li16384EEEvPT_PKS2_PKiS5_iS7_i,"",@"SHT_CUDA_INFO"
	.sectionflags	@""
	.align	4


	//----- nvinfo : EIATTR_CUDA_API_VERSION
	.align		4
        /*0000*/ 	.byte	0x04, 0x37
        /*0002*/ 	.short	(.L_373 - .L_372)
.L_372:
        /*0004*/ 	.word	0x00000082


	//----- nvinfo : EIATTR_SW2861232_WAR
	.align		4
.L_373:
        /*0008*/ 	.byte	0x01, 0x35
	.zero		2


	//----- nvinfo : EIATTR_PARAM_CBANK
	.align		4
        /*000c*/ 	.byte	0x04, 0x0a
        /*000e*/ 	.short	(.L_375 - .L_374)
	.align		4
.L_374:
        /*0010*/ 	.word	index@(.nv.constant0._ZN17fastertransformer13addBiasGeluV2I7__half2Li16384EEEvPT_PKS2_PKiS5_iS7_i)
        /*0014*/ 	.short	0x0160
        /*0016*/ 	.short	0x0034


	//----- nvinfo : EIATTR_CBANK_PARAM_SIZE
	.align		4
.L_375:
        /*0018*/ 	.byte	0x03, 0x19
        /*001a*/ 	.short	0x0034


	//----- nvinfo : EIATTR_KPARAM_INFO
	.align		4
        /*001c*/ 	.byte	0x04, 0x17
        /*001e*/ 	.short	(.L_377 - .L_376)
.L_376:
        /*0020*/ 	.word	0x00000000
        /*0024*/ 	.short	0x0006
        /*0026*/ 	.short	0x0030
        /*0028*/ 	.byte	0x00, 0xf0, 0x11, 0x00


	//----- nvinfo : EIATTR_KPARAM_INFO
	.align		4
.L_377:
        /*002c*/ 	.byte	0x04, 0x17
        /*002e*/ 	.short	(.L_379 - .L_378)
.L_378:
        /*0030*/ 	.word	0x00000000
        /*0034*/ 	.short	0x0005
        /*0036*/ 	.short	0x0028
        /*0038*/ 	.byte	0x00, 0xf0, 0x21, 0x00


	//----- nvinfo : EIATTR_KPARAM_INFO
	.align		4
.L_379:
        /*003c*/ 	.byte	0x04, 0x17
        /*003e*/ 	.short	(.L_381 - .L_380)
.L_380:
        /*0040*/ 	.word	0x00000000
        /*0044*/ 	.short	0x0004
        /*0046*/ 	.short	0x0020
        /*0048*/ 	.byte	0x00, 0xf0, 0x11, 0x00


	//----- nvinfo : EIATTR_KPARAM_INFO
	.align		4
.L_381:
        /*004c*/ 	.byte	0x04, 0x17
        /*004e*/ 	.short	(.L_383 - .L_382)
.L_382:
        /*0050*/ 	.word	0x00000000
        /*0054*/ 	.short	0x0003
        /*0056*/ 	.short	0x0018
        /*0058*/ 	.byte	0x00, 0xf0, 0x21, 0x00


	//----- nvinfo : EIATTR_KPARAM_INFO
	.align		4
.L_383:
        /*005c*/ 	.byte	0x04, 0x17
        /*005e*/ 	.short	(.L_385 - .L_384)
.L_384:
        /*0060*/ 	.word	0x00000000
        /*0064*/ 	.short	0x0002
        /*0066*/ 	.short	0x0010
        /*0068*/ 	.byte	0x00, 0xf0, 0x21, 0x00


	//----- nvinfo : EIATTR_KPARAM_INFO
	.align		4
.L_385:
        /*006c*/ 	.byte	0x04, 0x17
        /*006e*/ 	.short	(.L_387 - .L_386)
.L_386:
        /*0070*/ 	.word	0x00000000
        /*0074*/ 	.short	0x0001
        /*0076*/ 	.short	0x0008
        /*0078*/ 	.byte	0x00, 0xf0, 0x21, 0x00


	//----- nvinfo : EIATTR_KPARAM_INFO
	.align		4
.L_387:
        /*007c*/ 	.byte	0x04, 0x17
        /*007e*/ 	.short	(.L_389 - .L_388)
.L_388:
        /*0080*/ 	.word	0x00000000
        /*0084*/ 	.short	0x0000
        /*0086*/ 	.short	0x0000
        /*0088*/ 	.byte	0x00, 0xf0, 0x21, 0x00


	//----- nvinfo : EIATTR_MAXREG_COUNT
	.align		4
.L_389:
        /*008c*/ 	.byte	0x03, 0x1b
        /*008e*/ 	.short	0x00ff


	//----- nvinfo : EIATTR_MERCURY_ISA_VERSION
	.align		4
        /*0090*/ 	.byte	0x03, 0x5f
        /*0092*/ 	.short	0x0000


	//----- nvinfo : EIATTR_EXIT_INSTR_OFFSETS
	.align		4
        /*0094*/ 	.byte	0x04, 0x1c
        /*0096*/ 	.short	(.L_391 - .L_390)


	//   ....[0]....
.L_390:
        /*0098*/ 	.word	0x00000050


	//   ....[1]....
        /*009c*/ 	.word	0x00000520


	//   ....[2]....
        /*00a0*/ 	.word	0x00000980


	//----- nvinfo : EIATTR_CRS_STACK_SIZE
	.align		4
.L_391:
        /*00a4*/ 	.byte	0x04, 0x1e
        /*00a6*/ 	.short	(.L_393 - .L_392)
.L_392:
        /*00a8*/ 	.word	0x00000000
.L_393:


//--------------------- .nv.info._ZN17fastertransformer13addBiasGeluV3I7__half2Li16384ELi2EEEvPT_PKS2_PKiS5_iS7_i --------------------------
	.section	.nv.info._ZN17fastertransformer13addBiasGeluV3I7__half2Li16384ELi2EEEvPT_PKS2_PKiS5_iS7_i,"",@"SHT_CUDA_INFO"
	.sectionflags	@""
	.align	4


	//----- nvinfo : EIATTR_CUDA_API_VERSION
	.align		4
        /*0000*/ 	.byte	0x04, 0x37
        /*0002*/ 	.short	(.L_395 - .L_394)
.L_394:
        /*0004*/ 	.word	0x00000082


	//----- nvinfo : EIATTR_SW2861232_WAR
	.align		4
.L_395:
        /*0008*/ 	.byte	0x01, 0x35
	.zero		2


	//----- nvinfo : EIATTR_PARAM_CBANK
	.align		4
        /*000c*/ 	.byte	0x04, 0x0a
        /*000e*/ 	.short	(.L_397 - .L_396)
	.align		4
.L_396:
        /*0010*/ 	.word	index@(.nv.constant0._ZN17fastertransformer13addBiasGeluV3I7__half2Li16384ELi2EEEvPT_PKS2_PKiS5_iS7_i)
        /*0014*/ 	.short	0x0160
        /*0016*/ 	.short	0x0034


	//----- nvinfo : EIATTR_CBANK_PARAM_SIZE
	.align		4
.L_397:
        /*0018*/ 	.byte	0x03, 0x19
        /*001a*/ 	.short	0x0034


	//----- nvinfo : EIATTR_KPARAM_INFO
	.align		4
        /*001c*/ 	.byte	0x04, 0x17
        /*001e*/ 	.short	(.L_399 - .L_398)
.L_398:
        /*0020*/ 	.word	0x00000000
        /*0024*/ 	.short	0x0006
        /*0026*/ 	.short	0x0030
        /*0028*/ 	.byte	0x00, 0xf0, 0x11, 0x00


	//----- nvinfo : EIATTR_KPARAM_INFO
	.align		4
.L_399:
        /*002c*/ 	.byte	0x04, 0x17
        /*002e*/ 	.short	(.L_401 - .L_400)
.L_400:
        /*0030*/ 	.word	0x00000000
        /*0034*/ 	.short	0x0005
        /*0036*/ 	.short	0x0028
        /*0038*/ 	.byte	0x00, 0xf0, 0x21, 0x00


	//----- nvinfo : EIATTR_KPARAM_INFO
	.align		4
.L_401:
        /*003c*/ 	.byte	0x04, 0x17
        /*003e*/ 	.short	(.L_403 - .L_402)
.L_402:
        /*0040*/ 	.word	0x00000000
        /*0044*/ 	.short	0x0004
        /*0046*/ 	.short	0x0020
        /*0048*/ 	.byte	0x00, 0xf0, 0x11, 0x00


	//----- nvinfo : EIATTR_KPARAM_INFO
	.align		4
.L_403:
        /*004c*/ 	.byte	0x04, 0x17
        /*004e*/ 	.short	(.L_405 - .L_404)
.L_404:
        /*0050*/ 	.word	0x00000000
        /*0054*/ 	.short	0x0003
        /*0056*/ 	.short	0x0018
        /*0058*/ 	.byte	0x00, 0xf0, 0x21, 0x00


	//----- nvinfo : EIATTR_KPARAM_INFO
	.align		4
.L_405:
        /*005c*/ 	.byte	0x04, 0x17
        /*005e*/ 	.short	(.L_407 - .L_406)
.L_406:
        /*0060*/ 	.word	0x00000000
        /*0064*/ 	.short	0x0002
        /*0066*/ 	.short	0x0010
        /*0068*/ 	.byte	0x00, 0xf0, 0x21, 0x00


	//----- nvinfo : EIATTR_KPARAM_INFO
	.align		4
.L_407:
        /*006c*/ 	.byte	0x04, 0x17
        /*006e*/ 	.short	(.L_409 - .L_408)
.L_408:
        /*0070*/ 	.word	0x00000000
        /*0074*/ 	.short	0x0001
        /*0076*/ 	.short	0x0008
        /*0078*/ 	.byte	0x00, 0xf0, 0x21, 0x00


	//----- nvinfo : EIATTR_KPARAM_INFO
	.align		4
.L_409:
        /*007c*/ 	.byte	0x04, 0x17
        /*007e*/ 	.short	(.L_411 - .L_410)
.L_410:
        /*0080*/ 	.word	0x00000000
        /*0084*/ 	.short	0x0000
        /*0086*/ 	.short	0x0000
        /*0088*/ 	.byte	0x00, 0xf0, 0x21, 0x00


	//----- nvinfo : EIATTR_MAXREG_COUNT
	.align		4
.L_411:
        /*008c*/ 	.byte	0x03, 0x1b
        /*008e*/ 	.short	0x00ff


	//----- nvinfo : EIATTR_MERCURY_ISA_VERSION
	.align		4
        /*0090*/ 	.byte	0x03, 0x5f
        /*0092*/ 	.short	0x0000


	//----- nvinfo : EIATTR_EXIT_INSTR_OFFSETS
	.align		4
        /*0094*/ 	.byte	0x04, 0x1c
        /*0096*/ 	.short	(.L_413 - .L_412)


	//   ....[0]....
.L_412:
        /*0098*/ 	.word	0x00000060


	//   ....[1]....
        /*009c*/ 	.word	0x00001200


	//----- nvinfo : EIATTR_CRS_STACK_SIZE
	.align		4
.L_413:
        /*00a0*/ 	.byte	0x04, 0x1e
        /*00a2*/ 	.short	(.L_415 - .L_414)
.L_414:
        /*00a4*/ 	.word	0x00000000
.L_415:


//--------------------- .nv.info._ZN17fastertransformer13addBiasGeluV2I7__half2Li8192EEEvPT_PKS2_PKiS5_iS7_i --------------------------
	.section	.nv.info._ZN17fastertransformer13addBiasGeluV2I7__half2Li8192EEEvPT_PKS2_PKiS5_iS7_i,"",@"SHT_CUDA_INFO"
	.sectionflags	@""
	.align	4


	//----- nvinfo : EIATTR_CUDA_API_VERSION
	.align		4
        /*0000*/ 	.byte	0x04, 0x37
        /*0002*/ 	.short	(.L_417 - .L_416)
.L_416:
        /*0004*/ 	.word	0x00000082


	//----- nvinfo : EIATTR_SW2861232_WAR
	.align		4
.L_417:
        /*0008*/ 	.byte	0x01, 0x35
	.zero		2


	//----- nvinfo : EIATTR_PARAM_CBANK
	.align		4
        /*000c*/ 	.byte	0x04, 0x0a
        /*000e*/ 	.short	(.L_419 - .L_418)
	.align		4
.L_418:
        /*0010*/ 	.word	index@(.nv.constant0._ZN17fastertransformer13addBiasGeluV2I7__half2Li8192EEEvPT_PKS2_PKiS5_iS7_i)
        /*0014*/ 	.short	0x0160
        /*0016*/ 	.short	0x0034


	//----- nvinfo : EIATTR_CBANK_PARAM_SIZE
	.align		4
.L_419:
        /*0018*/ 	.byte	0x03, 0x19
        /*001a*/ 	.short	0x0034


	//----- nvinfo : EIATTR_KPARAM_INFO
	.align		4
        /*001c*/ 	.byte	0x04, 0x17
        /*001e*/ 	.short	(.L_421 - .L_420)
.L_420:
        /*0020*/ 	.word	0x00000000
        /*0024*/ 	.short	0x0006
        /*0026*/ 	.short	0x0030
        /*0028*/ 	.byte	0x00, 0xf0, 0x11, 0x00


	//----- nvinfo : EIATTR_KPARAM_INFO
	.align		4
.L_421:
        /*002c*/ 	.byte	0x04, 0x17
        /*002e*/ 	.short	(.L_423 - .L_422)
.L_422:
        /*0030*/ 	.word	0x00000000
        /*0034*/ 	.short	0x0005
        /*0036*/ 	.short	0x0028
        /*0038*/ 	.byte	0x00, 0xf0, 0x21, 0x00


	//----- nvinfo : EIATTR_KPARAM_INFO
	.align		4
.L_423:
        /*003c*/ 	.byte	0x04, 0x17
        /*003e*/ 	.short	(.L_425 - .L_424)
.L_424:
        /*0040*/ 	.word	0x00000000
        /*0044*/ 	.short	0x0004
        /*0046*/ 	.short	0x0020
        /*0048*/ 	.byte	0x00, 0xf0, 0x11, 0x00


	//----- nvinfo : EIATTR_KPARAM_INFO
	.align		4
.L_425:
        /*004c*/ 	.byte	0x04, 0x17
        /*004e*/ 	.short	(.L_427 - .L_426)
.L_426:
        /*0050*/ 	.word	0x00000000
        /*0054*/ 	.short	0x0003
        /*0056*/ 	.short	0x0018
        /*0058*/ 	.byte	0x00, 0xf0, 0x21, 0x00


	//----- nvinfo : EIATTR_KPARAM_INFO
	.align		4
.L_427:
        /*005c*/ 	.byte	0x04, 0x17
        /*005e*/ 	.short	(.L_429 - .L_428)
.L_428:
        /*0060*/ 	.word	0x00000000
        /*0064*/ 	.short	0x0002
        /*0066*/ 	.short	0x0010
        /*0068*/ 	.byte	0x00, 0xf0, 0x21, 0x00


	//----- nvinfo : EIATTR_KPARAM_INFO
	.align		4
.L_429:
        /*006c*/ 	.byte	0x04, 0x17
        /*006e*/ 	.short	(.L_431 - .L_430)
.L_430:
        /*0070*/ 	.word	0x00000000
        /*0074*/ 	.short	0x0001
        /*0076*/ 	.short	0x0008
        /*0078*/ 	.byte	0x00, 0xf0, 0x21, 0x00


	//----- nvinfo : EIATTR_KPARAM_INFO
	.align		4
.L_431:
        /*007c*/ 	.byte	0x04, 0x17
        /*007e*/ 	.short	(.L_433 - .L_432)
.L_432:
        /*0080*/ 	.word	0x00000000
        /*0084*/ 	.short	0x0000
        /*0086*/ 	.short	0x0000
        /*0088*/ 	.byte	0x00, 0xf0, 0x21, 0x00


	//----- nvinfo : EIATTR_MAXREG_COUNT
	.align		4
.L_433:
        /*008c*/ 	.byte	0x03, 0x1b
        /*008e*/ 	.short	0x00ff


	//----- nvinfo : EIATTR_MERCURY_ISA_VERSION
	.align		4
        /*0090*/ 	.byte	0x03, 0x5f
        /*0092*/ 	.short	0x0000


	//----- nvinfo : EIATTR_EXIT_INSTR_OFFSETS
	.align		4
        /*0094*/ 	.byte	0x04, 0x1c
        /*0096*/ 	.short	(.L_435 - .L_434)


	//   ....[0]....
.L_434:
        /*0098*/ 	.word	0x00000050


	//   ....[1]....
        /*009c*/ 	.word	0x00000520


	//   ....[2]....
        /*00a0*/ 	.word	0x00000980


	//----- nvinfo : EIATTR_CRS_STACK_SIZE
	.align		4
.L_435:
        /*00a4*/ 	.byte	0x04, 0x1e
        /*00a6*/ 	.short	(.L_437 - .L_436)
.L_436:
        /*00a8*/ 	.word	0x00000000
.L_437:


//--------------------- .nv.info._ZN17fastertransformer13addBiasGeluV3I7__half2Li8192ELi2EEEvPT_PKS2_PKiS5_iS7_i --------------------------
	.section	.nv.info._ZN17fastertransformer13addBiasGeluV3I7__half2Li8192ELi2EEEvPT_PKS2_PKiS5_iS7_i,"",@"SHT_CUDA_INFO"
	.sectionflags	@""
	.align	4


	//----- nvinfo : EIATTR_CUDA_API_VERSION
	.align		4
        /*0000*/ 	.byte	0x04, 0x37
        /*0002*/ 	.short	(.L_439 - .L_438)
.L_438:
        /*0004*/ 	.word	0x00000082


	//----- nvinfo : EIATTR_SW2861232_WAR
	.align		4
.L_439:
        /*0008*/ 	.byte	0x01, 0x35
	.zero		2


	//----- nvinfo : EIATTR_PARAM_CBANK
	.align		4
        /*000c*/ 	.byte	0x04, 0x0a
        /*000e*/ 	.short	(.L_441 - .L_440)
	.align		4
.L_440:
        /*0010*/ 	.word	index@(.nv.constant0._ZN17fastertransformer13addBiasGeluV3I7__half2Li8192ELi2EEEvPT_PKS2_PKiS5_iS7_i)
        /*0014*/ 	.short	0x0160
        /*0016*/ 	.short	0x0034


	//----- nvinfo : EIATTR_CBANK_PARAM_SIZE
	.align		4
.L_441:
        /*0018*/ 	.byte	0x03, 0x19
        /*001a*/ 	.short	0x0034


	//----- nvinfo : EIATTR_KPARAM_INFO
	.align		4
        /*001c*/ 	.byte	0x04, 0x17
        /*001e*/ 	.short	(.L_443 - .L_442)
.L_442:
        /*0020*/ 	.word	0x00000000
        /*0024*/ 	.short	0x0006
        /*0026*/ 	.short	0x0030
        /*0028*/ 	.byte	0x00, 0xf0, 0x11, 0x00


	//----- nvinfo : EIATTR_KPARAM_INFO
	.align		4
.L_443:
        /*002c*/ 	.byte	0x04, 0x17
        /*002e*/ 	.short	(.L_445 - .L_444)
.L_444:
        /*0030*/ 	.word	0x00000000
        /*0034*/ 	.short	0x0005
        /*0036*/ 	.short	0x0028
        /*0038*/ 	.byte	0x00, 0xf0, 0x21, 0x00


	//----- nvinfo : EIATTR_KPARAM_INFO
	.align		4
.L_445:
        /*003c*/ 	.byte	0x04, 0x17
        /*003e*/ 	.short	(.L_447 - .L_446)
.L_446:
        /*0040*/ 	.word	0x00000000
        /*0044*/ 	.short	0x0004
        /*0046*/ 	.short	0x0020
        /*0048*/ 	.byte	0x00, 0xf0, 0x11, 0x00


	//----- nvinfo : EIATTR_KPARAM_INFO
	.align		4
.L_447:
        /*004c*/ 	.byte	0x04, 0x17
        /*004e*/ 	.short	(.L_449 - .L_448)
.L_448:
        /*0050*/ 	.word	0x00000000
        /*0054*/ 	.short	0x0003
        /*0056*/ 	.short	0x0018
        /*0058*/ 	.byte	0x00, 0xf0, 0x21, 0x00


	//----- nvinfo : EIATTR_KPARAM_INFO
	.align		4
.L_449:
        /*005c*/ 	.byte	0x04, 0x17
        /*005e*/ 	.short	(.L_451 - .L_450)
.L_450:
        /*0060*/ 	.word	0x00000000
        /*0064*/ 	.short	0x0002
        /*0066*/ 	.short	0x0010
        /*0068*/ 	.byte	0x00, 0xf0, 0x21, 0x00


	//----- nvinfo : EIATTR_KPARAM_INFO
	.align		4
.L_451:
        /*006c*/ 	.byte	0x04, 0x17
        /*006e*/ 	.short	(.L_453 - .L_452)
.L_452:
        /*0070*/ 	.word	0x00000000
        /*0074*/ 	.short	0x0001
        /*0076*/ 	.short	0x0008
        /*0078*/ 	.byte	0x00, 0xf0, 0x21, 0x00


	//----- nvinfo : EIATTR_KPARAM_INFO
	.align		4
.L_453:
        /*007c*/ 	.byte	0x04, 0x17
        /*007e*/ 	.short	(.L_455 - .L_454)
.L_454:
        /*0080*/ 	.word	0x00000000
        /*0084*/ 	.short	0x0000
        /*0086*/ 	.short	0x0000
        /*0088*/ 	.byte	0x00, 0xf0, 0x21, 0x00


	//----- nvinfo : EIATTR_MAXREG_COUNT
	.align		4
.L_455:
        /*008c*/ 	.byte	0x03, 0x1b
        /*008e*/ 	.short	0x00ff


	//----- nvinfo : EIATTR_MERCURY_ISA_VERSION
	.align		4
        /*0090*/ 	.byte	0x03, 0x5f
        /*0092*/ 	.short	0x0000


	//----- nvinfo : EIATTR_EXIT_INSTR_OFFSETS
	.align		4
        /*0094*/ 	.byte	0x04, 0x1c
        /*0096*/ 	.short	(.L_457 - .L_456)


	//   ....[0]....
.L_456:
        /*0098*/ 	.word	0x00000060


	//   ....[1]....
        /*009c*/ 	.word	0x00001200


	//----- nvinfo : EIATTR_CRS_STACK_SIZE
	.align		4
.L_457:
        /*00a0*/ 	.byte	0x04, 0x1e
        /*00a2*/ 	.short	(.L_459 - .L_458)
.L_458:
        /*00a4*/ 	.word	0x00000000
.L_459:


//--------------------- .nv.info._ZN17fastertransformer13addBiasGeluV2I7__half2Li4096EEEvPT_PKS2_PKiS5_iS7_i --------------------------
	.section	.nv.info._ZN17fastertransformer13addBiasGeluV2I7__half2Li4096EEEvPT_PKS2_PKiS5_iS7_i,"",@"SHT_CUDA_INFO"
	.sectionflags	@""
	.align	4


	//----- nvinfo : EIATTR_CUDA_API_VERSION
	.align		4
        /*0000*/ 	.byte	0x04, 0x37
        /*0002*/ 	.short	(.L_461 - .L_460)
.L_460:
        /*0004*/ 	.word	0x00000082


	//----- nvinfo : EIATTR_SW2861232_WAR
	.align		4
.L_461:
        /*0008*/ 	.byte	0x01, 0x35
	.zero		2


	//----- nvinfo : EIATTR_PARAM_CBANK
	.align		4
        /*000c*/ 	.byte	0x04, 0x0a
        /*000e*/ 	.short	(.L_463 - .L_462)
	.align		4
.L_462:
        /*0010*/ 	.word	index@(.nv.constant0._ZN17fastertransformer13addBiasGeluV2I7__half2Li4096EEEvPT_PKS2_PKiS5_iS7_i)
        /*0014*/ 	.short	0x0160
        /*0016*/ 	.short	0x0034


	//----- nvinfo : EIATTR_CBANK_PARAM_SIZE
	.align		4
.L_463:
        /*0018*/ 	.byte	0x03, 0x19
        /*001a*/ 	.short	0x0034


	//----- nvinfo : EIATTR_KPARAM_INFO
	.align		4
        /*001c*/ 	.byte	0x04, 0x17
        /*001e*/ 	.short	(.L_465 - .L_464)
.L_464:
        /*0020*/ 	.word	0x00000000
        /*0024*/ 	.short	0x0006
        /*0026*/ 	.short	0x0030
        /*0028*/ 	.byte	0x00, 0xf0, 0x11, 0x00


	//----- nvinfo : EIATTR_KPARAM_INFO
	.align		4
.L_465:
        /*002c*/ 	.byte	0x04, 0x17
        /*002e*/ 	.short	(.L_467 - .L_466)
.L_466:
        /*0030*/ 	.word	0x00000000
        /*0034*/ 	.short	0x0005
        /*0036*/ 	.short	0x0028
        /*0038*/ 	.byte	0x00, 0xf0, 0x21, 0x00


	//----- nvinfo : EIATTR_KPARAM_INFO
	.align		4
.L_467:
        /*003c*/ 	.byte	0x04, 0x17
        /*003e*/ 	.short	(.L_469 - .L_468)
.L_468:
        /*0040*/ 	.word	0x00000000
        /*0044*/ 	.short	0x0004
        /*0046*/ 	.short	0x0020
        /*0048*/ 	.byte	0x00, 0xf0, 0x11, 0x00


	//----- nvinfo : EIATTR_KPARAM_INFO
	.align		4
.L_469:
        /*004c*/ 	.byte	0x04, 0x17
        /*004e*/ 	.short	(.L_471 - .L_470)
.L_470:
        /*0050*/ 	.word	0x00000000
        /*0054*/ 	.short	0x0003
        /*0056*/ 	.short	0x0018
        /*0058*/ 	.byte	0x00, 0xf0, 0x21, 0x00


	//----- nvinfo : EIATTR_KPARAM_INFO
	.align		4
.L_471:
        /*005c*/ 	.byte	0x04, 0x17
        /*005e*/ 	.short	(.L_473 - .L_472)
.L_472:
        /*0060*/ 	.word	0x00000000
        /*0064*/ 	.short	0x0002
        /*0066*/ 	.short	0x0010
        /*0068*/ 	.byte	0x00, 0xf0, 0x21, 0x00


	//----- nvinfo : EIATTR_KPARAM_INFO
	.align		4
.L_473:
        /*006c*/ 	.byte	0x04, 0x17
        /*006e*/ 	.short	(.L_475 - .L_474)
.L_474:
        /*0070*/ 	.word	0x00000000
        /*0074*/ 	.short	0x0001
        /*0076*/ 	.short	0x0008
        /*0078*/ 	.byte	0x00, 0xf0, 0x21, 0x00


	//----- nvinfo : EIATTR_KPARAM_INFO
	.align		4
.L_475:
        /*007c*/ 	.byte	0x04, 0x17
        /*007e*/ 	.short	(.L_477 - .L_476)
.L_476:
        /*0080*/ 	.word	0x00000000
        /*0084*/ 	.short	0x0000
        /*0086*/ 	.short	0x0000
        /*0088*/ 	.byte	0x00, 0xf0, 0x21, 0x00


	//----- nvinfo : EIATTR_MAXREG_COUNT
	.align		4
.L_477:
        /*008c*/ 	.byte	0x03, 0x1b
        /*008e*/ 	.short	0x00ff


	//----- nvinfo : EIATTR_MERCURY_ISA_VERSION
	.align		4
        /*0090*/ 	.byte	0x03, 0x5f
        /*0092*/ 	.short	0x0000


	//----- nvinfo : EIATTR_EXIT_INSTR_OFFSETS
	.align		4
        /*0094*/ 	.byte	0x04, 0x1c
        /*0096*/ 	.short	(.L_479 - .L_478)


	//   ....[0]....
.L_478:
        /*0098*/ 	.word	0x00000050


	//   ....[1]....
        /*009c*/ 	.word	0x00000520


	//   ....[2]....
        /*00a0*/ 	.word	0x00000980


	//----- nvinfo : EIATTR_CRS_STACK_SIZE
	.align		4
.L_479:
        /*00a4*/ 	.byte	0x04, 0x1e
        /*00a6*/ 	.short	(.L_481 - .L_480)
.L_480:
        /*00a8*/ 	.word	0x00000000
.L_481:


//--------------------- .nv.info._ZN17fastertransformer13addBiasGeluV3I7__half2Li4096ELi2EEEvPT_PKS2_PKiS5_iS7_i --------------------------
	.section	.nv.info._ZN17fastertransformer13addBiasGeluV3I7__half2Li4096ELi2EEEvPT_PKS2_PKiS5_iS7_i,"",@"SHT_CUDA_INFO"
	.sectionflags	@""
	.align	4


	//----- nvinfo : EIATTR_CUDA_API_VERSION
	.align		4
        /*0000*/ 	.byte	0x04, 0x37
        /*0002*/ 	.short	(.L_483 - .L_482)
.L_482:
        /*0004*/ 	.word	0x00000082


	//----- nvinfo : EIATTR_SW2861232_WAR
	.align		4
.L_483:
        /*0008*/ 	.byte	0x01, 0x35
	.zero		2


	//----- nvinfo : EIATTR_PARAM_CBANK
	.align		4
        /*000c*/ 	.byte	0x04, 0x0a
        /*000e*/ 	.short	(.L_485 - .L_484)
	.align		4
.L_484:
        /*0010*/ 	.word	index@(.nv.constant0._ZN17fastertransformer13addBiasGeluV3I7__half2Li4096ELi2EEEvPT_PKS2_PKiS5_iS7_i)
        /*0014*/ 	.short	0x0160
        /*0016*/ 	.short	0x0034


	//----- nvinfo : EIATTR_CBANK_PARAM_SIZE
	.align		4
.L_485:
        /*0018*/ 	.byte	0x03, 0x19
        /*001a*/ 	.short	0x0034


	//----- nvinfo : EIATTR_KPARAM_INFO
	.align		4
        /*001c*/ 	.byte	0x04, 0x17
        /*001e*/ 	.short	(.L_487 - .L_486)
.L_486:
        /*0020*/ 	.word	0x00000000
        /*0024*/ 	.short	0x0006
        /*0026*/ 	.short	0x0030
        /*0028*/ 	.byte	0x00, 0xf0, 0x11, 0x00


	//----- nvinfo : EIATTR_KPARAM_INFO
	.align		4
.L_487:
        /*002c*/ 	.byte	0x04, 0x17
        /*002e*/ 	.short	(.L_489 - .L_488)
.L_488:
        /*0030*/ 	.word	0x00000000
        /*0034*/ 	.short	0x0005
        /*0036*/ 	.short	0x0028
        /*0038*/ 	.byte	0x00, 0xf0, 0x21, 0x00


	//----- nvinfo : EIATTR_KPARAM_INFO
	.align		4
.L_489:
        /*003c*/ 	.byte	0x04, 0x17
        /*003e*/ 	.short	(.L_491 - .L_490)
.L_490:
        /*0040*/ 	.word	0x00000000
        /*0044*/ 	.short	0x0004
        /*0046*/ 	.short	0x0020
        /*0048*/ 	.byte	0x00, 0xf0, 0x11, 0x00


	//----- nvinfo : EIATTR_KPARAM_INFO
	.align		4
.L_491:
        /*004c*/ 	.byte	0x04, 0x17
        /*004e*/ 	.short	(.L_493 - .L_492)
.L_492:
        /*0050*/ 	.word	0x00000000
        /*0054*/ 	.short	0x0003
        /*0056*/ 	.short	0x0018
        /*0058*/ 	.byte	0x00, 0xf0, 0x21, 0x00


	//----- nvinfo : EIATTR_KPARAM_INFO
	.align		4
.L_493:
        /*005c*/ 	.byte	0x04, 0x17
        /*005e*/ 	.short	(.L_495 - .L_494)
.L_494:
        /*0060*/ 	.word	0x00000000
        /*0064*/ 	.short	0x0002
        /*0066*/ 	.short	0x0010
        /*0068*/ 	.byte	0x00, 0xf0, 0x21, 0x00


	//----- nvinfo : EIATTR_KPARAM_INFO
	.align		4
.L_495:
        /*006c*/ 	.byte	0x04, 0x17
        /*006e*/ 	.short	(.L_497 - .L_496)
.L_496:
        /*0070*/ 	.word	0x00000000
        /*0074*/ 	.short	0x0001
        /*0076*/ 	.short	0x0008
        /*0078*/ 	.byte	0x00, 0xf0, 0x21, 0x00


	//----- nvinfo : EIATTR_KPARAM_INFO
	.align		4
.L_497:
        /*007c*/ 	.byte	0x04, 0x17
        /*007e*/ 	.short	(.L_499 - .L_498)
.L_498:
        /*0080*/ 	.word	0x00000000
        /*0084*/ 	.short	0x0000
        /*0086*/ 	.short	0x0000
        /*0088*/ 	.byte	0x00, 0xf0, 0x21, 0x00


	//----- nvinfo : EIATTR_MAXREG_COUNT
	.align		4
.L_499:
        /*008c*/ 	.byte	0x03, 0x1b
        /*008e*/ 	.short	0x00ff


	//----- nvinfo : EIATTR_MERCURY_ISA_VERSION
	.align		4
        /*0090*/ 	.byte	0x03, 0x5f
        /*0092*/ 	.short	0x0000


	//----- nvinfo : EIATTR_EXIT_INSTR_OFFSETS
	.align		4
        /*0094*/ 	.byte	0x04, 0x1c
        /*0096*/ 	.short	(.L_501 - .L_500)


	//   ....[0]....
.L_500:
        /*0098*/ 	.word	0x00000060


	//   ....[1]....
        /*009c*/ 	.word	0x00001200


	//----- nvinfo : EIATTR_CRS_STACK_SIZE
	.align		4
.L_501:
        /*00a0*/ 	.byte	0x04, 0x1e
        /*00a2*/ 	.short	(.L_503 - .L_502)
.L_502:
        /*00a4*/ 	.word	0x00000000
.L_503:


//--------------------- .nv.info._ZN17fastertransformer13addBiasGeluV2I7__half2Li2048EEEvPT_PKS2_PKiS5_iS7_i --------------------------
	.section	.nv.info._ZN17fastertransformer13addBiasGeluV2I7__half2Li2048EEEvPT_PKS2_PKiS5_iS7_i,"",@"SHT_CUDA_INFO"
	.sectionflags	@""
	.align	4


	//----- nvinfo : EIATTR_CUDA_API_VERSION
	.align		4
        /*0000*/ 	.byte	0x04, 0x37
        /*0002*/ 	.short	(.L_505 - .L_504)
.L_504:
        /*0004*/ 	.word	0x00000082


	//----- nvinfo : EIATTR_SW2861232_WAR
	.align		4
.L_505:
        /*0008*/ 	.byte	0x01, 0x35
	.zero		2


	//----- nvinfo : EIATTR_PARAM_CBANK
	.align		4
        /*000c*/ 	.byte	0x04, 0x0a
        /*000e*/ 	.short	(.L_507 - .L_506)
	.align		4
.L_506:
        /*0010*/ 	.word	index@(.nv.constant0._ZN17fastertransformer13addBiasGeluV2I7__half2Li2048EEEvPT_PKS2_PKiS5_iS7_i)
        /*0014*/ 	.short	0x0160
        /*0016*/ 	.short	0x0034


	//----- nvinfo : EIATTR_CBANK_PARAM_SIZE
	.align		4
.L_507:
        /*0018*/ 	.byte	0x03, 0x19
        /*001a*/ 	.short	0x0034


	//----- nvinfo : EIATTR_KPARAM_INFO
	.align		4
        /*001c*/ 	.byte	0x04, 0x17
        /*001e*/ 	.short	(.L_509 - .L_508)
.L_508:
        /*0020*/ 	.word	0x00000000
        /*0024*/ 	.short	0x0006
        /*0026*/ 	.short	0x0030
        /*0028*/ 	.byte	0x00, 0xf0, 0x11, 0x00


	//----- nvinfo : EIATTR_KPARAM_INFO
	.align		4
.L_509:
        /*002c*/ 	.byte	0x04, 0x17
        /*002e*/ 	.short	(.L_511 - .L_510)
.L_510:
        /*0030*/ 	.word	0x00000000
        /*0034*/ 	.short	0x0005
        /*0036*/ 	.short	0x0028
        /*0038*/ 	.byte	0x00, 0xf0, 0x21, 0x00


	//----- nvinfo : EIATTR_KPARAM_INFO
	.align		4
.L_511:
        /*003c*/ 	.byte	0x04, 0x17
        /*003e*/ 	.short	(.L_513 - .L_512)
.L_512:
        /*0040*/ 	.word	0x00000000
        /*0044*/ 	.short	0x0004
        /*0046*/ 	.short	0x0020
        /*0048*/ 	.byte	0x00, 0xf0, 0x11, 0x00


	//----- nvinfo : EIATTR_KPARAM_INFO
	.align		4
.L_513:
        /*004c*/ 	.byte	0x04, 0x17
        /*004e*/ 	.short	(.L_515 - .L_514)
.L_514:
        /*0050*/ 	.word	0x00000000
        /*0054*/ 	.short	0x0003
        /*0056*/ 	.short	0x0018
        /*0058*/ 	.byte	0x00, 0xf0, 0x21, 0x00


	//----- nvinfo : EIATTR_KPARAM_INFO
	.align		4
.L_515:
        /*005c*/ 	.byte	0x04, 0x17
        /*005e*/ 	.short	(.L_517 - .L_516)
.L_516:
        /*0060*/ 	.word	0x00000000
        /*0064*/ 	.short	0x0002
        /*0066*/ 	.short	0x0010
        /*0068*/ 	.byte	0x00, 0xf0, 0x21, 0x00


	//----- nvinfo : EIATTR_KPARAM_INFO
	.align		4
.L_517:
        /*006c*/ 	.byte	0x04, 0x17
        /*006e*/ 	.short	(.L_519 - .L_518)
.L_518:
        /*0070*/ 	.word	0x00000000
        /*0074*/ 	.short	0x0001
        /*0076*/ 	.short	0x0008
        /*0078*/ 	.byte	0x00, 0xf0, 0x21, 0x00


	//----- nvinfo : EIATTR_KPARAM_INFO
	.align		4
.L_519:
        /*007c*/ 	.byte	0x04, 0x17
        /*007e*/ 	.short	(.L_521 - .L_520)
.L_520:
        /*0080*/ 	.word	0x00000000
        /*0084*/ 	.short	0x0000
        /*0086*/ 	.short	0x0000
        /*0088*/ 	.byte	0x00, 0xf0, 0x21, 0x00


	//----- nvinfo : EIATTR_MAXREG_COUNT
	.align		4
.L_521:
        /*008c*/ 	.byte	0x03, 0x1b
        /*008e*/ 	.short	0x00ff


	//----- nvinfo : EIATTR_MERCURY_ISA_VERSION
	.align		4
        /*0090*/ 	.byte	0x03, 0x5f
        /*0092*/ 	.short	0x0000


	//----- nvinfo : EIATTR_EXIT_INSTR_OFFSETS
	.align		4
        /*0094*/ 	.byte	0x04, 0x1c
        /*0096*/ 	.short	(.L_523 - .L_522)


	//   ....[0]....
.L_522:
        /*0098*/ 	.word	0x00000050


	//   ....[1]....
        /*009c*/ 	.word	0x00000520


	//   ....[2]....
        /*00a0*/ 	.word	0x00000980


	//----- nvinfo : EIATTR_CRS_STACK_SIZE
	.align		4
.L_523:
        /*00a4*/ 	.byte	0x04, 0x1e
        /*00a6*/ 	.short	(.L_525 - .L_524)
.L_524:
        /*00a8*/ 	.word	0x00000000
.L_525:


//--------------------- .nv.info._ZN17fastertransformer13addBiasGeluV3I7__half2Li2048ELi1EEEvPT_PKS2_PKiS5_iS7_i --------------------------
	.section	.nv.info._ZN17fastertransformer13addBiasGeluV3I7__half2Li2048ELi1EEEvPT_PKS2_PKiS5_iS7_i,"",@"SHT_CUDA_INFO"
	.sectionflags	@""
	.align	4


	//----- nvinfo : EIATTR_CUDA_API_VERSION
	.align		4
        /*0000*/ 	.byte	0x04, 0x37
        /*0002*/ 	.short	(.L_527 - .L_526)
.L_526:
        /*0004*/ 	.word	0x00000082


	//----- nvinfo : EIATTR_SW2861232_WAR
	.align		4
.L_527:
        /*0008*/ 	.byte	0x01, 0x35
	.zero		2


	//----- nvinfo : EIATTR_PARAM_CBANK
	.align		4
        /*000c*/ 	.byte	0x04, 0x0a
        /*000e*/ 	.short	(.L_529 - .L_528)
	.align		4
.L_528:
        /*0010*/ 	.word	index@(.nv.constant0._ZN17fastertransformer13addBiasGeluV3I7__half2Li2048ELi1EEEvPT_PKS2_PKiS5_iS7_i)
        /*0014*/ 	.short	0x0160
        /*0016*/ 	.short	0x0034


	//----- nvinfo : EIATTR_CBANK_PARAM_SIZE
	.align		4
.L_529:
        /*0018*/ 	.byte	0x03, 0x19
        /*001a*/ 	.short	0x0034


	//----- nvinfo : EIATTR_KPARAM_INFO
	.align		4
        /*001c*/ 	.byte	0x04, 0x17
        /*001e*/ 	.short	(.L_531 - .L_530)
.L_530:
        /*0020*/ 	.word	0x00000000
        /*0024*/ 	.short	0x0006
        /*0026*/ 	.short	0x0030
        /*0028*/ 	.byte	0x00, 0xf0, 0x11, 0x00


	//----- nvinfo : EIATTR_KPARAM_INFO
	.align		4
.L_531:
        /*002c*/ 	.byte	0x04, 0x17
        /*002e*/ 	.short	(.L_533 - .L_532)
.L_532:
        /*0030*/ 	.word	0x00000000
        /*0034*/ 	.short	0x0005
        /*0036*/ 	.short	0x0028
        /*0038*/ 	.byte	0x00, 0xf0, 0x21, 0x00


	//----- nvinfo : EIATTR_KPARAM_INFO
	.align		4
.L_533:
        /*003c*/ 	.byte	0x04, 0x17
        /*003e*/ 	.short	(.L_535 - .L_534)
.L_534:
        /*0040*/ 	.word	0x00000000
        /*0044*/ 	.short	0x0004
        /*0046*/ 	.short	0x0020
        /*0048*/ 	.byte	0x00, 0xf0, 0x11, 0x00


	//----- nvinfo : EIATTR_KPARAM_INFO
	.align		4
.L_535:
        /*004c*/ 	.byte	0x04, 0x17
        /*004e*/ 	.short	(.L_537 - .L_536)
.L_536:
        /*0050*/ 	.word	0x00000000
        /*0054*/ 	.short	0x0003
        /*0056*/ 	.short	0x0018
        /*0058*/ 	.byte	0x00, 0xf0, 0x21, 0x00


	//----- nvinfo : EIATTR_KPARAM_INFO
	.align		4
.L_537:
        /*005c*/ 	.byte	0x04, 0x17
        /*005e*/ 	.short	(.L_539 - .L_538)
.L_538:
        /*0060*/ 	.word	0x00000000
        /*0064*/ 	.short	0x0002
        /*0066*/ 	.short	0x0010
        /*0068*/ 	.byte	0x00, 0xf0, 0x21, 0x00


	//----- nvinfo : EIATTR_KPARAM_INFO
	.align		4
.L_539:
        /*006c*/ 	.byte	0x04, 0x17
        /*006e*/ 	.short	(.L_541 - .L_540)
.L_540:
        /*0070*/ 	.word	0x00000000
        /*0074*/ 	.short	0x0001
        /*0076*/ 	.short	0x0008
        /*0078*/ 	.byte	0x00, 0xf0, 0x21, 0x00


	//----- nvinfo : EIATTR_KPARAM_INFO
	.align		4
.L_541:
        /*007c*/ 	.byte	0x04, 0x17
        /*007e*/ 	.short	(.L_543 - .L_542)
.L_542:
        /*0080*/ 	.word	0x00000000
        /*0084*/ 	.short	0x0000
        /*0086*/ 	.short	0x0000
        /*0088*/ 	.byte	0x00, 0xf0, 0x21, 0x00


	//----- nvinfo : EIATTR_MAXREG_COUNT
	.align		4
.L_543:
        /*008c*/ 	.byte	0x03, 0x1b
        /*008e*/ 	.short	0x00ff


	//----- nvinfo : EIATTR_MERCURY_ISA_VERSION
	.align		4
        /*0090*/ 	.byte	0x03, 0x5f
        /*0092*/ 	.short	0x0000


	//----- nvinfo : EIATTR_EXIT_INSTR_OFFSETS
	.align		4
        /*0094*/ 	.byte	0x04, 0x1c
        /*0096*/ 	.short	(.L_545 - .L_544)


	//   ....[0]....
.L_544:
        /*0098*/ 	.word	0x00000050


	//   ....[1]....
        /*009c*/ 	.word	0x00000520


	//   ....[2]....
        /*00a0*/ 	.word	0x00000980


	//----- nvinfo : EIATTR_CRS_STACK_SIZE
	.align		4
.L_545:
        /*00a4*/ 	.byte	0x04, 0x1e
        /*00a6*/ 	.short	(.L_547 - .L_546)
.L_546:
        /*00a8*/ 	.word	0x00000000
.L_547:


//--------------------- .nv.info._ZN17fastertransformer13addBiasGeluV2I7__half2Li1536EEEvPT_PKS2_PKiS5_iS7_i --------------------------
	.section	.nv.info._ZN17fastertransformer13addBiasGeluV2I7__half2Li1536EEEvPT_PKS2_PKiS5_iS7_i,"",@"SHT_CUDA_INFO"
	.sectionflags	@""
	.align	4


	//----- nvinfo : EIATTR_CUDA_API_VERSION
	.align		4
        /*0000*/ 	.byte	0x04, 0x37
        /*0002*/ 	.short	(.L_549 - .L_548)
.L_548:
        /*0004*/ 	.word	0x00000082


	//----- nvinfo : EIATTR_SW2861232_WAR
	.align		4
.L_549:
        /*0008*/ 	.byte	0x01, 0x35
	.zero		2


	//----- nvinfo : EIATTR_PARAM_CBANK
	.align		4
        /*000c*/ 	.byte	0x04, 0x0a
        /*000e*/ 	.short	(.L_551 - .L_550)
	.align		4
.L_550:
        /*0010*/ 	.word	index@(.nv.constant0._ZN17fastertransformer13addBiasGeluV2I7__half2Li1536EEEvPT_PKS2_PKiS5_iS7_i)
        /*0014*/ 	.short	0x0160
        /*0016*/ 	.short	0x0034


	//----- nvinfo : EIATTR_CBANK_PARAM_SIZE
	.align		4
.L_551:
        /*0018*/ 	.byte	0x03, 0x19
        /*001a*/ 	.short	0x0034


	//----- nvinfo : EIATTR_KPARAM_INFO
	.align		4
        /*001c*/ 	.byte	0x04, 0x17
        /*001e*/ 	.short	(.L_553 - .L_552)
.L_552:
        /*0020*/ 	.word	0x00000000
        /*0024*/ 	.short	0x0006
        /*0026*/ 	.short	0x0030
        /*0028*/ 	.byte	0x00, 0xf0, 0x11, 0x00


	//----- nvinfo : EIATTR_KPARAM_INFO
	.align		4
.L_553:
        /*002c*/ 	.byte	0x04, 0x17
        /*002e*/ 	.short	(.L_555 - .L_554)
.L_554:
        /*0030*/ 	.word	0x00000000
        /*0034*/ 	.short	0x0005
        /*0036*/ 	.short	0x0028
        /*0038*/ 	.byte	0x00, 0xf0, 0x21, 0x00


	//----- nvinfo : EIATTR_KPARAM_INFO
	.align		4
.L_555:
        /*003c*/ 	.byte	0x04, 0x17
        /*003e*/ 	.short	(.L_557 - .L_556)
.L_556:
        /*0040*/ 	.word	0x00000000
        /*0044*/ 	.short	0x0004
        /*0046*/ 	.short	0x0020
        /*0048*/ 	.byte	0x00, 0xf0, 0x11, 0x00


	//----- nvinfo : EIATTR_KPARAM_INFO
	.align		4
.L_557:
        /*004c*/ 	.byte	0x04, 0x17
        /*004e*/ 	.short	(.L_559 - .L_558)
.L_558:
        /*0050*/ 	.word	0x00000000
        /*0054*/ 	.short	0x0003
        /*0056*/ 	.short	0x0018
        /*0058*/ 	.byte	0x00, 0xf0, 0x21, 0x00


	//----- nvinfo : EIATTR_KPARAM_INFO
	.align		4
.L_559:
        /*005c*/ 	.byte	0x04, 0x17
        /*005e*/ 	.short	(.L_561 - .L_560)
.L_560:
        /*0060*/ 	.word	0x00000000
        /*0064*/ 	.short	0x0002
        /*0066*/ 	.short	0x0010
        /*0068*/ 	.byte	0x00, 0xf0, 0x21, 0x00


	//----- nvinfo : EIATTR_KPARAM_INFO
	.align		4
.L_561:
        /*006c*/ 	.byte	0x04, 0x17
        /*006e*/ 	.short	(.L_563 - .L_562)
.L_562:
        /*0070*/ 	.word	0x00000000
        /*0074*/ 	.short	0x0001
        /*0076*/ 	.short	0x0008
        /*0078*/ 	.byte	0x00, 0xf0, 0x21, 0x00


	//----- nvinfo : EIATTR_KPARAM_INFO
	.align		4
.L_563:
        /*007c*/ 	.byte	0x04, 0x17
        /*007e*/ 	.short	(.L_565 - .L_564)
.L_564:
        /*0080*/ 	.word	0x00000000
        /*0084*/ 	.short	0x0000
        /*0086*/ 	.short	0x0000
        /*0088*/ 	.byte	0x00, 0xf0, 0x21, 0x00


	//----- nvinfo : EIATTR_MAXREG_COUNT
	.align		4
.L_565:
        /*008c*/ 	.byte	0x03, 0x1b
        /*008e*/ 	.short	0x00ff


	//----- nvinfo : EIATTR_MERCURY_ISA_VERSION
	.align		4
        /*0090*/ 	.byte	0x03, 0x5f
        /*0092*/ 	.short	0x0000


	//----- nvinfo : EIATTR_EXIT_INSTR_OFFSETS
	.align		4
        /*0094*/ 	.byte	0x04, 0x1c
        /*0096*/ 	.short	(.L_567 - .L_566)


	//   ....[0]....
.L_566:
        /*0098*/ 	.word	0x00000050


	//   ....[1]....
        /*009c*/ 	.word	0x00000510


	//   ....[2]....
        /*00a0*/ 	.word	0x00000960


	//----- nvinfo : EIATTR_CRS_STACK_SIZE
	.align		4
.L_567:
        /*00a4*/ 	.byte	0x04, 0x1e
        /*00a6*/ 	.short	(.L_569 - .L_568)
.L_568:
        /*00a8*/ 	.word	0x00000000
.L_569:


//--------------------- .nv.info._ZN17fastertransformer13addBiasGeluV3I7__half2Li1536ELi1EEEvPT_PKS2_PKiS5_iS7_i --------------------------
	.section	.nv.info._ZN17fastertransformer13addBiasGeluV3I7__half2Li1536ELi1EEEvPT_PKS2_PKiS5_iS7_i,"",@"SHT_CUDA_INFO"
	.sectionflags	@""
	.align	4


	//----- nvinfo : EIATTR_CUDA_API_VERSION
	.align		4
        /*0000*/ 	.byte	0x04, 0x37
        /*0002*/ 	.short	(.L_571 - .L_570)
.L_570:
        /*0004*/ 	.word	0x00000082


	//----- nvinfo : EIATTR_SW2861232_WAR
	.align		4
.L_571:
        /*0008*/ 	.byte	0x01, 0x35
	.zero		2


	//----- nvinfo : EIATTR_PARAM_CBANK
	.align		4
        /*000c*/ 	.byte	0x04, 0x0a
        /*000e*/ 	.short	(.L_573 - .L_572)
	.align		4
.L_572:
        /*0010*/ 	.word	index@(.nv.constant0._ZN17fastertransformer13addBiasGeluV3I7__half2Li1536ELi1EEEvPT_PKS2_PKiS5_iS7_i)
        /*0014*/ 	.short	0x0160
        /*0016*/ 	.short	0x0034


	//----- nvinfo : EIATTR_CBANK_PARAM_SIZE
	.align		4
.L_573:
        /*0018*/ 	.byte	0x03, 0x19
        /*001a*/ 	.short	0x0034


	//----- nvinfo : EIATTR_KPARAM_INFO
	.align		4
        /*001c*/ 	.byte	0x04, 0x17
        /*001e*/ 	.short	(.L_575 - .L_574)
.L_574:
        /*0020*/ 	.word	0x00000000
        /*0024*/ 	.short	0x0006
        /*0026*/ 	.short	0x0030
        /*0028*/ 	.byte	0x00, 0xf0, 0x11, 0x00


	//----- nvinfo : EIATTR_KPARAM_INFO
	.align		4
.L_575:
        /*002c*/ 	.byte	0x04, 0x17
        /*002e*/ 	.short	(.L_577 - .L_576)
.L_576:
        /*0030*/ 	.word	0x00000000
        /*0034*/ 	.short	0x0005
        /*0036*/ 	.short	0x0028
        /*0038*/ 	.byte	0x00, 0xf0, 0x21, 0x00


	//----- nvinfo : EIATTR_KPARAM_INFO
	.align		4
.L_577:
        /*003c*/ 	.byte	0x04, 0x17
        /*003e*/ 	.short	(.L_579 - .L_578)
.L_578:
        /*0040*/ 	.word	0x00000000
        /*0044*/ 	.short	0x0004
        /*0046*/ 	.short	0x0020
        /*0048*/ 	.byte	0x00, 0xf0, 0x11, 0x00


	//----- nvinfo : EIATTR_KPARAM_INFO
	.align		4
.L_579:
        /*004c*/ 	.byte	0x04, 0x17
        /*004e*/ 	.short	(.L_581 - .L_580)
.L_580:
        /*0050*/ 	.word	0x00000000
        /*0054*/ 	.short	0x0003
        /*0056*/ 	.short	0x0018
        /*0058*/ 	.byte	0x00, 0xf0, 0x21, 0x00


	//----- nvinfo : EIATTR_KPARAM_INFO
	.align		4
.L_581:
        /*005c*/ 	.byte	0x04, 0x17
        /*005e*/ 	.short	(.L_583 - .L_582)
.L_582:
        /*0060*/ 	.word	0x00000000
        /*0064*/ 	.short	0x0002
        /*0066*/ 	.short	0x0010
        /*0068*/ 	.byte	0x00, 0xf0, 0x21, 0x00


	//----- nvinfo : EIATTR_KPARAM_INFO
	.align		4
.L_583:
        /*006c*/ 	.byte	0x04, 0x17
        /*006e*/ 	.short	(.L_585 - .L_584)
.L_584:
        /*0070*/ 	.word	0x00000000
        /*0074*/ 	.short	0x0001
        /*0076*/ 	.short	0x0008
        /*0078*/ 	.byte	0x00, 0xf0, 0x21, 0x00


	//----- nvinfo : EIATTR_KPARAM_INFO
	.align		4
.L_585:
        /*007c*/ 	.byte	0x04, 0x17
        /*007e*/ 	.short	(.L_587 - .L_586)
.L_586:
        /*0080*/ 	.word	0x00000000
        /*0084*/ 	.short	0x0000
        /*0086*/ 	.short	0x0000
        /*0088*/ 	.byte	0x00, 0xf0, 0x21, 0x00


	//----- nvinfo : EIATTR_MAXREG_COUNT
	.align		4
.L_587:
        /*008c*/ 	.byte	0x03, 0x1b
        /*008e*/ 	.short	0x00ff


	//----- nvinfo : EIATTR_MERCURY_ISA_VERSION
	.align		4
        /*0090*/ 	.byte	0x03, 0x5f
        /*0092*/ 	.short	0x0000


	//----- nvinfo : EIATTR_EXIT_INSTR_OFFSETS
	.align		4
        /*0094*/ 	.byte	0x04, 0x1c
        /*0096*/ 	.short	(.L_589 - .L_588)


	//   ....[0]....
.L_588:
        /*0098*/ 	.word	0x00000050


	//   ....[1]....
        /*009c*/ 	.word	0x00000510


	//   ....[2]....
        /*00a0*/ 	.word	0x00000960


	//----- nvinfo : EIATTR_CRS_STACK_SIZE
	.align		4
.L_589:
        /*00a4*/ 	.byte	0x04, 0x1e
        /*00a6*/ 	.short	(.L_591 - .L_590)
.L_590:
        /*00a8*/ 	.word	0x00000000
.L_591:


//--------------------- .nv.info._ZN17fastertransformer13addBiasGeluV2I7__half2Li1024EEEvPT_PKS2_PKiS5_iS7_i --------------------------
	.section	.nv.info._ZN17fastertransformer13addBiasGeluV2I7__half2Li1024EEEvPT_PKS2_PKiS5_iS7_i,"",@"SHT_CUDA_INFO"
	.sectionflags	@""
	.align	4


	//----- nvinfo : EIATTR_CUDA_API_VERSION
	.align		4
        /*0000*/ 	.byte	0x04, 0x37
        /*0002*/ 	.short	(.L_593 - .L_592)
.L_592:
        /*0004*/ 	.word	0x00000082


	//----- nvinfo : EIATTR_SW2861232_WAR
	.align		4
.L_593:
        /*0008*/ 	.byte	0x01, 0x35
	.zero		2


	//----- nvinfo : EIATTR_PARAM_CBANK
	.align		4
        /*000c*/ 	.byte	0x04, 0x0a
        /*000e*/ 	.short	(.L_595 - .L_594)
	.align		4
.L_594:
        /*0010*/ 	.word	index@(.nv.constant0._ZN17fastertransformer13addBiasGeluV2I7__half2Li1024EEEvPT_PKS2_PKiS5_iS7_i)
        /*0014*/ 	.short	0x0160
        /*0016*/ 	.short	0x0034


	//----- nvinfo : EIATTR_CBANK_PARAM_SIZE
	.align		4
.L_595:
        /*0018*/ 	.byte	0x03, 0x19
        /*001a*/ 	.short	0x0034


	//----- nvinfo : EIATTR_KPARAM_INFO
	.align		4
        /*001c*/ 	.byte	0x04, 0x17
        /*001e*/ 	.short	(.L_597 - .L_596)
.L_596:
        /*0020*/ 	.word	0x00000000
        /*0024*/ 	.short	0x0006
        /*0026*/ 	.short	0x0030
        /*0028*/ 	.byte	0x00, 0xf0, 0x11, 0x00


	//----- nvinfo : EIATTR_KPARAM_INFO
	.align		4
.L_597:
        /*002c*/ 	.byte	0x04, 0x17
        /*002e*/ 	.short	(.L_599 - .L_598)
.L_598:
        /*0030*/ 	.word	0x00000000
        /*0034*/ 	.short	0x0005
        /*0036*/ 	.short	0x0028
        /*0038*/ 	.byte	0x00, 0xf0, 0x21, 0x00


	//----- nvinfo : EIATTR_KPARAM_INFO
	.align		4
.L_599:
        /*003c*/ 	.byte	0x04, 0x17
        /*003e*/ 	.short	(.L_601 - .L_600)
.L_600:
        /*0040*/ 	.word	0x00000000
        /*0044*/ 	.short	0x0004
        /*0046*/ 	.short	0x0020
        /*0048*/ 	.byte	0x00, 0xf0, 0x11, 0x00


	//----- nvinfo : EIATTR_KPARAM_INFO
	.align		4
.L_601:
        /*004c*/ 	.byte	0x04, 0x17
        /*004e*/ 	.short	(.L_603 - .L_602)
.L_602:
        /*0050*/ 	.word	0x00000000
        /*0054*/ 	.short	0x0003
        /*0056*/ 	.short	0x0018
        /*0058*/ 	.byte	0x00, 0xf0, 0x21, 0x00


	//----- nvinfo : EIATTR_KPARAM_INFO
	.align		4
.L_603:
        /*005c*/ 	.byte	0x04, 0x17
        /*005e*/ 	.short	(.L_605 - .L_604)
.L_604:
        /*0060*/ 	.word	0x00000000
        /*0064*/ 	.short	0x0002
        /*0066*/ 	.short	0x0010
        /*0068*/ 	.byte	0x00, 0xf0, 0x21, 0x00


	//----- nvinfo : EIATTR_KPARAM_INFO
	.align		4
.L_605:
        /*006c*/ 	.byte	0x04, 0x17
        /*006e*/ 	.short	(.L_607 - .L_606)
.L_606:
        /*0070*/ 	.word	0x00000000
        /*0074*/ 	.short	0x0001
        /*0076*/ 	.short	0x0008
        /*0078*/ 	.byte	0x00, 0xf0, 0x21, 0x00


	//----- nvinfo : EIATTR_KPARAM_INFO
	.align		4
.L_607:
        /*007c*/ 	.byte	0x04, 0x17
        /*007e*/ 	.short	(.L_609 - .L_608)
.L_608:
        /*0080*/ 	.word	0x00000000
        /*0084*/ 	.short	0x0000
        /*0086*/ 	.short	0x0000
        /*0088*/ 	.byte	0x00, 0xf0, 0x21, 0x00


	//----- nvinfo : EIATTR_MAXREG_COUNT
	.align		4
.L_609:
        /*008c*/ 	.byte	0x03, 0x1b
        /*008e*/ 	.short	0x00ff


	//----- nvinfo : EIATTR_MERCURY_ISA_VERSION
	.align		4
        /*0090*/ 	.byte	0x03, 0x5f
        /*0092*/ 	.short	0x0000


	//----- nvinfo : EIATTR_EXIT_INSTR_OFFSETS
	.align		4
        /*0094*/ 	.byte	0x04, 0x1c
        /*0096*/ 	.short	(.L_611 - .L_610)


	//   ....[0]....
.L_610:
        /*0098*/ 	.word	0x00000050


	//   ....[1]....
        /*009c*/ 	.word	0x00000520


	//   ....[2]....
        /*00a0*/ 	.word	0x00000980


	//----- nvinfo : EIATTR_CRS_STACK_SIZE
	.align		4
.L_611:
        /*00a4*/ 	.byte	0x04, 0x1e
        /*00a6*/ 	.short	(.L_613 - .L_612)
.L_612:
        /*00a8*/ 	.word	0x00000000
.L_613:


//--------------------- .nv.info._ZN17fastertransformer13addBiasGeluV3I7__half2Li1024ELi1EEEvPT_PKS2_PKiS5_iS7_i --------------------------
	.section	.nv.info._ZN17fastertransformer13addBiasGeluV3I7__half2Li1024ELi1EEEvPT_PKS2_PKiS5_iS7_i,"",@"SHT_CUDA_INFO"
	.sectionflags	@""
	.align	4


	//----- nvinfo : EIATTR_CUDA_API_VERSION
	.align		4
        /*0000*/ 	.byte	0x04, 0x37
        /*0002*/ 	.short	(.L_615 - .L_614)
.L_614:
        /*0004*/ 	.word	0x00000082


	//----- nvinfo : EIATTR_SW2861232_WAR
	.align		4
.L_615:
        /*0008*/ 	.byte	0x01, 0x35
	.zero		2


	//----- nvinfo : EIATTR_PARAM_CBANK
	.align		4
        /*000c*/ 	.byte	0x04, 0x0a
        /*000e*/ 	.short	(.L_617 - .L_616)
	.align		4
.L_616:
        /*0010*/ 	.word	index@(.nv.constant0._ZN17fastertransformer13addBiasGeluV3I7__half2Li1024ELi1EEEvPT_PKS2_PKiS5_iS7_i)
        /*0014*/ 	.short	0x0160
        /*0016*/ 	.short	0x0034


	//----- nvinfo : EIATTR_CBANK_PARAM_SIZE
	.align		4
.L_617:
        /*0018*/ 	.byte	0x03, 0x19
        /*001a*/ 	.short	0x0034


	//----- nvinfo : EIATTR_KPARAM_INFO
	.align		4
        /*001c*/ 	.byte	0x04, 0x17
        /*001e*/ 	.short	(.L_619 - .L_618)
.L_618:
        /*0020*/ 	.word	0x00000000
        /*0024*/ 	.short	0x0006
        /*0026*/ 	.short	0x0030
        /*0028*/ 	.byte	0x00, 0xf0, 0x11, 0x00


	//----- nvinfo : EIATTR_KPARAM_INFO
	.align		4
.L_619:
        /*002c*/ 	.byte	0x04, 0x17
        /*002e*/ 	.short	(.L_621 - .L_620)
.L_620:
        /*0030*/ 	.word	0x00000000
        /*0034*/ 	.short	0x0005
        /*0036*/ 	.short	0x0028
        /*0038*/ 	.byte	0x00, 0xf0, 0x21, 0x00


	//----- nvinfo : EIATTR_KPARAM_INFO
	.align		4
.L_621:
        /*003c*/ 	.byte	0x04, 0x17
        /*003e*/ 	.short	(.L_623 - .L_622)
.L_622:
        /*0040*/ 	.word	0x00000000
        /*0044*/ 	.short	0x0004
        /*0046*/ 	.short	0x0020
        /*0048*/ 	.byte	0x00, 0xf0, 0x11, 0x00


	//----- nvinfo : EIATTR_KPARAM_INFO
	.align		4
.L_623:
        /*004c*/ 	.byte	0x04, 0x17
        /*004e*/ 	.short	(.L_625 - .L_624)
.L_624:
        /*0050*/ 	.word	0x00000000
        /*0054*/ 	.short	0x0003
        /*0056*/ 	.short	0x0018
        /*0058*/ 	.byte	0x00, 0xf0, 0x21, 0x00


	//----- nvinfo : EIATTR_KPARAM_INFO
	.align		4
.L_625:
        /*005c*/ 	.byte	0x04, 0x17
        /*005e*/ 	.short	(.L_627 - .L_626)
.L_626:
        /*0060*/ 	.word	0x00000000
        /*0064*/ 	.short	0x0002
        /*0066*/ 	.short	0x0010
        /*0068*/ 	.byte	0x00, 0xf0, 0x21, 0x00


	//----- nvinfo : EIATTR_KPARAM_INFO
	.align		4
.L_627:
        /*006c*/ 	.byte	0x04, 0x17
        /*006e*/ 	.short	(.L_629 - .L_628)
.L_628:
        /*0070*/ 	.word	0x00000000
        /*0074*/ 	.short	0x0001
        /*0076*/ 	.short	0x0008
        /*0078*/ 	.byte	0x00, 0xf0, 0x21, 0x00


	//----- nvinfo : EIATTR_KPARAM_INFO
	.align		4
.L_629:
        /*007c*/ 	.byte	0x04, 0x17
        /*007e*/ 	.short	(.L_631 - .L_630)
.L_630:
        /*0080*/ 	.word	0x00000000
        /*0084*/ 	.short	0x0000
        /*0086*/ 	.short	0x0000
        /*0088*/ 	.byte	0x00, 0xf0, 0x21, 0x00


	//----- nvinfo : EIATTR_MAXREG_COUNT
	.align		4
.L_631:
        /*008c*/ 	.byte	0x03, 0x1b
        /*008e*/ 	.short	0x00ff


	//----- nvinfo : EIATTR_MERCURY_ISA_VERSION
	.align		4
        /*0090*/ 	.byte	0x03, 0x5f
        /*0092*/ 	.short	0x0000


	//----- nvinfo : EIATTR_EXIT_INSTR_OFFSETS
	.align		4
        /*0094*/ 	.byte	0x04, 0x1c
        /*0096*/ 	.short	(.L_633 - .L_632)


	//   ....[0]....
.L_632:
        /*0098*/ 	.word	0x00000050


	//   ....[1]....
        /*009c*/ 	.word	0x00000520


	//   ....[2]....
        /*00a0*/ 	.word	0x00000980


	//----- nvinfo : EIATTR_CRS_STACK_SIZE
	.align		4
.L_633:
        /*00a4*/ 	.byte	0x04, 0x1e
        /*00a6*/ 	.short	(.L_635 - .L_634)
.L_634:
        /*00a8*/ 	.word	0x00000000
.L_635:


//--------------------- .nv.info._ZN17fastertransformer13addBiasGeluV2I7__half2Li512EEEvPT_PKS2_PKiS5_iS7_i --------------------------
	.section	.nv.info._ZN17fastertransformer13addBiasGeluV2I7__half2Li512EEEvPT_PKS2_PKiS5_iS7_i,"",@"SHT_CUDA_INFO"
	.sectionflags	@""
	.align	4


	//----- nvinfo : EIATTR_CUDA_API_VERSION
	.align		4
        /*0000*/ 	.byte	0x04, 0x37
        /*0002*/ 	.short	(.L_637 - .L_636)
.L_636:
        /*0004*/ 	.word	0x00000082


	//----- nvinfo : EIATTR_SW2861232_WAR
	.align		4
.L_637:
        /*0008*/ 	.byte	0x01, 0x35
	.zero		2


	//----- nvinfo : EIATTR_PARAM_CBANK
	.align		4
        /*000c*/ 	.byte	0x04, 0x0a
        /*000e*/ 	.short	(.L_639 - .L_638)
	.align		4
.L_638:
        /*0010*/ 	.word	index@(.nv.constant0._ZN17fastertransformer13addBiasGeluV2I7__half2Li512EEEvPT_PKS2_PKiS5_iS7_i)
        /*0014*/ 	.short	0x0160
        /*0016*/ 	.short	0x0034


	//----- nvinfo : EIATTR_CBANK_PARAM_SIZE
	.align		4
.L_639:
        /*0018*/ 	.byte	0x03, 0x19
        /*001a*/ 	.short	0x0034


	//----- nvinfo : EIATTR_KPARAM_INFO
	.align		4
        /*001c*/ 	.byte	0x04, 0x17
        /*001e*/ 	.short	(.L_641 - .L_640)
.L_640:
        /*0020*/ 	.word	0x00000000
        /*0024*/ 	.short	0x0006
        /*0026*/ 	.short	0x0030
        /*0028*/ 	.byte	0x00, 0xf0, 0x11, 0x00


	//----- nvinfo : EIATTR_KPARAM_INFO
	.align		4
.L_641:
        /*002c*/ 	.byte	0x04, 0x17
        /*002e*/ 	.short	(.L_643 - .L_642)
.L_642:
        /*0030*/ 	.word	0x00000000
        /*0034*/ 	.short	0x0005
        /*0036*/ 	.short	0x0028
        /*0038*/ 	.byte	0x00, 0xf0, 0x21, 0x00


	//----- nvinfo : EIATTR_KPARAM_INFO
	.align		4
.L_643:
        /*003c*/ 	.byte	0x04, 0x17
        /*003e*/ 	.short	(.L_645 - .L_644)
.L_644:
        /*0040*/ 	.word	0x00000000
        /*0044*/ 	.short	0x0004
        /*0046*/ 	.short	0x0020
        /*0048*/ 	.byte	0x00, 0xf0, 0x11, 0x00


	//----- nvinfo : EIATTR_KPARAM_INFO
	.align		4
.L_645:
        /*004c*/ 	.byte	0x04, 0x17
        /*004e*/ 	.short	(.L_647 - .L_646)
.L_646:
        /*0050*/ 	.word	0x00000000
        /*0054*/ 	.short	0x0003
        /*0056*/ 	.short	0x0018
        /*0058*/ 	.byte	0x00, 0xf0, 0x21, 0x00


	//----- nvinfo : EIATTR_KPARAM_INFO
	.align		4
.L_647:
        /*005c*/ 	.byte	0x04, 0x17
        /*005e*/ 	.short	(.L_649 - .L_648)
.L_648:
        /*0060*/ 	.word	0x00000000
        /*0064*/ 	.short	0x0002
        /*0066*/ 	.short	0x0010
        /*0068*/ 	.byte	0x00, 0xf0, 0x21, 0x00


	//----- nvinfo : EIATTR_KPARAM_INFO
	.align		4
.L_649:
        /*006c*/ 	.byte	0x04, 0x17
        /*006e*/ 	.short	(.L_651 - .L_650)
.L_650:
        /*0070*/ 	.word	0x00000000
        /*0074*/ 	.short	0x0001
        /*0076*/ 	.short	0x0008
        /*0078*/ 	.byte	0x00, 0xf0, 0x21, 0x00


	//----- nvinfo : EIATTR_KPARAM_INFO
	.align		4
.L_651:
        /*007c*/ 	.byte	0x04, 0x17
        /*007e*/ 	.short	(.L_653 - .L_652)
.L_652:
        /*0080*/ 	.word	0x00000000
        /*0084*/ 	.short	0x0000
        /*0086*/ 	.short	0x0000
        /*0088*/ 	.byte	0x00, 0xf0, 0x21, 0x00


	//----- nvinfo : EIATTR_MAXREG_COUNT
	.align		4
.L_653:
        /*008c*/ 	.byte	0x03, 0x1b
        /*008e*/ 	.short	0x00ff


	//----- nvinfo : EIATTR_MERCURY_ISA_VERSION
	.align		4
        /*0090*/ 	.byte	0x03, 0x5f
        /*0092*/ 	.short	0x0000


	//----- nvinfo : EIATTR_EXIT_INSTR_OFFSETS
	.align		4
        /*0094*/ 	.byte	0x04, 0x1c
        /*0096*/ 	.short	(.L_655 - .L_654)


	//   ....[0]....
.L_654:
        /*0098*/ 	.word	0x00000050


	//   ....[1]....
        /*009c*/ 	.word	0x00000520


	//   ....[2]....
        /*00a0*/ 	.word	0x00000980


	//----- nvinfo : EIATTR_CRS_STACK_SIZE
	.align		4
.L_655:
        /*00a4*/ 	.byte	0x04, 0x1e
        /*00a6*/ 	.short	(.L_657 - .L_656)
.L_656:
        /*00a8*/ 	.word	0x00000000
.L_657:


//--------------------- .nv.info._ZN17fastertransformer13addBiasGeluV3I7__half2Li512ELi1EEEvPT_PKS2_PKiS5_iS7_i --------------------------
	.section	.nv.info._ZN17fastertransformer13addBiasGeluV3I7__half2Li512ELi1EEEvPT_PKS2_PKiS5_iS7_i,"",@"SHT_CUDA_INFO"
	.sectionflags	@""
	.align	4


	//----- nvinfo : EIATTR_CUDA_API_VERSION
	.align		4
        /*0000*/ 	.byte	0x04, 0x37
        /*0002*/ 	.short	(.L_659 - .L_658)
.L_658:
        /*0004*/ 	.word	0x00000082


	//----- nvinfo : EIATTR_SW2861232_WAR
	.align		4
.L_659:
        /*0008*/ 	.byte	0x01, 0x35
	.zero		2


	//----- nvinfo : EIATTR_PARAM_CBANK
	.align		4
        /*000c*/ 	.byte	0x04, 0x0a
        /*000e*/ 	.short	(.L_661 - .L_660)
	.align		4
.L_660:
        /*0010*/ 	.word	index@(.nv.constant0._ZN17fastertransformer13addBiasGeluV3I7__half2Li512ELi1EEEvPT_PKS2_PKiS5_iS7_i)
        /*0014*/ 	.short	0x0160
        /*0016*/ 	.short	0x0034


	//----- nvinfo : EIATTR_CBANK_PARAM_SIZE
	.align		4
.L_661:
        /*0018*/ 	.byte	0x03, 0x19
        /*001a*/ 	.short	0x0034


	//----- nvinfo : EIATTR_KPARAM_INFO
	.align		4
        /*001c*/ 	.byte	0x04, 0x17
        /*001e*/ 	.short	(.L_663 - .L_662)
.L_662:
        /*0020*/ 	.word	0x00000000
        /*0024*/ 	.short	0x0006
        /*0026*/ 	.short	0x0030
        /*0028*/ 	.byte	0x00, 0xf0, 0x11, 0x00


	//----- nvinfo : EIATTR_KPARAM_INFO
	.align		4
.L_663:
        /*002c*/ 	.byte	0x04, 0x17
        /*002e*/ 	.short	(.L_665 - .L_664)
.L_664:
        /*0030*/ 	.word	0x00000000
        /*0034*/ 	.short	0x0005
        /*0036*/ 	.short	0x0028
        /*0038*/ 	.byte	0x00, 0xf0, 0x21, 0x00


	//----- nvinfo : EIATTR_KPARAM_INFO
	.align		4
.L_665:
        /*003c*/ 	.byte	0x04, 0x17
        /*003e*/ 	.short	(.L_667 - .L_666)
.L_666:
        /*0040*/ 	.word	0x00000000
        /*0044*/ 	.short	0x0004
        /*0046*/ 	.short	0x0020
        /*0048*/ 	.byte	0x00, 0xf0, 0x11, 0x00


	//----- nvinfo : EIATTR_KPARAM_INFO
	.align		4
.L_667:
        /*004c*/ 	.byte	0x04, 0x17
        /*004e*/ 	.short	(.L_669 - .L_668)
.L_668:
        /*0050*/ 	.word	0x00000000
        /*0054*/ 	.short	0x0003
        /*0056*/ 	.short	0x0018
        /*0058*/ 	.byte	0x00, 0xf0, 0x21, 0x00


	//----- nvinfo : EIATTR_KPARAM_INFO
	.align		4
.L_669:
        /*005c*/ 	.byte	0x04, 0x17
        /*005e*/ 	.short	(.L_671 - .L_670)
.L_670:
        /*0060*/ 	.word	0x00000000
        /*0064*/ 	.short	0x0002
        /*0066*/ 	.short	0x0010
        /*0068*/ 	.byte	0x00, 0xf0, 0x21, 0x00


	//----- nvinfo : EIATTR_KPARAM_INFO
	.align		4
.L_671:
        /*006c*/ 	.byte	0x04, 0x17
        /*006e*/ 	.short	(.L_673 - .L_672)
.L_672:
        /*0070*/ 	.word	0x00000000
        /*0074*/ 	.short	0x0001
        /*0076*/ 	.short	0x0008
        /*0078*/ 	.byte	0x00, 0xf0, 0x21, 0x00


	//----- nvinfo : EIATTR_KPARAM_INFO
	.align		4
.L_673:
        /*007c*/ 	.byte	0x04, 0x17
        /*007e*/ 	.short	(.L_675 - .L_674)
.L_674:
        /*0080*/ 	.word	0x00000000
        /*0084*/ 	.short	0x0000
        /*0086*/ 	.short	0x0000
        /*0088*/ 	.byte	0x00, 0xf0, 0x21, 0x00


	//----- nvinfo : EIATTR_MAXREG_COUNT
	.align		4
.L_675:
        /*008c*/ 	.byte	0x03, 0x1b
        /*008e*/ 	.short	0x00ff


	//----- nvinfo : EIATTR_MERCURY_ISA_VERSION
	.align		4
        /*0090*/ 	.byte	0x03, 0x5f
        /*0092*/ 	.short	0x0000


	//----- nvinfo : EIATTR_EXIT_INSTR_OFFSETS
	.align		4
        /*0094*/ 	.byte	0x04, 0x1c
        /*0096*/ 	.short	(.L_677 - .L_676)


	//   ....[0]....
.L_676:
        /*0098*/ 	.word	0x00000050


	//   ....[1]....
        /*009c*/ 	.word	0x00000520


	//   ....[2]....
        /*00a0*/ 	.word	0x00000980


	//----- nvinfo : EIATTR_CRS_STACK_SIZE
	.align		4
.L_677:
        /*00a4*/ 	.byte	0x04, 0x1e
        /*00a6*/ 	.short	(.L_679 - .L_678)
.L_678:
        /*00a8*/ 	.word	0x00000000
.L_679:


//--------------------- .nv.info._ZN17fastertransformer13addBiasGeluV2I7__half2Li256EEEvPT_PKS2_PKiS5_iS7_i --------------------------
	.section	.nv.info._ZN17fastertransformer13addBiasGeluV2I7__half2Li256EEEvPT_PKS2_PKiS5_iS7_i,"",@"SHT_CUDA_INFO"
	.sectionflags	@""
	.align	4


	//----- nvinfo : EIATTR_CUDA_API_VERSION
	.align		4
        /*0000*/ 	.byte	0x04, 0x37
        /*0002*/ 	.short	(.L_681 - .L_680)
.L_680:
        /*0004*/ 	.word	0x00000082


	//----- nvinfo : EIATTR_SW2861232_WAR
	.align		4
.L_681:
        /*0008*/ 	.byte	0x01, 0x35
	.zero		2


	//----- nvinfo : EIATTR_PARAM_CBANK
	.align		4
        /*000c*/ 	.byte	0x04, 0x0a
        /*000e*/ 	.short	(.L_683 - .L_682)
	.align		4
.L_682:
        /*0010*/ 	.word	index@(.nv.constant0._ZN17fastertransformer13addBiasGeluV2I7__half2Li256EEEvPT_PKS2_PKiS5_iS7_i)
        /*0014*/ 	.short	0x0160
        /*0016*/ 	.short	0x0034


	//----- nvinfo : EIATTR_CBANK_PARAM_SIZE
	.align		4
.L_683:
        /*0018*/ 	.byte	0x03, 0x19
        /*001a*/ 	.short	0x0034


	//----- nvinfo : EIATTR_KPARAM_INFO
	.align		4
        /*001c*/ 	.byte	0x04, 0x17
        /*001e*/ 	.short	(.L_685 - .L_684)
.L_684:
        /*0020*/ 	.word	0x00000000
        /*0024*/ 	.short	0x0006
        /*0026*/ 	.short	0x0030
        /*0028*/ 	.byte	0x00, 0xf0, 0x11, 0x00


	//----- nvinfo : EIATTR_KPARAM_INFO
	.align		4
.L_685:
        /*002c*/ 	.byte	0x04, 0x17
        /*002e*/ 	.short	(.L_687 - .L_686)
.L_686:
        /*0030*/ 	.word	0x00000000
        /*0034*/ 	.short	0x0005
        /*0036*/ 	.short	0x0028
        /*0038*/ 	.byte	0x00, 0xf0, 0x21, 0x00


	//----- nvinfo : EIATTR_KPARAM_INFO
	.align		4
.L_687:
        /*003c*/ 	.byte	0x04, 0x17
        /*003e*/ 	.short	(.L_689 - .L_688)
.L_688:
        /*0040*/ 	.word	0x00000000
        /*0044*/ 	.short	0x0004
        /*0046*/ 	.short	0x0020
        /*0048*/ 	.byte	0x00, 0xf0, 0x11, 0x00


	//----- nvinfo : EIATTR_KPARAM_INFO
	.align		4
.L_689:
        /*004c*/ 	.byte	0x04, 0x17
        /*004e*/ 	.short	(.L_691 - .L_690)
.L_690:
        /*0050*/ 	.word	0x00000000
        /*0054*/ 	.short	0x0003
        /*0056*/ 	.short	0x0018
        /*0058*/ 	.byte	0x00, 0xf0, 0x21, 0x00


	//----- nvinfo : EIATTR_KPARAM_INFO
	.align		4
.L_691:
        /*005c*/ 	.byte	0x04, 0x17
        /*005e*/ 	.short	(.L_693 - .L_692)
.L_692:
        /*0060*/ 	.word	0x00000000
        /*0064*/ 	.short	0x0002
        /*0066*/ 	.short	0x0010
        /*0068*/ 	.byte	0x00, 0xf0, 0x21, 0x00


	//----- nvinfo : EIATTR_KPARAM_INFO
	.align		4
.L_693:
        /*006c*/ 	.byte	0x04, 0x17
        /*006e*/ 	.short	(.L_695 - .L_694)
.L_694:
        /*0070*/ 	.word	0x00000000
        /*0074*/ 	.short	0x0001
        /*0076*/ 	.short	0x0008
        /*0078*/ 	.byte	0x00, 0xf0, 0x21, 0x00


	//----- nvinfo : EIATTR_KPARAM_INFO
	.align		4
.L_695:
        /*007c*/ 	.byte	0x04, 0x17
        /*007e*/ 	.short	(.L_697 - .L_696)
.L_696:
        /*0080*/ 	.word	0x00000000
        /*0084*/ 	.short	0x0000
        /*0086*/ 	.short	0x0000
        /*0088*/ 	.byte	0x00, 0xf0, 0x21, 0x00


	//----- nvinfo : EIATTR_MAXREG_COUNT
	.align		4
.L_697:
        /*008c*/ 	.byte	0x03, 0x1b
        /*008e*/ 	.short	0x00ff


	//----- nvinfo : EIATTR_MERCURY_ISA_VERSION
	.align		4
        /*0090*/ 	.byte	0x03, 0x5f
        /*0092*/ 	.short	0x0000


	//----- nvinfo : EIATTR_EXIT_INSTR_OFFSETS
	.align		4
        /*0094*/ 	.byte	0x04, 0x1c
        /*0096*/ 	.short	(.L_699 - .L_698)


	//   ....[0]....
.L_698:
        /*0098*/ 	.word	0x00000050


	//   ....[1]....
        /*009c*/ 	.word	0x00000520


	//   ....[2]....
        /*00a0*/ 	.word	0x00000980


	//----- nvinfo : EIATTR_CRS_STACK_SIZE
	.align		4
.L_699:
        /*00a4*/ 	.byte	0x04, 0x1e
        /*00a6*/ 	.short	(.L_701 - .L_700)
.L_700:
        /*00a8*/ 	.word	0x00000000
.L_701:


//--------------------- .nv.info._ZN17fastertransformer13addBiasGeluV3I7__half2Li256ELi1EEEvPT_PKS2_PKiS5_iS7_i --------------------------
	.section	.nv.info._ZN17fastertransformer13addBiasGeluV3I7__half2Li256ELi1EEEvPT_PKS2_PKiS5_iS7_i,"",@"SHT_CUDA_INFO"
	.sectionflags	@""
	.align	4


	//----- nvinfo : EIATTR_CUDA_API_VERSION
	.align		4
        /*0000*/ 	.byte	0x04, 0x37
        /*0002*/ 	.short	(.L_703 - .L_702)
.L_702:
        /*0004*/ 	.word	0x00000082


	//----- nvinfo : EIATTR_SW2861232_WAR
	.align		4
.L_703:
        /*0008*/ 	.byte	0x01, 0x35
	.zero		2


	//----- nvinfo : EIATTR_PARAM_CBANK
	.align		4
        /*000c*/ 	.byte	0x04, 0x0a
        /*000e*/ 	.short	(.L_705 - .L_704)
	.align		4
.L_704:
        /*0010*/ 	.word	index@(.nv.constant0._ZN17fastertransformer13addBiasGeluV3I7__half2Li256ELi1EEEvPT_PKS2_PKiS5_iS7_i)
        /*0014*/ 	.short	0x0160
        /*0016*/ 	.short	0x0034


	//----- nvinfo : EIATTR_CBANK_PARAM_SIZE
	.align		4
.L_705:
        /*0018*/ 	.byte	0x03, 0x19
        /*001a*/ 	.short	0x0034


	//----- nvinfo : EIATTR_KPARAM_INFO
	.align		4
        /*001c*/ 	.byte	0x04, 0x17
        /*001e*/ 	.short	(.L_707 - .L_706)
.L_706:
        /*0020*/ 	.word	0x00000000
        /*0024*/ 	.short	0x0006
        /*0026*/ 	.short	0x0030
        /*0028*/ 	.byte	0x00, 0xf0, 0x11, 0x00


	//----- nvinfo : EIATTR_KPARAM_INFO
	.align		4
.L_707:
        /*002c*/ 	.byte	0x04, 0x17
        /*002e*/ 	.short	(.L_709 - .L_708)
.L_708:
        /*0030*/ 	.word	0x00000000
        /*0034*/ 	.short	0x0005
        /*0036*/ 	.short	0x0028
        /*0038*/ 	.byte	0x00, 0xf0, 0x21, 0x00


	//----- nvinfo : EIATTR_KPARAM_INFO
	.align		4
.L_709:
        /*003c*/ 	.byte	0x04, 0x17
        /*003e*/ 	.short	(.L_711 - .L_710)
.L_710:
        /*0040*/ 	.word	0x00000000
        /*0044*/ 	.short	0x0004
        /*0046*/ 	.short	0x0020
        /*0048*/ 	.byte	0x00, 0xf0, 0x11, 0x00


	//----- nvinfo : EIATTR_KPARAM_INFO
	.align		4
.L_711:
        /*004c*/ 	.byte	0x04, 0x17
        /*004e*/ 	.short	(.L_713 - .L_712)
.L_712:
        /*0050*/ 	.word	0x00000000
        /*0054*/ 	.short	0x0003
        /*0056*/ 	.short	0x0018
        /*0058*/ 	.byte	0x00, 0xf0, 0x21, 0x00


	//----- nvinfo : EIATTR_KPARAM_INFO
	.align		4
.L_713:
        /*005c*/ 	.byte	0x04, 0x17
        /*005e*/ 	.short	(.L_715 - .L_714)
.L_714:
        /*0060*/ 	.word	0x00000000
        /*0064*/ 	.short	0x0002
        /*0066*/ 	.short	0x0010
        /*0068*/ 	.byte	0x00, 0xf0, 0x21, 0x00


	//----- nvinfo : EIATTR_KPARAM_INFO
	.align		4
.L_715:
        /*006c*/ 	.byte	0x04, 0x17
        /*006e*/ 	.short	(.L_717 - .L_716)
.L_716:
        /*0070*/ 	.word	0x00000000
        /*0074*/ 	.short	0x0001
        /*0076*/ 	.short	0x0008
        /*0078*/ 	.byte	0x00, 0xf0, 0x21, 0x00


	//----- nvinfo : EIATTR_KPARAM_INFO
	.align		4
.L_717:
        /*007c*/ 	.byte	0x04, 0x17
        /*007e*/ 	.short	(.L_719 - .L_718)
.L_718:
        /*0080*/ 	.word	0x00000000
        /*0084*/ 	.short	0x0000
        /*0086*/ 	.short	0x0000
        /*0088*/ 	.byte	0x00, 0xf0, 0x21, 0x00


	//----- nvinfo : EIATTR_MAXREG_COUNT
	.align		4
.L_719:
        /*008c*/ 	.byte	0x03, 0x1b
        /*008e*/ 	.short	0x00ff


	//----- nvinfo : EIATTR_MERCURY_ISA_VERSION
	.align		4
        /*0090*/ 	.byte	0x03, 0x5f
        /*0092*/ 	.short	0x0000


	//----- nvinfo : EIATTR_EXIT_INSTR_OFFSETS
	.align		4
        /*0094*/ 	.byte	0x04, 0x1c
        /*0096*/ 	.short	(.L_721 - .L_720)


	//   ....[0]....
.L_720:
        /*0098*/ 	.word	0x00000050


	//   ....[1]....
        /*009c*/ 	.word	0x00000520


	//   ....[2]....
        /*00a0*/ 	.word	0x00000980


	//----- nvinfo : EIATTR_CRS_STACK_SIZE
	.align		4
.L_721:
        /*00a4*/ 	.byte	0x04, 0x1e
        /*00a6*/ 	.short	(.L_723 - .L_722)
.L_722:
        /*00a8*/ 	.word	0x00000000
.L_723:


//--------------------- .nv.info._ZN17fastertransformer13add_bias_tanhIfEEvPT_PKS1_ii --------------------------
	.section	.nv.info._ZN17fastertransformer13add_bias_tanhIfEEvPT_PKS1_ii,"",@"SHT_CUDA_INFO"
	.sectionflags	@""
	.align	4


	//----- nvinfo : EIATTR_CUDA_API_VERSION
	.align		4
        /*0000*/ 	.byte	0x04, 0x37
        /*0002*/ 	.short	(.L_725 - .L_724)
.L_724:
        /*0004*/ 	.word	0x00000082


	//----- nvinfo : EIATTR_SW2861232_WAR
	.align		4
.L_725:
        /*0008*/ 	.byte	0x01, 0x35
	.zero		2


	//----- nvinfo : EIATTR_PARAM_CBANK
	.align		4
        /*000c*/ 	.byte	0x04, 0x0a
        /*000e*/ 	.short	(.L_727 - .L_726)
	.align		4
.L_726:
        /*0010*/ 	.word	index@(.nv.constant0._ZN17fastertransformer13add_bias_tanhIfEEvPT_PKS1_ii)
        /*0014*/ 	.short	0x0160
        /*0016*/ 	.short	0x0018


	//----- nvinfo : EIATTR_CBANK_PARAM_SIZE
	.align		4
.L_727:
        /*0018*/ 	.byte	0x03, 0x19
        /*001a*/ 	.short	0x0018


	//----- nvinfo : EIATTR_KPARAM_INFO
	.align		4
        /*001c*/ 	.byte	0x04, 0x17
        /*001e*/ 	.short	(.L_729 - .L_728)
.L_728:
        /*0020*/ 	.word	0x00000000
        /*0024*/ 	.short	0x0003
        /*0026*/ 	.short	0x0014
        /*0028*/ 	.byte	0x00, 0xf0, 0x11, 0x00


	//----- nvinfo : EIATTR_KPARAM_INFO
	.align		4
.L_729:
        /*002c*/ 	.byte	0x04, 0x17
        /*002e*/ 	.short	(.L_731 - .L_730)
.L_730:
        /*0030*/ 	.word	0x00000000
        /*0034*/ 	.short	0x0002
        /*0036*/ 	.short	0x0010
        /*0038*/ 	.byte	0x00, 0xf0, 0x11, 0x00


	//----- nvinfo : EIATTR_KPARAM_INFO
	.align		4
.L_731:
        /*003c*/ 	.byte	0x04, 0x17
        /*003e*/ 	.short	(.L_733 - .L_732)
.L_732:
        /*0040*/ 	.word	0x00000000
        /*0044*/ 	.short	0x0001
        /*0046*/ 	.short	0x0008
        /*0048*/ 	.byte	0x00, 0xf0, 0x21, 0x00


	//----- nvinfo : EIATTR_KPARAM_INFO
	.align		4
.L_733:
        /*004c*/ 	.byte	0x04, 0x17
        /*004e*/ 	.short	(.L_735 - .L_734)
.L_734:
        /*0050*/ 	.word	0x00000000
        /*0054*/ 	.short	0x0000
        /*0056*/ 	.short	0x0000
        /*0058*/ 	.byte	0x00, 0xf0, 0x21, 0x00


	//----- nvinfo : EIATTR_MAXREG_COUNT
	.align		4
.L_735:
        /*005c*/ 	.byte	0x03, 0x1b
        /*005e*/ 	.short	0x00ff


	//----- nvinfo : EIATTR_MERCURY_ISA_VERSION
	.align		4
        /*0060*/ 	.byte	0x03, 0x5f
        /*0062*/ 	.short	0x0000


	//----- nvinfo : EIATTR_EXIT_INSTR_OFFSETS
	.align		4
        /*0064*/ 	.byte	0x04, 0x1c
        /*0066*/ 	.short	(.L_737 - .L_736)


	//   ....[0]....
.L_736:
        /*0068*/ 	.word	0x00000070


	//   ....[1]....
        /*006c*/ 	.word	0x000002e0


	//----- nvinfo : EIATTR_CRS_STACK_SIZE
	.align		4
.L_737:
        /*0070*/ 	.byte	0x04, 0x1e
        /*0072*/ 	.short	(.L_739 - .L_738)
.L_738:
        /*0074*/ 	.word	0x00000000
.L_739:


//--------------------- .nv.info._ZN17fastertransformer18generic_activationINS_18IdentityActivationEf6__halfEEvPT0_PKT1_PKS3_S7_PKiS9_iPKfSD_SB_iii --------------------------
	.section	.nv.info._ZN17fastertransformer18generic_activationINS_18IdentityActivationEf6__halfEEvPT0_PKT1_PKS3_S7_PKiS9_iPKfSD_SB_iii,"",@"SHT_CUDA_INFO"
	.sectionflags	@""
	.align	4


	//----- nvinfo : EIATTR_CUDA_API_VERSION
	.align		4
        /*0000*/ 	.byte	0x04, 0x37
        /*0002*/ 	.short	(.L_741 - .L_740)
.L_740:
        /*0004*/ 	.word	0x00000082


	//----- nvinfo : EIATTR_SW2861232_WAR
	.align		4
.L_741:
        /*0008*/ 	.byte	0x01, 0x35
	.zero		2


	//----- nvinfo : EIATTR_PARAM_CBANK
	.align		4
        /*000c*/ 	.byte	0x04, 0x0a
        /*000e*/ 	.short	(.L_743 - .L_742)
	.align		4
.L_742:
        /*0010*/ 	.word	index@(.nv.constant0._ZN17fastertransformer18generic_activationINS_18IdentityActivationEf6__halfEEvPT0_PKT1_PKS3_S7_PKiS9_iPKfSD_SB_iii)
        /*0014*/ 	.short	0x0160
        /*0016*/ 	.short	0x005c


	//----- nvinfo : EIATTR_CBANK_PARAM_SIZE
	.align		4
.L_743:
        /*0018*/ 	.byte	0x03, 0x19
        /*001a*/ 	.short	0x005c


	//----- nvinfo : EIATTR_KPARAM_INFO
	.align		4
        /*001c*/ 	.byte	0x04, 0x17
        /*001e*/ 	.short	(.L_745 - .L_744)
.L_744:
        /*0020*/ 	.word	0x00000000
        /*0024*/ 	.short	0x000c
        /*0026*/ 	.short	0x0058
        /*0028*/ 	.byte	0x00, 0xf0, 0x11, 0x00


	//----- nvinfo : EIATTR_KPARAM_INFO
	.align		4
.L_745:
        /*002c*/ 	.byte	0x04, 0x17
        /*002e*/ 	.short	(.L_747 - .L_746)
.L_746:
        /*0030*/ 	.word	0x00000000
        /*0034*/ 	.short	0x000b
        /*0036*/ 	.short	0x0054
        /*0038*/ 	.byte	0x00, 0xf0, 0x11, 0x00


	//----- nvinfo : EIATTR_KPARAM_INFO
	.align		4
.L_747:
        /*003c*/ 	.byte	0x04, 0x17
        /*003e*/ 	.short	(.L_749 - .L_748)
.L_748:
        /*0040*/ 	.word	0x00000000
        /*0044*/ 	.short	0x000a
        /*0046*/ 	.short	0x0050
        /*0048*/ 	.byte	0x00, 0xf0, 0x11, 0x00


	//----- nvinfo : EIATTR_KPARAM_INFO
	.align		4
.L_749:
        /*004c*/ 	.byte	0x04, 0x17
        /*004e*/ 	.short	(.L_751 - .L_750)
.L_750:
        /*0050*/ 	.word	0x00000000
        /*0054*/ 	.short	0x0009
        /*0056*/ 	.short	0x0048
        /*0058*/ 	.byte	0x00, 0xf0, 0x21, 0x00


	//----- nvinfo : EIATTR_KPARAM_INFO
	.align		4
.L_751:
        /*005c*/ 	.byte	0x04, 0x17
        /*005e*/ 	.short	(.L_753 - .L_752)
.L_752:
        /*0060*/ 	.word	0x00000000
        /*0064*/ 	.short	0x0008
        /*0066*/ 	.short	0x0040
        /*0068*/ 	.byte	0x00, 0xf0, 0x21, 0x00


	//----- nvinfo : EIATTR_KPARAM_INFO
	.align		4
.L_753:
        /*006c*/ 	.byte	0x04, 0x17
        /*006e*/ 	.short	(.L_755 - .L_754)
.L_754:
        /*0070*/ 	.word	0x00000000
        /*0074*/ 	.short	0x0007
        /*0076*/ 	.short	0x0038
        /*0078*/ 	.byte	0x00, 0xf0, 0x21, 0x00


	//----- nvinfo : EIATTR_KPARAM_INFO
	.align		4
.L_755:
        /*007c*/ 	.byte	0x04, 0x17
        /*007e*/ 	.short	(.L_757 - .L_756)
.L_756:
        /*0080*/ 	.word	0x00000000
        /*0084*/ 	.short	0x0006
        /*0086*/ 	.short	0x0030
        /*0088*/ 	.byte	0x00, 0xf0, 0x11, 0x00


	//----- nvinfo : EIATTR_KPARAM_INFO
	.align		4
.L_757:
        /*008c*/ 	.byte	0x04, 0x17
        /*008e*/ 	.short	(.L_759 - .L_758)
.L_758:
        /*0090*/ 	.word	0x00000000
        /*0094*/ 	.short	0x0005
        /*0096*/ 	.short	0x0028
        /*0098*/ 	.byte	0x00, 0xf0, 0x21, 0x00


	//----- nvinfo : EIATTR_KPARAM_INFO
	.align		4
.L_759:
        /*009c*/ 	.byte	0x04, 0x17
        /*009e*/ 	.short	(.L_761 - .L_760)
.L_760:
        /*00a0*/ 	.word	0x00000000
        /*00a4*/ 	.short	0x0004
        /*00a6*/ 	.short	0x0020
        /*00a8*/ 	.byte	0x00, 0xf0, 0x21, 0x00


	//----- nvinfo : EIATTR_KPARAM_INFO
	.align		4
.L_761:
        /*00ac*/ 	.byte	0x04, 0x17
        /*00ae*/ 	.short	(.L_763 - .L_762)
.L_762:
        /*00b0*/ 	.word	0x00000000
        /*00b4*/ 	.short	0x0003
        /*00b6*/ 	.short	0x0018
        /*00b8*/ 	.byte	0x00, 0xf0, 0x21, 0x00


	//----- nvinfo : EIATTR_KPARAM_INFO
	.align		4
.L_763:
        /*00bc*/ 	.byte	0x04, 0x17
        /*00be*/ 	.short	(.L_765 - .L_764)
.L_764:
        /*00c0*/ 	.word	0x00000000
        /*00c4*/ 	.short	0x0002
        /*00c6*/ 	.short	0x0010
        /*00c8*/ 	.byte	0x00, 0xf0, 0x21, 0x00


	//----- nvinfo : EIATTR_KPARAM_INFO
	.align		4
.L_765:
        /*00cc*/ 	.byte	0x04, 0x17
        /*00ce*/ 	.short	(.L_767 - .L_766)
.L_766:
        /*00d0*/ 	.word	0x00000000
        /*00d4*/ 	.short	0x0001
        /*00d6*/ 	.short	0x0008
        /*00d8*/ 	.byte	0x00, 0xf0, 0x21, 0x00


	//----- nvinfo : EIATTR_KPARAM_INFO
	.align		4
.L_767:
        /*00dc*/ 	.byte	0x04, 0x17
        /*00de*/ 	.short	(.L_769 - .L_768)
.L_768:
        /*00e0*/ 	.word	0x00000000
        /*00e4*/ 	.short	0x0000
        /*00e6*/ 	.short	0x0000
        /*00e8*/ 	.byte	0x00, 0xf0, 0x21, 0x00


	//----- nvinfo : EIATTR_MAXREG_COUNT
	.align		4
.L_769:
        /*00ec*/ 	.byte	0x03, 0x1b
        /*00ee*/ 	.short	0x00ff


	//----- nvinfo : EIATTR_MERCURY_ISA_VERSION
	.align		4
        /*00f0*/ 	.byte	0x03, 0x5f
        /*00f2*/ 	.short	0x0000


	//----- nvinfo : EIATTR_EXIT_INSTR_OFFSETS
	.align		4
        /*00f4*/ 	.byte	0x04, 0x1c
        /*00f6*/ 	.short	(.L_771 - .L_770)


	//   ....[0]....
.L_770:
        /*00f8*/ 	.word	0x00000080


	//   ....[1]....
        /*00fc*/ 	.word	0x00000960


	//----- nvinfo : EIATTR_CRS_STACK_SIZE
	.align		4
.L_771:
        /*0100*/ 	.byte	0x04, 0x1e
        /*0102*/ 	.short	(.L_773 - .L_772)
.L_772:
        /*0104*/ 	.word	0x00000000
.L_773:


//--------------------- .nv.info._ZN17fastertransformer18generic_activationINS_18IdentityActivationE7__half2S2_EEvPT0_PKT1_PKS3_S7_PKiS9_iPKfSD_SB_iii --------------------------
	.section	.nv.info._ZN17fastertransformer18generic_activationINS_18IdentityActivationE7__half2S2_EEvPT0_PKT1_PKS3_S7_PKiS9_iPKfSD_SB_iii,"",@"SHT_CUDA_INFO"
	.sectionflags	@""
	.align	4


	//----- nvinfo : EIATTR_CUDA_API_VERSION
	.align		4
        /*0000*/ 	.byte	0x04, 0x37
        /*0002*/ 	.short	(.L_775 - .L_774)
.L_774:
        /*0004*/ 	.word	0x00000082


	//----- nvinfo : EIATTR_SW2861232_WAR
	.align		4
.L_775:
        /*0008*/ 	.byte	0x01, 0x35
	.zero		2


	//----- nvinfo : EIATTR_PARAM_CBANK
	.align		4
        /*000c*/ 	.byte	0x04, 0x0a
        /*000e*/ 	.short	(.L_777 - .L_776)
	.align		4
.L_776:
        /*0010*/ 	.word	index@(.nv.constant0._ZN17fastertransformer18generic_activationINS_18IdentityActivationE7__half2S2_EEvPT0_PKT1_PKS3_S7_PKiS9_iPKfSD_SB_iii)
        /*0014*/ 	.short	0x0160
        /*0016*/ 	.short	0x005c


	//----- nvinfo : EIATTR_CBANK_PARAM_SIZE
	.align		4
.L_777:
        /*0018*/ 	.byte	0x03, 0x19
        /*001a*/ 	.short	0x005c


	//----- nvinfo : EIATTR_KPARAM_INFO
	.align		4
        /*001c*/ 	.byte	0x04, 0x17
        /*001e*/ 	.short	(.L_779 - .L_778)
.L_778:
        /*0020*/ 	.word	0x00000000
        /*0024*/ 	.short	0x000c
        /*0026*/ 	.short	0x0058
        /*0028*/ 	.byte	0x00, 0xf0, 0x11, 0x00


	//----- nvinfo : EIATTR_KPARAM_INFO
	.align		4
.L_779:
        /*002c*/ 	.byte	0x04, 0x17
        /*002e*/ 	.short	(.L_781 - .L_780)
.L_780:
        /*0030*/ 	.word	0x00000000
        /*0034*/ 	.short	0x000b
        /*0036*/ 	.short	0x0054
        /*0038*/ 	.byte	0x00, 0xf0, 0x11, 0x00


	//----- nvinfo : EIATTR_KPARAM_INFO
	.align		4
.L_781:
        /*003c*/ 	.byte	0x04, 0x17
        /*003e*/ 	.short	(.L_783 - .L_782)
.L_782:
        /*0040*/ 	.word	0x00000000
        /*0044*/ 	.short	0x000a
        /*0046*/ 	.short	0x0050
        /*0048*/ 	.byte	0x00, 0xf0, 0x11, 0x00


	//----- nvinfo : EIATTR_KPARAM_INFO
	.align		4
.L_783:
        /*004c*/ 	.byte	0x04, 0x17
        /*004e*/ 	.short	(.L_785 - .L_784)
.L_784:
        /*0050*/ 	.word	0x00000000
        /*0054*/ 	.short	0x0009
        /*0056*/ 	.short	0x0048
        /*0058*/ 	.byte	0x00, 0xf0, 0x21, 0x00


	//----- nvinfo : EIATTR_KPARAM_INFO
	.align		4
.L_785:
        /*005c*/ 	.byte	0x04, 0x17
        /*005e*/ 	.short	(.L_787 - .L_786)
.L_786:
        /*0060*/ 	.word	0x00000000
        /*0064*/ 	.short	0x0008
        /*0066*/ 	.short	0x0040
        /*0068*/ 	.byte	0x00, 0xf0, 0x21, 0x00


	//----- nvinfo : EIATTR_KPARAM_INFO
	.align		4
.L_787:
        /*006c*/ 	.byte	0x04, 0x17
        /*006e*/ 	.short	(.L_789 - .L_788)
.L_788:
        /*0070*/ 	.word	0x00000000
        /*0074*/ 	.short	0x0007
        /*0076*/ 	.short	0x0038
        /*0078*/ 	.byte	0x00, 0xf0, 0x21, 0x00


	//----- nvinfo : EIATTR_KPARAM_INFO
	.align		4
.L_789:
        /*007c*/ 	.byte	0x04, 0x17
        /*007e*/ 	.short	(.L_791 - .L_790)
.L_790:
        /*0080*/ 	.word	0x00000000
        /*0084*/ 	.short	0x0006
        /*0086*/ 	.short	0x0030
        /*0088*/ 	.byte	0x00, 0xf0, 0x11, 0x00


	//----- nvinfo : EIATTR_KPARAM_INFO
	.align		4
.L_791:
        /*008c*/ 	.byte	0x04, 0x17
        /*008e*/ 	.short	(.L_793 - .L_792)
.L_792:
        /*0090*/ 	.word	0x00000000
        /*0094*/ 	.short	0x0005
        /*0096*/ 	.short	0x0028
        /*0098*/ 	.byte	0x00, 0xf0, 0x21, 0x00


	//----- nvinfo : EIATTR_KPARAM_INFO
	.align		4
.L_793:
        /*009c*/ 	.byte	0x04, 0x17
        /*009e*/ 	.short	(.L_795 - .L_794)
.L_794:
        /*00a0*/ 	.word	0x00000000
        /*00a4*/ 	.short	0x0004
        /*00a6*/ 	.short	0x0020
        /*00a8*/ 	.byte	0x00, 0xf0, 0x21, 0x00


	//----- nvinfo : EIATTR_KPARAM_INFO
	.align		4
.L_795:
        /*00ac*/ 	.byte	0x04, 0x17
        /*00ae*/ 	.short	(.L_797 - .L_796)
.L_796:
        /*00b0*/ 	.word	0x00000000
        /*00b4*/ 	.short	0x0003
        /*00b6*/ 	.short	0x0018
        /*00b8*/ 	.byte	0x00, 0xf0, 0x21, 0x00


	//----- nvinfo : EIATTR_KPARAM_INFO
	.align		4
.L_797:
        /*00bc*/ 	.byte	0x04, 0x17
        /*00be*/ 	.short	(.L_799 - .L_798)
.L_798:
        /*00c0*/ 	.word	0x00000000
        /*00c4*/ 	.short	0x0002
        /*00c6*/ 	.short	0x0010
        /*00c8*/ 	.byte	0x00, 0xf0, 0x21, 0x00


	//----- nvinfo : EIATTR_KPARAM_INFO
	.align		4
.L_799:
        /*00cc*/ 	.byte	0x04, 0x17
        /*00ce*/ 	.short	(.L_801 - .L_800)
.L_800:
        /*00d0*/ 	.word	0x00000000
        /*00d4*/ 	.short	0x0001
        /*00d6*/ 	.short	0x0008
        /*00d8*/ 	.byte	0x00, 0xf0, 0x21, 0x00


	//----- nvinfo : EIATTR_KPARAM_INFO
	.align		4
.L_801:
        /*00dc*/ 	.byte	0x04, 0x17
        /*00de*/ 	.short	(.L_803 - .L_802)
.L_802:
        /*00e0*/ 	.word	0x00000000
        /*00e4*/ 	.short	0x0000
        /*00e6*/ 	.short	0x0000
        /*00e8*/ 	.byte	0x00, 0xf0, 0x21, 0x00


	//----- nvinfo : EIATTR_MAXREG_COUNT
	.align		4
.L_803:
        /*00ec*/ 	.byte	0x03, 0x1b
        /*00ee*/ 	.short	0x00ff


	//----- nvinfo : EIATTR_MERCURY_ISA_VERSION
	.align		4
        /*00f0*/ 	.byte	0x03, 0x5f
        /*00f2*/ 	.short	0x0000


	//----- nvinfo : EIATTR_EXIT_INSTR_OFFSETS
	.align		4
        /*00f4*/ 	.byte	0x04, 0x1c
        /*00f6*/ 	.short	(.L_805 - .L_804)


	//   ....[0]....
.L_804:
        /*00f8*/ 	.word	0x00000080


	//   ....[1]....
        /*00fc*/ 	.word	0x000009c0


	//----- nvinfo : EIATTR_CRS_STACK_SIZE
	.align		4
.L_805:
        /*0100*/ 	.byte	0x04, 0x1e
        /*0102*/ 	.short	(.L_807 - .L_806)
.L_806:
        /*0104*/ 	.word	0x00000000
.L_807:


//--------------------- .nv.info._ZN17fastertransformer18generic_activationINS_18IdentityActivationEffEEvPT0_PKT1_PKS2_S6_PKiS8_iPKfSC_SA_iii --------------------------
	.section	.nv.info._ZN17fastertransformer18generic_activationINS_18IdentityActivationEffEEvPT0_PKT1_PKS2_S6_PKiS8_iPKfSC_SA_iii,"",@"SHT_CUDA_INFO"
	.sectionflags	@""
	.align	4


	//----- nvinfo : EIATTR_CUDA_API_VERSION
	.align		4
        /*0000*/ 	.byte	0x04, 0x37
        /*0002*/ 	.short	(.L_809 - .L_808)
.L_808:
        /*0004*/ 	.word	0x00000082


	//----- nvinfo : EIATTR_SW2861232_WAR
	.align		4
.L_809:
        /*0008*/ 	.byte	0x01, 0x35
	.zero		2


	//----- nvinfo : EIATTR_PARAM_CBANK
	.align		4
        /*000c*/ 	.byte	0x04, 0x0a
        /*000e*/ 	.short	(.L_811 - .L_810)
	.align		4
.L_810:
        /*0010*/ 	.word	index@(.nv.constant0._ZN17fastertransformer18generic_activationINS_18IdentityActivationEffEEvPT0_PKT1_PKS2_S6_PKiS8_iPKfSC_SA_iii)
        /*0014*/ 	.short	0x0160
        /*0016*/ 	.short	0x005c


	//----- nvinfo : EIATTR_CBANK_PARAM_SIZE
	.align		4
.L_811:
        /*0018*/ 	.byte	0x03, 0x19
        /*001a*/ 	.short	0x005c


	//----- nvinfo : EIATTR_KPARAM_INFO
	.align		4
        /*001c*/ 	.byte	0x04, 0x17
        /*001e*/ 	.short	(.L_813 - .L_812)
.L_812:
        /*0020*/ 	.word	0x00000000
        /*0024*/ 	.short	0x000c
        /*0026*/ 	.short	0x0058
        /*0028*/ 	.byte	0x00, 0xf0, 0x11, 0x00


	//----- nvinfo : EIATTR_KPARAM_INFO
	.align		4
.L_813:
        /*002c*/ 	.byte	0x04, 0x17
        /*002e*/ 	.short	(.L_815 - .L_814)
.L_814:
        /*0030*/ 	.word	0x00000000
        /*0034*/ 	.short	0x000b
        /*0036*/ 	.short	0x0054
        /*0038*/ 	.byte	0x00, 0xf0, 0x11, 0x00


	//----- nvinfo : EIATTR_KPARAM_INFO
	.align		4
.L_815:
        /*003c*/ 	.byte	0x04, 0x17
        /*003e*/ 	.short	(.L_817 - .L_816)
.L_816:
        /*0040*/ 	.word	0x00000000
        /*0044*/ 	.short	0x000a
        /*0046*/ 	.short	0x0050
        /*0048*/ 	.byte	0x00, 0xf0, 0x11, 0x00


	//----- nvinfo : EIATTR_KPARAM_INFO
	.align		4
.L_817:
        /*004c*/ 	.byte	0x04, 0x17
        /*004e*/ 	.short	(.L_819 - .L_818)
.L_818:
        /*0050*/ 	.word	0x00000000
        /*0054*/ 	.short	0x0009
        /*0056*/ 	.short	0x0048
        /*0058*/ 	.byte	0x00, 0xf0, 0x21, 0x00


	//----- nvinfo : EIATTR_KPARAM_INFO
	.align		4
.L_819:
        /*005c*/ 	.byte	0x04, 0x17
        /*005e*/ 	.short	(.L_821 - .L_820)
.L_820:
        /*0060*/ 	.word	0x00000000
        /*0064*/ 	.short	0x0008
        /*0066*/ 	.short	0x0040
        /*0068*/ 	.byte	0x00, 0xf0, 0x21, 0x00


	//----- nvinfo : EIATTR_KPARAM_INFO
	.align		4
.L_821:
        /*006c*/ 	.byte	0x04, 0x17
        /*006e*/ 	.short	(.L_823 - .L_822)
.L_822:
        /*0070*/ 	.word	0x00000000
        /*0074*/ 	.short	0x0007
        /*0076*/ 	.short	0x0038
        /*0078*/ 	.byte	0x00, 0xf0, 0x21, 0x00


	//----- nvinfo : EIATTR_KPARAM_INFO
	.align		4
.L_823:
        /*007c*/ 	.byte	0x04, 0x17
        /*007e*/ 	.short	(.L_825 - .L_824)
.L_824:
        /*0080*/ 	.word	0x00000000
        /*0084*/ 	.short	0x0006
        /*0086*/ 	.short	0x0030
        /*0088*/ 	.byte	0x00, 0xf0, 0x11, 0x00


	//----- nvinfo : EIATTR_KPARAM_INFO
	.align		4
.L_825:
        /*008c*/ 	.byte	0x04, 0x17
        /*008e*/ 	.short	(.L_827 - .L_826)
.L_826:
        /*0090*/ 	.word	0x00000000
        /*0094*/ 	.short	0x0005
        /*0096*/ 	.short	0x0028
        /*0098*/ 	.byte	0x00, 0xf0, 0x21, 0x00


	//----- nvinfo : EIATTR_KPARAM_INFO
	.align		4
.L_827:
        /*009c*/ 	.byte	0x04, 0x17
        /*009e*/ 	.short	(.L_829 - .L_828)
.L_828:
        /*00a0*/ 	.word	0x00000000
        /*00a4*/ 	.short	0x0004
        /*00a6*/ 	.short	0x0020
        /*00a8*/ 	.byte	0x00, 0xf0, 0x21, 0x00


	//----- nvinfo : EIATTR_KPARAM_INFO
	.align		4
.L_829:
        /*00ac*/ 	.byte	0x04, 0x17
        /*00ae*/ 	.short	(.L_831 - .L_830)
.L_830:
        /*00b0*/ 	.word	0x00000000
        /*00b4*/ 	.short	0x0003
        /*00b6*/ 	.short	0x0018
        /*00b8*/ 	.byte	0x00, 0xf0, 0x21, 0x00


	//----- nvinfo : EIATTR_KPARAM_INFO
	.align		4
.L_831:
        /*00bc*/ 	.byte	0x04, 0x17
        /*00be*/ 	.short	(.L_833 - .L_832)
.L_832:
        /*00c0*/ 	.word	0x00000000
        /*00c4*/ 	.short	0x0002
        /*00c6*/ 	.short	0x0010
        /*00c8*/ 	.byte	0x00, 0xf0, 0x21, 0x00


	//----- nvinfo : EIATTR_KPARAM_INFO
	.align		4
.L_833:
        /*00cc*/ 	.byte	0x04, 0x17
        /*00ce*/ 	.short	(.L_835 - .L_834)
.L_834:
        /*00d0*/ 	.word	0x00000000
        /*00d4*/ 	.short	0x0001
        /*00d6*/ 	.short	0x0008
        /*00d8*/ 	.byte	0x00, 0xf0, 0x21, 0x00


	//----- nvinfo : EIATTR_KPARAM_INFO
	.align		4
.L_835:
        /*00dc*/ 	.byte	0x04, 0x17
        /*00de*/ 	.short	(.L_837 - .L_836)
.L_836:
        /*00e0*/ 	.word	0x00000000
        /*00e4*/ 	.short	0x0000
        /*00e6*/ 	.short	0x0000
        /*00e8*/ 	.byte	0x00, 0xf0, 0x21, 0x00


	//----- nvinfo : EIATTR_MAXREG_COUNT
	.align		4
.L_837:
        /*00ec*/ 	.byte	0x03, 0x1b
        /*00ee*/ 	.short	0x00ff


	//----- nvinfo : EIATTR_MERCURY_ISA_VERSION
	.align		4
        /*00f0*/ 	.byte	0x03, 0x5f
        /*00f2*/ 	.short	0x0000


	//----- nvinfo : EIATTR_EXIT_INSTR_OFFSETS
	.align		4
        /*00f4*/ 	.byte	0x04, 0x1c
        /*00f6*/ 	.short	(.L_839 - .L_838)


	//   ....[0]....
.L_838:
        /*00f8*/ 	.word	0x00000080


	//   ....[1]....
        /*00fc*/ 	.word	0x00000930


	//----- nvinfo : EIATTR_CRS_STACK_SIZE
	.align		4
.L_839:
        /*0100*/ 	.byte	0x04, 0x1e
        /*0102*/ 	.short	(.L_841 - .L_840)
.L_840:
        /*0104*/ 	.word	0x00000000
.L_841:


//--------------------- .nv.info._ZN17fastertransformer18generic_activationINS_14SiluActivationE7__half2S2_EEvPT0_PKT1_PKS3_S7_PKiS9_iPKfSD_SB_iii --------------------------
	.section	.nv.info._ZN17fastertransformer18generic_activationINS_14SiluActivationE7__half2S2_EEvPT0_PKT1_PKS3_S7_PKiS9_iPKfSD_SB_iii,"",@"SHT_CUDA_INFO"
	.sectionflags	@""
	.align	4


	//----- nvinfo : EIATTR_CUDA_API_VERSION
	.align		4
        /*0000*/ 	.byte	0x04, 0x37
        /*0002*/ 	.short	(.L_843 - .L_842)
.L_842:
        /*0004*/ 	.word	0x00000082


	//----- nvinfo : EIATTR_SW2861232_WAR
	.align		4
.L_843:
        /*0008*/ 	.byte	0x01, 0x35
	.zero		2


	//----- nvinfo : EIATTR_PARAM_CBANK
	.align		4
        /*000c*/ 	.byte	0x04, 0x0a
        /*000e*/ 	.short	(.L_845 - .L_844)
	.align		4
.L_844:
        /*0010*/ 	.word	index@(.nv.constant0._ZN17fastertransformer18generic_activationINS_14SiluActivationE7__half2S2_EEvPT0_PKT1_PKS3_S7_PKiS9_iPKfSD_SB_iii)
        /*0014*/ 	.short	0x0160
        /*0016*/ 	.short	0x005c


	//----- nvinfo : EIATTR_CBANK_PARAM_SIZE
	.align		4
.L_845:
        /*0018*/ 	.byte	0x03, 0x19
        /*001a*/ 	.short	0x005c


	//----- nvinfo : EIATTR_KPARAM_INFO
	.align		4
        /*001c*/ 	.byte	0x04, 0x17
        /*001e*/ 	.short	(.L_847 - .L_846)
.L_846:
        /*0020*/ 	.word	0x00000000
        /*0024*/ 	.short	0x000c
        /*0026*/ 	.short	0x0058
        /*0028*/ 	.byte	0x00, 0xf0, 0x11, 0x00


	//----- nvinfo : EIATTR_KPARAM_INFO
	.align		4
.L_847:
        /*002c*/ 	.byte	0x04, 0x17
        /*002e*/ 	.short	(.L_849 - .L_848)
.L_848:
        /*0030*/ 	.word	0x00000000
        /*0034*/ 	.short	0x000b
        /*0036*/ 	.short	0x0054
        /*0038*/ 	.byte	0x00, 0xf0, 0x11, 0x00


	//----- nvinfo : EIATTR_KPARAM_INFO
	.align		4
.L_849:
        /*003c*/ 	.byte	0x04, 0x17
        /*003e*/ 	.short	(.L_851 - .L_850)
.L_850:
        /*0040*/ 	.word	0x00000000
        /*0044*/ 	.short	0x000a
        /*0046*/ 	.short	0x0050
        /*0048*/ 	.byte	0x00, 0xf0, 0x11, 0x00


	//----- nvinfo : EIATTR_KPARAM_INFO
	.align		4
.L_851:
        /*004c*/ 	.byte	0x04, 0x17
        /*004e*/ 	.short	(.L_853 - .L_852)
.L_852:
        /*0050*/ 	.word	0x00000000
        /*0054*/ 	.short	0x0009
        /*0056*/ 	.short	0x0048
        /*0058*/ 	.byte	0x00, 0xf0, 0x21, 0x00


	//----- nvinfo : EIATTR_KPARAM_INFO
	.align		4
.L_853:
        /*005c*/ 	.byte	0x04, 0x17
        /*005e*/ 	.short	(.L_855 - .L_854)
.L_854:
        /*0060*/ 	.word	0x00000000
        /*0064*/ 	.short	0x0008
        /*0066*/ 	.short	0x0040
        /*0068*/ 	.byte	0x00, 0xf0, 0x21, 0x00


	//----- nvinfo : EIATTR_KPARAM_INFO
	.align		4
.L_855:
        /*006c*/ 	.byte	0x04, 0x17
        /*006e*/ 	.short	(.L_857 - .L_856)
.L_856:
        /*0070*/ 	.word	0x00000000
        /*0074*/ 	.short	0x0007
        /*0076*/ 	.short	0x0038
        /*0078*/ 	.byte	0x00, 0xf0, 0x21, 0x00


	//----- nvinfo : EIATTR_KPARAM_INFO
	.align		4
.L_857:
        /*007c*/ 	.byte	0x04, 0x17
        /*007e*/ 	.short	(.L_859 - .L_858)
.L_858:
        /*0080*/ 	.word	0x00000000
        /*0084*/ 	.short	0x0006
        /*0086*/ 	.short	0x0030
        /*0088*/ 	.byte	0x00, 0xf0, 0x11, 0x00


	//----- nvinfo : EIATTR_KPARAM_INFO
	.align		4
.L_859:
        /*008c*/ 	.byte	0x04, 0x17
        /*008e*/ 	.short	(.L_861 - .L_860)
.L_860:
        /*0090*/ 	.word	0x00000000
        /*0094*/ 	.short	0x0005
        /*0096*/ 	.short	0x0028
        /*0098*/ 	.byte	0x00, 0xf0, 0x21, 0x00


	//----- nvinfo : EIATTR_KPARAM_INFO
	.align		4
.L_861:
        /*009c*/ 	.byte	0x04, 0x17
        /*009e*/ 	.short	(.L_863 - .L_862)
.L_862:
        /*00a0*/ 	.word	0x00000000
        /*00a4*/ 	.short	0x0004
        /*00a6*/ 	.short	0x0020
        /*00a8*/ 	.byte	0x00, 0xf0, 0x21, 0x00


	//----- nvinfo : EIATTR_KPARAM_INFO
	.align		4
.L_863:
        /*00ac*/ 	.byte	0x04, 0x17
        /*00ae*/ 	.short	(.L_865 - .L_864)
.L_864:
        /*00b0*/ 	.word	0x00000000
        /*00b4*/ 	.short	0x0003
        /*00b6*/ 	.short	0x0018
        /*00b8*/ 	.byte	0x00, 0xf0, 0x21, 0x00


	//----- nvinfo : EIATTR_KPARAM_INFO
	.align		4
.L_865:
        /*00bc*/ 	.byte	0x04, 0x17
        /*00be*/ 	.short	(.L_867 - .L_866)
.L_866:
        /*00c0*/ 	.word	0x00000000
        /*00c4*/ 	.short	0x0002
        /*00c6*/ 	.short	0x0010
        /*00c8*/ 	.byte	0x00, 0xf0, 0x21, 0x00


	//----- nvinfo : EIATTR_KPARAM_INFO
	.align		4
.L_867:
        /*00cc*/ 	.byte	0x04, 0x17
        /*00ce*/ 	.short	(.L_869 - .L_868)
.L_868:
        /*00d0*/ 	.word	0x00000000
        /*00d4*/ 	.short	0x0001
        /*00d6*/ 	.short	0x0008
        /*00d8*/ 	.byte	0x00, 0xf0, 0x21, 0x00


	//----- nvinfo : EIATTR_KPARAM_INFO
	.align		4
.L_869:
        /*00dc*/ 	.byte	0x04, 0x17
        /*00de*/ 	.short	(.L_871 - .L_870)
.L_870:
        /*00e0*/ 	.word	0x00000000
        /*00e4*/ 	.short	0x0000
        /*00e6*/ 	.short	0x0000
        /*00e8*/ 	.byte	0x00, 0xf0, 0x21, 0x00


	//----- nvinfo : EIATTR_MAXREG_COUNT
	.align		4
.L_871:
        /*00ec*/ 	.byte	0x03, 0x1b
        /*00ee*/ 	.short	0x00ff


	//----- nvinfo : EIATTR_MERCURY_ISA_VERSION
	.align		4
        /*00f0*/ 	.byte	0x03, 0x5f
        /*00f2*/ 	.short	0x0000


	//----- nvinfo : EIATTR_EXIT_INSTR_OFFSETS
	.align		4
        /*00f4*/ 	.byte	0x04, 0x1c
        /*00f6*/ 	.short	(.L_873 - .L_872)


	//   ....[0]....
.L_872:
        /*00f8*/ 	.word	0x00000080


	//   ....[1]....
        /*00fc*/ 	.word	0x00000bc0


	//----- nvinfo : EIATTR_CRS_STACK_SIZE
	.align		4
.L_873:
        /*0100*/ 	.byte	0x04, 0x1e
        /*0102*/ 	.short	(.L_875 - .L_874)
.L_874:
        /*0104*/ 	.word	0x00000000
.L_875:


//--------------------- .nv.info._ZN17fastertransformer18generic_activationINS_14SiluActivationEffEEvPT0_PKT1_PKS2_S6_PKiS8_iPKfSC_SA_iii --------------------------
	.section	.nv.info._ZN17fastertransformer18generic_activationINS_14SiluActivationEffEEvPT0_PKT1_PKS2_S6_PKiS8_iPKfSC_SA_iii,"",@"SHT_CUDA_INFO"
	.sectionflags	@""
	.align	4


	//----- nvinfo : EIATTR_CUDA_API_VERSION
	.align		4
        /*0000*/ 	.byte	0x04, 0x37
        /*0002*/ 	.short	(.L_877 - .L_876)
.L_876:
        /*0004*/ 	.word	0x00000082


	//----- nvinfo : EIATTR_SW2861232_WAR
	.align		4
.L_877:
        /*0008*/ 	.byte	0x01, 0x35
	.zero		2


	//----- nvinfo : EIATTR_PARAM_CBANK
	.align		4
        /*000c*/ 	.byte	0x04, 0x0a
        /*000e*/ 	.short	(.L_879 - .L_878)
	.align		4
.L_878:
        /*0010*/ 	.word	index@(.nv.constant0._ZN17fastertransformer18generic_activationINS_14SiluActivationEffEEvPT0_PKT1_PKS2_S6_PKiS8_iPKfSC_SA_iii)
        /*0014*/ 	.short	0x0160
        /*0016*/ 	.short	0x005c


	//----- nvinfo : EIATTR_CBANK_PARAM_SIZE
	.align		4
.L_879:
        /*0018*/ 	.byte	0x03, 0x19
        /*001a*/ 	.short	0x005c


	//----- nvinfo : EIATTR_KPARAM_INFO
	.align		4
        /*001c*/ 	.byte	0x04, 0x17
        /*001e*/ 	.short	(.L_881 - .L_880)
.L_880:
        /*0020*/ 	.word	0x00000000
        /*0024*/ 	.short	0x000c
        /*0026*/ 	.short	0x0058
        /*0028*/ 	.byte	0x00, 0xf0, 0x11, 0x00


	//----- nvinfo : EIATTR_KPARAM_INFO
	.align		4
.L_881:
        /*002c*/ 	.byte	0x04, 0x17
        /*002e*/ 	.short	(.L_883 - .L_882)
.L_882:
        /*0030*/ 	.word	0x00000000
        /*0034*/ 	.short	0x000b
        /*0036*/ 	.short	0x0054
        /*0038*/ 	.byte	0x00, 0xf0, 0x11, 0x00


	//----- nvinfo : EIATTR_KPARAM_INFO
	.align		4
.L_883:
        /*003c*/ 	.byte	0x04, 0x17
        /*003e*/ 	.short	(.L_885 - .L_884)
.L_884:
        /*0040*/ 	.word	0x00000000
        /*0044*/ 	.short	0x000a
        /*0046*/ 	.short	0x0050
        /*0048*/ 	.byte	0x00, 0xf0, 0x11, 0x00


	//----- nvinfo : EIATTR_KPARAM_INFO
	.align		4
.L_885:
        /*004c*/ 	.byte	0x04, 0x17
        /*004e*/ 	.short	(.L_887 - .L_886)
.L_886:
        /*0050*/ 	.word	0x00000000
        /*0054*/ 	.short	0x0009
        /*0056*/ 	.short	0x0048
        /*0058*/ 	.byte	0x00, 0xf0, 0x21, 0x00


	//----- nvinfo : EIATTR_KPARAM_INFO
	.align		4
.L_887:
        /*005c*/ 	.byte	0x04, 0x17
        /*005e*/ 	.short	(.L_889 - .L_888)
.L_888:
        /*0060*/ 	.word	0x00000000
        /*0064*/ 	.short	0x0008
        /*0066*/ 	.short	0x0040
        /*0068*/ 	.byte	0x00, 0xf0, 0x21, 0x00


	//----- nvinfo : EIATTR_KPARAM_INFO
	.align		4
.L_889:
        /*006c*/ 	.byte	0x04, 0x17
        /*006e*/ 	.short	(.L_891 - .L_890)
.L_890:
        /*0070*/ 	.word	0x00000000
        /*0074*/ 	.short	0x0007
        /*0076*/ 	.short	0x0038
        /*0078*/ 	.byte	0x00, 0xf0, 0x21, 0x00


	//----- nvinfo : EIATTR_KPARAM_INFO
	.align		4
.L_891:
        /*007c*/ 	.byte	0x04, 0x17
        /*007e*/ 	.short	(.L_893 - .L_892)
.L_892:
        /*0080*/ 	.word	0x00000000
        /*0084*/ 	.short	0x0006
        /*0086*/ 	.short	0x0030
        /*0088*/ 	.byte	0x00, 0xf0, 0x11, 0x00


	//----- nvinfo : EIATTR_KPARAM_INFO
	.align		4
.L_893:
        /*008c*/ 	.byte	0x04, 0x17
        /*008e*/ 	.short	(.L_895 - .L_894)
.L_894:
        /*0090*/ 	.word	0x00000000
        /*0094*/ 	.short	0x0005
        /*0096*/ 	.short	0x0028
        /*0098*/ 	.byte	0x00, 0xf0, 0x21, 0x00


	//----- nvinfo : EIATTR_KPARAM_INFO
	.align		4
.L_895:
        /*009c*/ 	.byte	0x04, 0x17
        /*009e*/ 	.short	(.L_897 - .L_896)
.L_896:
        /*00a0*/ 	.word	0x00000000
        /*00a4*/ 	.short	0x0004
        /*00a6*/ 	.short	0x0020
        /*00a8*/ 	.byte	0x00, 0xf0, 0x21, 0x00


	//----- nvinfo : EIATTR_KPARAM_INFO
	.align		4
.L_897:
        /*00ac*/ 	.byte	0x04, 0x17
        /*00ae*/ 	.short	(.L_899 - .L_898)
.L_898:
        /*00b0*/ 	.word	0x00000000
        /*00b4*/ 	.short	0x0003
        /*00b6*/ 	.short	0x0018
        /*00b8*/ 	.byte	0x00, 0xf0, 0x21, 0x00


	//----- nvinfo : EIATTR_KPARAM_INFO
	.align		4
.L_899:
        /*00bc*/ 	.byte	0x04, 0x17
        /*00be*/ 	.short	(.L_901 - .L_900)
.L_900:
        /*00c0*/ 	.word	0x00000000
        /*00c4*/ 	.short	0x0002
        /*00c6*/ 	.short	0x0010
        /*00c8*/ 	.byte	0x00, 0xf0, 0x21, 0x00


	//----- nvinfo : EIATTR_KPARAM_INFO
	.align		4
.L_901:
        /*00cc*/ 	.byte	0x04, 0x17
        /*00ce*/ 	.short	(.L_903 - .L_902)
.L_902:
        /*00d0*/ 	.word	0x00000000
        /*00d4*/ 	.short	0x0001
        /*00d6*/ 	.short	0x0008
        /*00d8*/ 	.byte	0x00, 0xf0, 0x21, 0x00


	//----- nvinfo : EIATTR_KPARAM_INFO
	.align		4
.L_903:
        /*00dc*/ 	.byte	0x04, 0x17
        /*00de*/ 	.short	(.L_905 - .L_904)
.L_904:
        /*00e0*/ 	.word	0x00000000
        /*00e4*/ 	.short	0x0000
        /*00e6*/ 	.short	0x0000
        /*00e8*/ 	.byte	0x00, 0xf0, 0x21, 0x00


	//----- nvinfo : EIATTR_MAXREG_COUNT
	.align		4
.L_905:
        /*00ec*/ 	.byte	0x03, 0x1b
        /*00ee*/ 	.short	0x00ff


	//----- nvinfo : EIATTR_MERCURY_ISA_VERSION
	.align		4
        /*00f0*/ 	.byte	0x03, 0x5f
        /*00f2*/ 	.short	0x0000


	//----- nvinfo : EIATTR_EXIT_INSTR_OFFSETS
	.align		4
        /*00f4*/ 	.byte	0x04, 0x1c
        /*00f6*/ 	.short	(.L_907 - .L_906)


	//   ....[0]....
.L_906:
        /*00f8*/ 	.word	0x00000080


	//   ....[1]....
        /*00fc*/ 	.word	0x00000970


	//----- nvinfo : EIATTR_CRS_STACK_SIZE
	.align		4
.L_907:
        /*0100*/ 	.byte	0x04, 0x1e
        /*0102*/ 	.short	(.L_909 - .L_908)
.L_908:
        /*0104*/ 	.word	0x00000000
.L_909:


//--------------------- .nv.info._ZN17fastertransformer18generic_activationINS_14ReluActivationE7__half2S2_EEvPT0_PKT1_PKS3_S7_PKiS9_iPKfSD_SB_iii --------------------------
	.section	.nv.info._ZN17fastertransformer18generic_activationINS_14ReluActivationE7__half2S2_EEvPT0_PKT1_PKS3_S7_PKiS9_iPKfSD_SB_iii,"",@"SHT_CUDA_INFO"
	.sectionflags	@""
	.align	4


	//----- nvinfo : EIATTR_CUDA_API_VERSION
	.align		4
        /*0000*/ 	.byte	0x04, 0x37
        /*0002*/ 	.short	(.L_911 - .L_910)
.L_910:
        /*0004*/ 	.word	0x00000082


	//----- nvinfo : EIATTR_SW2861232_WAR
	.align		4
.L_911:
        /*0008*/ 	.byte	0x01, 0x35
	.zero		2


	//----- nvinfo : EIATTR_PARAM_CBANK
	.align		4
        /*000c*/ 	.byte	0x04, 0x0a
        /*000e*/ 	.short	(.L_913 - .L_912)
	.align		4
.L_912:
        /*0010*/ 	.word	index@(.nv.constant0._ZN17fastertransformer18generic_activationINS_14ReluActivationE7__half2S2_EEvPT0_PKT1_PKS3_S7_PKiS9_iPKfSD_SB_iii)
        /*0014*/ 	.short	0x0160
        /*0016*/ 	.short	0x005c


	//----- nvinfo : EIATTR_CBANK_PARAM_SIZE
	.align		4
.L_913:
        /*0018*/ 	.byte	0x03, 0x19
        /*001a*/ 	.short	0x005c


	//----- nvinfo : EIATTR_KPARAM_INFO
	.align		4
        /*001c*/ 	.byte	0x04, 0x17
        /*001e*/ 	.short	(.L_915 - .L_914)
.L_914:
        /*0020*/ 	.word	0x00000000
        /*0024*/ 	.short	0x000c
        /*0026*/ 	.short	0x0058
        /*0028*/ 	.byte	0x00, 0xf0, 0x11, 0x00


	//----- nvinfo : EIATTR_KPARAM_INFO
	.align		4
.L_915:
        /*002c*/ 	.byte	0x04, 0x17
        /*002e*/ 	.short	(.L_917 - .L_916)
.L_916:
        /*0030*/ 	.word	0x00000000
        /*0034*/ 	.short	0x000b
        /*0036*/ 	.short	0x0054
        /*0038*/ 	.byte	0x00, 0xf0, 0x11, 0x00


	//----- nvinfo : EIATTR_KPARAM_INFO
	.align		4
.L_917:
        /*003c*/ 	.byte	0x04, 0x17
        /*003e*/ 	.short	(.L_919 - .L_918)
.L_918:
        /*0040*/ 	.word	0x00000000
        /*0044*/ 	.short	0x000a
        /*0046*/ 	.short	0x0050
        /*0048*/ 	.byte	0x00, 0xf0, 0x11, 0x00


	//----- nvinfo : EIATTR_KPARAM_INFO
	.align		4
.L_919:
        /*004c*/ 	.byte	0x04, 0x17
        /*004e*/ 	.short	(.L_921 - .L_920)
.L_920:
        /*0050*/ 	.word	0x00000000
        /*0054*/ 	.short	0x0009
        /*0056*/ 	.short	0x0048
        /*0058*/ 	.byte	0x00, 0xf0, 0x21, 0x00


	//----- nvinfo : EIATTR_KPARAM_INFO
	.align		4
.L_921:
        /*005c*/ 	.byte	0x04, 0x17
        /*005e*/ 	.short	(.L_923 - .L_922)
.L_922:
        /*0060*/ 	.word	0x00000000
        /*0064*/ 	.short	0x0008
        /*0066*/ 	.short	0x0040
        /*0068*/ 	.byte	0x00, 0xf0, 0x21, 0x00


	//----- nvinfo : EIATTR_KPARAM_INFO
	.align		4
.L_923:
        /*006c*/ 	.byte	0x04, 0x17
        /*006e*/ 	.short	(.L_925 - .L_924)
.L_924:
        /*0070*/ 	.word	0x00000000
        /*0074*/ 	.short	0x0007
        /*0076*/ 	.short	0x0038
        /*0078*/ 	.byte	0x00, 0xf0, 0x21, 0x00


	//----- nvinfo : EIATTR_KPARAM_INFO
	.align		4
.L_925:
        /*007c*/ 	.byte	0x04, 0x17
        /*007e*/ 	.short	(.L_927 - .L_926)
.L_926:
        /*0080*/ 	.word	0x00000000
        /*0084*/ 	.short	0x0006
        /*0086*/ 	.short	0x0030
        /*0088*/ 	.byte	0x00, 0xf0, 0x11, 0x00


	//----- nvinfo : EIATTR_KPARAM_INFO
	.align		4
.L_927:
        /*008c*/ 	.byte	0x04, 0x17
        /*008e*/ 	.short	(.L_929 - .L_928)
.L_928:
        /*0090*/ 	.word	0x00000000
        /*0094*/ 	.short	0x0005
        /*0096*/ 	.short	0x0028
        /*0098*/ 	.byte	0x00, 0xf0, 0x21, 0x00


	//----- nvinfo : EIATTR_KPARAM_INFO
	.align		4
.L_929:
        /*009c*/ 	.byte	0x04, 0x17
        /*009e*/ 	.short	(.L_931 - .L_930)
.L_930:
        /*00a0*/ 	.word	0x00000000
        /*00a4*/ 	.short	0x0004
        /*00a6*/ 	.short	0x0020
        /*00a8*/ 	.byte	0x00, 0xf0, 0x21, 0x00


	//----- nvinfo : EIATTR_KPARAM_INFO
	.align		4
.L_931:
        /*00ac*/ 	.byte	0x04, 0x17
        /*00ae*/ 	.short	(.L_933 - .L_932)
.L_932:
        /*00b0*/ 	.word	0x00000000
        /*00b4*/ 	.short	0x0003
        /*00b6*/ 	.short	0x0018
        /*00b8*/ 	.byte	0x00, 0xf0, 0x21, 0x00


	//----- nvinfo : EIATTR_KPARAM_INFO
	.align		4
.L_933:
        /*00bc*/ 	.byte	0x04, 0x17
        /*00be*/ 	.short	(.L_935 - .L_934)
.L_934:
        /*00c0*/ 	.word	0x00000000
        /*00c4*/ 	.short	0x0002
        /*00c6*/ 	.short	0x0010
        /*00c8*/ 	.byte	0x00, 0xf0, 0x21, 0x00


	//----- nvinfo : EIATTR_KPARAM_INFO
	.align		4
.L_935:
        /*00cc*/ 	.byte	0x04, 0x17
        /*00ce*/ 	.short	(.L_937 - .L_936)
.L_936:
        /*00d0*/ 	.word	0x00000000
        /*00d4*/ 	.short	0x0001
        /*00d6*/ 	.short	0x0008
        /*00d8*/ 	.byte	0x00, 0xf0, 0x21, 0x00


	//----- nvinfo : EIATTR_KPARAM_INFO
	.align		4
.L_937:
        /*00dc*/ 	.byte	0x04, 0x17
        /*00de*/ 	.short	(.L_939 - .L_938)
.L_938:
        /*00e0*/ 	.word	0x00000000
        /*00e4*/ 	.short	0x0000
        /*00e6*/ 	.short	0x0000
        /*00e8*/ 	.byte	0x00, 0xf0, 0x21, 0x00


	//----- nvinfo : EIATTR_MAXREG_COUNT
	.align		4
.L_939:
        /*00ec*/ 	.byte	0x03, 0x1b
        /*00ee*/ 	.short	0x00ff


	//----- nvinfo : EIATTR_MERCURY_ISA_VERSION
	.align		4
        /*00f0*/ 	.byte	0x03, 0x5f
        /*00f2*/ 	.short	0x0000


	//----- nvinfo : EIATTR_EXIT_INSTR_OFFSETS
	.align		4
        /*00f4*/ 	.byte	0x04, 0x1c
        /*00f6*/ 	.short	(.L_941 - .L_940)


	//   ....[0]....
.L_940:
        /*00f8*/ 	.word	0x00000080


	//   ....[1]....
        /*00fc*/ 	.word	0x00000ae0


	//----- nvinfo : EIATTR_CRS_STACK_SIZE
	.align		4
.L_941:
        /*0100*/ 	.byte	0x04, 0x1e
        /*0102*/ 	.short	(.L_943 - .L_942)
.L_942:
        /*0104*/ 	.word	0x00000000
.L_943:


//--------------------- .nv.info._ZN17fastertransformer18generic_activationINS_14ReluActivationEffEEvPT0_PKT1_PKS2_S6_PKiS8_iPKfSC_SA_iii --------------------------
	.section	.nv.info._ZN17fastertransformer18generic_activationINS_14ReluActivationEffEEvPT0_PKT1_PKS2_S6_PKiS8_iPKfSC_SA_iii,"",@"SHT_CUDA_INFO"
	.sectionflags	@""
	.align	4


	//----- nvinfo : EIATTR_CUDA_API_VERSION
	.align		4
        /*0000*/ 	.byte	0x04, 0x37
        /*0002*/ 	.short	(.L_945 - .L_944)
.L_944:
        /*0004*/ 	.word	0x00000082


	//----- nvinfo : EIATTR_SW2861232_WAR
	.align		4
.L_945:
        /*0008*/ 	.byte	0x01, 0x35
	.zero		2


	//----- nvinfo : EIATTR_PARAM_CBANK
	.align		4
        /*000c*/ 	.byte	0x04, 0x0a
        /*000e*/ 	.short	(.L_947 - .L_946)
	.align		4
.L_946:
        /*0010*/ 	.word	index@(.nv.constant0._ZN17fastertransformer18generic_activationINS_14ReluActivationEffEEvPT0_PKT1_PKS2_S6_PKiS8_iPKfSC_SA_iii)
        /*0014*/ 	.short	0x0160
        /*0016*/ 	.short	0x005c


	//----- nvinfo : EIATTR_CBANK_PARAM_SIZE
	.align		4
.L_947:
        /*0018*/ 	.byte	0x03, 0x19
        /*001a*/ 	.short	0x005c


	//----- nvinfo : EIATTR_KPARAM_INFO
	.align		4
        /*001c*/ 	.byte	0x04, 0x17
        /*001e*/ 	.short	(.L_949 - .L_948)
.L_948:
        /*0020*/ 	.word	0x00000000
        /*0024*/ 	.short	0x000c
        /*0026*/ 	.short	0x0058
        /*0028*/ 	.byte	0x00, 0xf0, 0x11, 0x00


	//----- nvinfo : EIATTR_KPARAM_INFO
	.align		4
.L_949:
        /*002c*/ 	.byte	0x04, 0x17
        /*002e*/ 	.short	(.L_951 - .L_950)
.L_950:
        /*0030*/ 	.word	0x00000000
        /*0034*/ 	.short	0x000b
        /*0036*/ 	.short	0x0054
        /*0038*/ 	.byte	0x00, 0xf0, 0x11, 0x00


	//----- nvinfo : EIATTR_KPARAM_INFO
	.align		4
.L_951:
        /*003c*/ 	.byte	0x04, 0x17
        /*003e*/ 	.short	(.L_953 - .L_952)
.L_952:
        /*0040*/ 	.word	0x00000000
        /*0044*/ 	.short	0x000a
        /*0046*/ 	.short	0x0050
        /*0048*/ 	.byte	0x00, 0xf0, 0x11, 0x00


	//----- nvinfo : EIATTR_KPARAM_INFO
	.align		4
.L_953:
        /*004c*/ 	.byte	0x04, 0x17
        /*004e*/ 	.short	(.L_955 - .L_954)
.L_954:
        /*0050*/ 	.word	0x00000000
        /*0054*/ 	.short	0x0009
        /*0056*/ 	.short	0x0048
        /*0058*/ 	.byte	0x00, 0xf0, 0x21, 0x00


	//----- nvinfo : EIATTR_KPARAM_INFO
	.align		4
.L_955:
        /*005c*/ 	.byte	0x04, 0x17
        /*005e*/ 	.short	(.L_957 - .L_956)
.L_956:
        /*0060*/ 	.word	0x00000000
        /*0064*/ 	.short	0x0008
        /*0066*/ 	.short	0x0040
        /*0068*/ 	.byte	0x00, 0xf0, 0x21, 0x00


	//----- nvinfo : EIATTR_KPARAM_INFO
	.align		4
.L_957:
        /*006c*/ 	.byte	0x04, 0x17
        /*006e*/ 	.short	(.L_959 - .L_958)
.L_958:
        /*0070*/ 	.word	0x00000000
        /*0074*/ 	.short	0x0007
        /*0076*/ 	.short	0x0038
        /*0078*/ 	.byte	0x00, 0xf0, 0x21, 0x00


	//----- nvinfo : EIATTR_KPARAM_INFO
	.align		4
.L_959:
        /*007c*/ 	.byte	0x04, 0x17
        /*007e*/ 	.short	(.L_961 - .L_960)
.L_960:
        /*0080*/ 	.word	0x00000000
        /*0084*/ 	.short	0x0006
        /*0086*/ 	.short	0x0030
        /*0088*/ 	.byte	0x00, 0xf0, 0x11, 0x00


	//----- nvinfo : EIATTR_KPARAM_INFO
	.align		4
.L_961:
        /*008c*/ 	.byte	0x04, 0x17
        /*008e*/ 	.short	(.L_963 - .L_962)
.L_962:
        /*0090*/ 	.word	0x00000000
        /*0094*/ 	.short	0x0005
        /*0096*/ 	.short	0x0028
        /*0098*/ 	.byte	0x00, 0xf0, 0x21, 0x00


	//----- nvinfo : EIATTR_KPARAM_INFO
	.align		4
.L_963:
        /*009c*/ 	.byte	0x04, 0x17
        /*009e*/ 	.short	(.L_965 - .L_964)
.L_964:
        /*00a0*/ 	.word	0x00000000
        /*00a4*/ 	.short	0x0004
        /*00a6*/ 	.short	0x0020
        /*00a8*/ 	.byte	0x00, 0xf0, 0x21, 0x00


	//----- nvinfo : EIATTR_KPARAM_INFO
	.align		4
.L_965:
        /*00ac*/ 	.byte	0x04, 0x17
        /*00ae*/ 	.short	(.L_967 - .L_966)
.L_966:
        /*00b0*/ 	.word	0x00000000
        /*00b4*/ 	.short	0x0003
        /*00b6*/ 	.short	0x0018
        /*00b8*/ 	.byte	0x00, 0xf0, 0x21, 0x00


	//----- nvinfo : EIATTR_KPARAM_INFO
	.align		4
.L_967:
        /*00bc*/ 	.byte	0x04, 0x17
        /*00be*/ 	.short	(.L_969 - .L_968)
.L_968:
        /*00c0*/ 	.word	0x00000000
        /*00c4*/ 	.short	0x0002
        /*00c6*/ 	.short	0x0010
        /*00c8*/ 	.byte	0x00, 0xf0, 0x21, 0x00


	//----- nvinfo : EIATTR_KPARAM_INFO
	.align		4
.L_969:
        /*00cc*/ 	.byte	0x04, 0x17
        /*00ce*/ 	.short	(.L_971 - .L_970)
.L_970:
        /*00d0*/ 	.word	0x00000000
        /*00d4*/ 	.short	0x0001
        /*00d6*/ 	.short	0x0008
        /*00d8*/ 	.byte	0x00, 0xf0, 0x21, 0x00


	//----- nvinfo : EIATTR_KPARAM_INFO
	.align		4
.L_971:
        /*00dc*/ 	.byte	0x04, 0x17
        /*00de*/ 	.short	(.L_973 - .L_972)
.L_972:
        /*00e0*/ 	.word	0x00000000
        /*00e4*/ 	.short	0x0000
        /*00e6*/ 	.short	0x0000
        /*00e8*/ 	.byte	0x00, 0xf0, 0x21, 0x00


	//----- nvinfo : EIATTR_MAXREG_COUNT
	.align		4
.L_973:
        /*00ec*/ 	.byte	0x03, 0x1b
        /*00ee*/ 	.short	0x00ff


	//----- nvinfo : EIATTR_MERCURY_ISA_VERSION
	.align		4
        /*00f0*/ 	.byte	0x03, 0x5f
        /*00f2*/ 	.short	0x0000


	//----- nvinfo : EIATTR_EXIT_INSTR_OFFSETS
	.align		4
        /*00f4*/ 	.byte	0x04, 0x1c
        /*00f6*/ 	.short	(.L_975 - .L_974)


	//   ....[0]....
.L_974:
        /*00f8*/ 	.word	0x00000080


	//   ....[1]....
        /*00fc*/ 	.word	0x00000930


	//----- nvinfo : EIATTR_CRS_STACK_SIZE
	.align		4
.L_975:
        /*0100*/ 	.byte	0x04, 0x1e
        /*0102*/ 	.short	(.L_977 - .L_976)
.L_976:
        /*0104*/ 	.word	0x00000000
.L_977:


//--------------------- .nv.info._ZN17fastertransformer18generic_activationINS_14GeluActivationE7__half2S2_EEvPT0_PKT1_PKS3_S7_PKiS9_iPKfSD_SB_iii --------------------------
	.section	.nv.info._ZN17fastertransformer18generic_activationINS_14GeluActivationE7__half2S2_EEvPT0_PKT1_PKS3_S7_PKiS9_iPKfSD_SB_iii,"",@"SHT_CUDA_INFO"
	.sectionflags	@""
	.align	4


	//----- nvinfo : EIATTR_CUDA_API_VERSION
	.align		4
        /*0000*/ 	.byte	0x04, 0x37
        /*0002*/ 	.short	(.L_979 - .L_978)
.L_978:
        /*0004*/ 	.word	0x00000082


	//----- nvinfo : EIATTR_SW2861232_WAR
	.align		4
.L_979:
        /*0008*/ 	.byte	0x01, 0x35
	.zero		2


	//----- nvinfo : EIATTR_PARAM_CBANK
	.align		4
        /*000c*/ 	.byte	0x04, 0x0a
        /*000e*/ 	.short	(.L_981 - .L_980)
	.align		4
.L_980:
        /*0010*/ 	.word	index@(.nv.constant0._ZN17fastertransformer18generic_activationINS_14GeluActivationE7__half2S2_EEvPT0_PKT1_PKS3_S7_PKiS9_iPKfSD_SB_iii)
        /*0014*/ 	.short	0x0160
        /*0016*/ 	.short	0x005c


	//----- nvinfo : EIATTR_CBANK_PARAM_SIZE
	.align		4
.L_981:
        /*0018*/ 	.byte	0x03, 0x19
        /*001a*/ 	.short	0x005c


	//----- nvinfo : EIATTR_KPARAM_INFO
	.align		4
        /*001c*/ 	.byte	0x04, 0x17
        /*001e*/ 	.short	(.L_983 - .L_982)
.L_982:
        /*0020*/ 	.word	0x00000000
        /*0024*/ 	.short	0x000c
        /*0026*/ 	.short	0x0058
        /*0028*/ 	.byte	0x00, 0xf0, 0x11, 0x00


	//----- nvinfo : EIATTR_KPARAM_INFO
	.align		4
.L_983:
        /*002c*/ 	.byte	0x04, 0x17
        /*002e*/ 	.short	(.L_985 - .L_984)
.L_984:
        /*0030*/ 	.word	0x00000000
        /*0034*/ 	.short	0x000b
        /*0036*/ 	.short	0x0054
        /*0038*/ 	.byte	0x00, 0xf0, 0x11, 0x00


	//----- nvinfo : EIATTR_KPARAM_INFO
	.align		4
.L_985:
        /*003c*/ 	.byte	0x04, 0x17
        /*003e*/ 	.short	(.L_987 - .L_986)
.L_986:
        /*0040*/ 	.word	0x00000000
        /*0044*/ 	.short	0x000a
        /*0046*/ 	.short	0x0050
        /*0048*/ 	.byte	0x00, 0xf0, 0x11, 0x00


	//----- nvinfo : EIATTR_KPARAM_INFO
	.align		4
.L_987:
        /*004c*/ 	.byte	0x04, 0x17
        /*004e*/ 	.short	(.L_989 - .L_988)
.L_988:
        /*0050*/ 	.word	0x00000000
        /*0054*/ 	.short	0x0009
        /*0056*/ 	.short	0x0048
        /*0058*/ 	.byte	0x00, 0xf0, 0x21, 0x00


	//----- nvinfo : EIATTR_KPARAM_INFO
	.align		4
.L_989:
        /*005c*/ 	.byte	0x04, 0x17
        /*005e*/ 	.short	(.L_991 - .L_990)
.L_990:
        /*0060*/ 	.word	0x00000000
        /*0064*/ 	.short	0x0008
        /*0066*/ 	.short	0x0040
        /*0068*/ 	.byte	0x00, 0xf0, 0x21, 0x00


	//----- nvinfo : EIATTR_KPARAM_INFO
	.align		4
.L_991:
        /*006c*/ 	.byte	0x04, 0x17
        /*006e*/ 	.short	(.L_993 - .L_992)
.L_992:
        /*0070*/ 	.word	0x00000000
        /*0074*/ 	.short	0x0007
        /*0076*/ 	.short	0x0038
        /*0078*/ 	.byte	0x00, 0xf0, 0x21, 0x00


	//----- nvinfo : EIATTR_KPARAM_INFO
	.align		4
.L_993:
        /*007c*/ 	.byte	0x04, 0x17
        /*007e*/ 	.short	(.L_995 - .L_994)
.L_994:
        /*0080*/ 	.word	0x00000000
        /*0084*/ 	.short	0x0006
        /*0086*/ 	.short	0x0030
        /*0088*/ 	.byte	0x00, 0xf0, 0x11, 0x00


	//----- nvinfo : EIATTR_KPARAM_INFO
	.align		4
.L_995:
        /*008c*/ 	.byte	0x04, 0x17
        /*008e*/ 	.short	(.L_997 - .L_996)
.L_996:
        /*0090*/ 	.word	0x00000000
        /*0094*/ 	.short	0x0005
        /*0096*/ 	.short	0x0028
        /*0098*/ 	.byte	0x00, 0xf0, 0x21, 0x00


	//----- nvinfo : EIATTR_KPARAM_INFO
	.align		4
.L_997:
        /*009c*/ 	.byte	0x04, 0x17
        /*009e*/ 	.short	(.L_999 - .L_998)
.L_998:
        /*00a0*/ 	.word	0x00000000
        /*00a4*/ 	.short	0x0004
        /*00a6*/ 	.short	0x0020
        /*00a8*/ 	.byte	0x00, 0xf0, 0x21, 0x00


	//----- nvinfo : EIATTR_KPARAM_INFO
	.align		4
.L_999:
        /*00ac*/ 	.byte	0x04, 0x17
        /*00ae*/ 	.short	(.L_1001 - .L_1000)
.L_1000:
        /*00b0*/ 	.word	0x00000000
        /*00b4*/ 	.short	0x0003
        /*00b6*/ 	.short	0x0018
        /*00b8*/ 	.byte	0x00, 0xf0, 0x21, 0x00


	//----- nvinfo : EIATTR_KPARAM_INFO
	.align		4
.L_1001:
        /*00bc*/ 	.byte	0x04, 0x17
        /*00be*/ 	.short	(.L_1003 - .L_1002)
.L_1002:
        /*00c0*/ 	.word	0x00000000
        /*00c4*/ 	.short	0x0002
        /*00c6*/ 	.short	0x0010
        /*00c8*/ 	.byte	0x00, 0xf0, 0x21, 0x00


	//----- nvinfo : EIATTR_KPARAM_INFO
	.align		4
.L_1003:
        /*00cc*/ 	.byte	0x04, 0x17
        /*00ce*/ 	.short	(.L_1005 - .L_1004)
.L_1004:
        /*00d0*/ 	.word	0x00000000
        /*00d4*/ 	.short	0x0001
        /*00d6*/ 	.short	0x0008
        /*00d8*/ 	.byte	0x00, 0xf0, 0x21, 0x00


	//----- nvinfo : EIATTR_KPARAM_INFO
	.align		4
.L_1005:
        /*00dc*/ 	.byte	0x04, 0x17
        /*00de*/ 	.short	(.L_1007 - .L_1006)
.L_1006:
        /*00e0*/ 	.word	0x00000000
        /*00e4*/ 	.short	0x0000
        /*00e6*/ 	.short	0x0000
        /*00e8*/ 	.byte	0x00, 0xf0, 0x21, 0x00


	//----- nvinfo : EIATTR_MAXREG_COUNT
	.align		4
.L_1007:
        /*00ec*/ 	.byte	0x03, 0x1b
        /*00ee*/ 	.short	0x00ff


	//----- nvinfo : EIATTR_MERCURY_ISA_VERSION
	.align		4
        /*00f0*/ 	.byte	0x03, 0x5f
        /*00f2*/ 	.short	0x0000


	//----- nvinfo : EIATTR_EXIT_INSTR_OFFSETS
	.align		4
        /*00f4*/ 	.byte	0x04, 0x1c
        /*00f6*/ 	.short	(.L_1009 - .L_1008)


	//   ....[0]....
.L_1008:
        /*00f8*/ 	.word	0x00000080


	//   ....[1]....
        /*00fc*/ 	.word	0x00000c20


	//----- nvinfo : EIATTR_CRS_STACK_SIZE
	.align		4
.L_1009:
        /*0100*/ 	.byte	0x04, 0x1e
        /*0102*/ 	.short	(.L_1011 - .L_1010)
.L_1010:
        /*0104*/ 	.word	0x00000000
.L_1011:


//--------------------- .nv.info._ZN17fastertransformer18generic_activationINS_14GeluActivationEffEEvPT0_PKT1_PKS2_S6_PKiS8_iPKfSC_SA_iii --------------------------
	.section	.nv.info._ZN17fastertransformer18generic_activationINS_14GeluActivationEffEEvPT0_PKT1_PKS2_S6_PKiS8_iPKfSC_SA_iii,"",@"SHT_CUDA_INFO"
	.sectionflags	@""
	.align	4


	//----- nvinfo : EIATTR_CUDA_API_VERSION
	.align		4
        /*0000*/ 	.byte	0x04, 0x37
        /*0002*/ 	.short	(.L_1013 - .L_1012)
.L_1012:
        /*0004*/ 	.word	0x00000082


	//----- nvinfo : EIATTR_SW2861232_WAR
	.align		4
.L_1013:
        /*0008*/ 	.byte	0x01, 0x35
	.zero		2


	//----- nvinfo : EIATTR_PARAM_CBANK
	.align		4
        /*000c*/ 	.byte	0x04, 0x0a
        /*000e*/ 	.short	(.L_1015 - .L_1014)
	.align		4
.L_1014:
        /*0010*/ 	.word	index@(.nv.constant0._ZN17fastertransformer18generic_activationINS_14GeluActivationEffEEvPT0_PKT1_PKS2_S6_PKiS8_iPKfSC_SA_iii)
        /*0014*/ 	.short	0x0160
        /*0016*/ 	.short	0x005c


	//----- nvinfo : EIATTR_CBANK_PARAM_SIZE
	.align		4
.L_1015:
        /*0018*/ 	.byte	0x03, 0x19
        /*001a*/ 	.short	0x005c


	//----- nvinfo : EIATTR_KPARAM_INFO
	.align		4
        /*001c*/ 	.byte	0x04, 0x17
        /*001e*/ 	.short	(.L_1017 - .L_1016)
.L_1016:
        /*0020*/ 	.word	0x00000000
        /*0024*/ 	.short	0x000c
        /*0026*/ 	.short	0x0058
        /*0028*/ 	.byte	0x00, 0xf0, 0x11, 0x00


	//----- nvinfo : EIATTR_KPARAM_INFO
	.align		4
.L_1017:
        /*002c*/ 	.byte	0x04, 0x17
        /*002e*/ 	.short	(.L_1019 - .L_1018)
.L_1018:
        /*0030*/ 	.word	0x00000000
        /*0034*/ 	.short	0x000b
        /*0036*/ 	.short	0x0054
        /*0038*/ 	.byte	0x00, 0xf0, 0x11, 0x00


	//----- nvinfo : EIATTR_KPARAM_INFO
	.align		4
.L_1019:
        /*003c*/ 	.byte	0x04, 0x17
        /*003e*/ 	.short	(.L_1021 - .L_1020)
.L_1020:
        /*0040*/ 	.word	0x00000000
        /*0044*/ 	.short	0x000a
        /*0046*/ 	.short	0x0050
        /*0048*/ 	.byte	0x00, 0xf0, 0x11, 0x00


	//----- nvinfo : EIATTR_KPARAM_INFO
	.align		4
.L_1021:
        /*004c*/ 	.byte	0x04, 0x17
        /*004e*/ 	.short	(.L_1023 - .L_1022)
.L_1022:
        /*0050*/ 	.word	0x00000000
        /*0054*/ 	.short	0x0009
        /*0056*/ 	.short	0x0048
        /*0058*/ 	.byte	0x00, 0xf0, 0x21, 0x00


	//----- nvinfo : EIATTR_KPARAM_INFO
	.align		4
.L_1023:
        /*005c*/ 	.byte	0x04, 0x17
        /*005e*/ 	.short	(.L_1025 - .L_1024)
.L_1024:
        /*0060*/ 	.word	0x00000000
        /*0064*/ 	.short	0x0008
        /*0066*/ 	.short	0x0040
        /*0068*/ 	.byte	0x00, 0xf0, 0x21, 0x00


	//----- nvinfo : EIATTR_KPARAM_INFO
	.align		4
.L_1025:
        /*006c*/ 	.byte	0x04, 0x17
        /*006e*/ 	.short	(.L_1027 - .L_1026)
.L_1026:
        /*0070*/ 	.word	0x00000000
        /*0074*/ 	.short	0x0007
        /*0076*/ 	.short	0x0038
        /*0078*/ 	.byte	0x00, 0xf0, 0x21, 0x00


	//----- nvinfo : EIATTR_KPARAM_INFO
	.align		4
.L_1027:
        /*007c*/ 	.byte	0x04, 0x17
        /*007e*/ 	.short	(.L_1029 - .L_1028)
.L_1028:
        /*0080*/ 	.word	0x00000000
        /*0084*/ 	.short	0x0006
        /*0086*/ 	.short	0x0030
        /*0088*/ 	.byte	0x00, 0xf0, 0x11, 0x00


	//----- nvinfo : EIATTR_KPARAM_INFO
	.align		4
.L_1029:
        /*008c*/ 	.byte	0x04, 0x17
        /*008e*/ 	.short	(.L_1031 - .L_1030)
.L_1030:
        /*0090*/ 	.word	0x00000000
        /*0094*/ 	.short	0x0005
        /*0096*/ 	.short	0x0028
        /*0098*/ 	.byte	0x00, 0xf0, 0x21, 0x00


	//----- nvinfo : EIATTR_KPARAM_INFO
	.align		4
.L_1031:
        /*009c*/ 	.byte	0x04, 0x17
        /*009e*/ 	.short	(.L_1033 - .L_1032)
.L_1032:
        /*00a0*/ 	.word	0x00000000
        /*00a4*/ 	.short	0x0004
        /*00a6*/ 	.short	0x0020
        /*00a8*/ 	.byte	0x00, 0xf0, 0x21, 0x00


	//----- nvinfo : EIATTR_KPARAM_INFO
	.align		4
.L_1033:
        /*00ac*/ 	.byte	0x04, 0x17
        /*00ae*/ 	.short	(.L_1035 - .L_1034)
.L_1034:
        /*00b0*/ 	.word	0x00000000
        /*00b4*/ 	.short	0x0003
        /*00b6*/ 	.short	0x0018
        /*00b8*/ 	.byte	0x00, 0xf0, 0x21, 0x00


	//----- nvinfo : EIATTR_KPARAM_INFO
	.align		4
.L_1035:
        /*00bc*/ 	.byte	0x04, 0x17
        /*00be*/ 	.short	(.L_1037 - .L_1036)
.L_1036:
        /*00c0*/ 	.word	0x00000000
        /*00c4*/ 	.short	0x0002
        /*00c6*/ 	.short	0x0010
        /*00c8*/ 	.byte	0x00, 0xf0, 0x21, 0x00


	//----- nvinfo : EIATTR_KPARAM_INFO
	.align		4
.L_1037:
        /*00cc*/ 	.byte	0x04, 0x17
        /*00ce*/ 	.short	(.L_1039 - .L_1038)
.L_1038:
        /*00d0*/ 	.word	0x00000000
        /*00d4*/ 	.short	0x0001
        /*00d6*/ 	.short	0x0008
        /*00d8*/ 	.byte	0x00, 0xf0, 0x21, 0x00


	//----- nvinfo : EIATTR_KPARAM_INFO
	.align		4
.L_1039:
        /*00dc*/ 	.byte	0x04, 0x17
        /*00de*/ 	.short	(.L_1041 - .L_1040)
.L_1040:
        /*00e0*/ 	.word	0x00000000
        /*00e4*/ 	.short	0x0000
        /*00e6*/ 	.short	0x0000
        /*00e8*/ 	.byte	0x00, 0xf0, 0x21, 0x00


	//----- nvinfo : EIATTR_MAXREG_COUNT
	.align		4
.L_1041:
        /*00ec*/ 	.byte	0x03, 0x1b
        /*00ee*/ 	.short	0x00ff


	//----- nvinfo : EIATTR_MERCURY_ISA_VERSION
	.align		4
        /*00f0*/ 	.byte	0x03, 0x5f
        /*00f2*/ 	.short	0x0000


	//----- nvinfo : EIATTR_EXIT_INSTR_OFFSETS
	.align		4
        /*00f4*/ 	.byte	0x04, 0x1c
        /*00f6*/ 	.short	(.L_1043 - .L_1042)


	//   ....[0]....
.L_1042:
        /*00f8*/ 	.word	0x00000080


	//   ....[1]....
        /*00fc*/ 	.word	0x000009a0


	//----- nvinfo : EIATTR_CRS_STACK_SIZE
	.align		4
.L_1043:
        /*0100*/ 	.byte	0x04, 0x1e
        /*0102*/ 	.short	(.L_1045 - .L_1044)
.L_1044:
        /*0104*/ 	.word	0x00000000
.L_1045:


//--------------------- .nv.info._ZN17fastertransformer14sigmoid_kernelI7__half2EEvPT_if --------------------------
	.section	.nv.info._ZN17fastertransformer14sigmoid_kernelI7__half2EEvPT_if,"",@"SHT_CUDA_INFO"
	.sectionflags	@""
	.align	4


	//----- nvinfo : EIATTR_CUDA_API_VERSION
	.align		4
        /*0000*/ 	.byte	0x04, 0x37
        /*0002*/ 	.short	(.L_1047 - .L_1046)
.L_1046:
        /*0004*/ 	.word	0x00000082


	//----- nvinfo : EIATTR_SW2861232_WAR
	.align		4
.L_1047:
        /*0008*/ 	.byte	0x01, 0x35
	.zero		2


	//----- nvinfo : EIATTR_PARAM_CBANK
	.align		4
        /*000c*/ 	.byte	0x04, 0x0a
        /*000e*/ 	.short	(.L_1049 - .L_1048)
	.align		4
.L_1048:
        /*0010*/ 	.word	index@(.nv.constant0._ZN17fastertransformer14sigmoid_kernelI7__half2EEvPT_if)
        /*0014*/ 	.short	0x0160
        /*0016*/ 	.short	0x0010


	//----- nvinfo : EIATTR_CBANK_PARAM_SIZE
	.align		4
.L_1049:
        /*0018*/ 	.byte	0x03, 0x19
        /*001a*/ 	.short	0x0010


	//----- nvinfo : EIATTR_KPARAM_INFO
	.align		4
        /*001c*/ 	.byte	0x04, 0x17
        /*001e*/ 	.short	(.L_1051 - .L_1050)
.L_1050:
        /*0020*/ 	.word	0x00000000
        /*0024*/ 	.short	0x0002
        /*0026*/ 	.short	0x000c
        /*0028*/ 	.byte	0x00, 0xf0, 0x11, 0x00


	//----- nvinfo : EIATTR_KPARAM_INFO
	.align		4
.L_1051:
        /*002c*/ 	.byte	0x04, 0x17
        /*002e*/ 	.short	(.L_1053 - .L_1052)
.L_1052:
        /*0030*/ 	.word	0x00000000
        /*0034*/ 	.short	0x0001
        /*0036*/ 	.short	0x0008
        /*0038*/ 	.byte	0x00, 0xf0, 0x11, 0x00


	//----- nvinfo : EIATTR_KPARAM_INFO
	.align		4
.L_1053:
        /*003c*/ 	.byte	0x04, 0x17
        /*003e*/ 	.short	(.L_1055 - .L_1054)
.L_1054:
        /*0040*/ 	.word	0x00000000
        /*0044*/ 	.short	0x0000
        /*0046*/ 	.short	0x0000
        /*0048*/ 	.byte	0x00, 0xf0, 0x21, 0x00


	//----- nvinfo : EIATTR_MAXREG_COUNT
	.align		4
.L_1055:
        /*004c*/ 	.byte	0x03, 0x1b
        /*004e*/ 	.short	0x00ff


	//----- nvinfo : EIATTR_MERCURY_ISA_VERSION
	.align		4
        /*0050*/ 	.byte	0x03, 0x5f
        /*0052*/ 	.short	0x0000


	//----- nvinfo : EIATTR_EXIT_INSTR_OFFSETS
	.align		4
        /*0054*/ 	.byte	0x04, 0x1c
        /*0056*/ 	.short	(.L_1057 - .L_1056)


	//   ....[0]....
.L_1056:
        /*0058*/ 	.word	0x000000a0


	//   ....[1]....
        /*005c*/ 	.word	0x000001d0
.L_1057:


//--------------------- .nv.info._ZN17fastertransformer13add_bias_tanhI6__halfEEvPT_PKS2_ii --------------------------
	.section	.nv.info._ZN17fastertransformer13add_bias_tanhI6__halfEEvPT_PKS2_ii,"",@"SHT_CUDA_INFO"
	.sectionflags	@""
	.align	4


	//----- nvinfo : EIATTR_CUDA_API_VERSION
	.align		4
        /*0000*/ 	.byte	0x04, 0x37
        /*0002*/ 	.short	(.L_1059 - .L_1058)
.L_1058:
        /*0004*/ 	.word	0x00000082


	//----- nvinfo : EIATTR_SW2861232_WAR
	.align		4
.L_1059:
        /*0008*/ 	.byte	0x01, 0x35
	.zero		2


	//----- nvinfo : EIATTR_PARAM_CBANK
	.align		4
        /*000c*/ 	.byte	0x04, 0x0a
        /*000e*/ 	.short	(.L_1061 - .L_1060)
	.align		4
.L_1060:
        /*0010*/ 	.word	index@(.nv.constant0._ZN17fastertransformer13add_bias_tanhI6__halfEEvPT_PKS2_ii)
        /*0014*/ 	.short	0x0160
        /*0016*/ 	.short	0x0018


	//----- nvinfo : EIATTR_CBANK_PARAM_SIZE
	.align		4
.L_1061:
        /*0018*/ 	.byte	0x03, 0x19
        /*001a*/ 	.short	0x0018


	//----- nvinfo : EIATTR_KPARAM_INFO
	.align		4
        /*001c*/ 	.byte	0x04, 0x17
        /*001e*/ 	.short	(.L_1063 - .L_1062)
.L_1062:
        /*0020*/ 	.word	0x00000000
        /*0024*/ 	.short	0x0003
        /*0026*/ 	.short	0x0014
        /*0028*/ 	.byte	0x00, 0xf0, 0x11, 0x00


	//----- nvinfo : EIATTR_KPARAM_INFO
	.align		4
.L_1063:
        /*002c*/ 	.byte	0x04, 0x17
        /*002e*/ 	.short	(.L_1065 - .L_1064)
.L_1064:
        /*0030*/ 	.word	0x00000000
        /*0034*/ 	.short	0x0002
        /*0036*/ 	.short	0x0010
        /*0038*/ 	.byte	0x00, 0xf0, 0x11, 0x00


	//----- nvinfo : EIATTR_KPARAM_INFO
	.align		4
.L_1065:
        /*003c*/ 	.byte	0x04, 0x17
        /*003e*/ 	.short	(.L_1067 - .L_1066)
.L_1066:
        /*0040*/ 	.word	0x00000000
        /*0044*/ 	.short	0x0001
        /*0046*/ 	.short	0x0008
        /*0048*/ 	.byte	0x00, 0xf0, 0x21, 0x00


	//----- nvinfo : EIATTR_KPARAM_INFO
	.align		4
.L_1067:
        /*004c*/ 	.byte	0x04, 0x17
        /*004e*/ 	.short	(.L_1069 - .L_1068)
.L_1068:
        /*0050*/ 	.word	0x00000000
        /*0054*/ 	.short	0x0000
        /*0056*/ 	.short	0x0000
        /*0058*/ 	.byte	0x00, 0xf0, 0x21, 0x00


	//----- nvinfo : EIATTR_MAXREG_COUNT
	.align		4
.L_1069:
        /*005c*/ 	.byte	0x03, 0x1b
        /*005e*/ 	.short	0x00ff


	//----- nvinfo : EIATTR_MERCURY_ISA_VERSION
	.align		4
        /*0060*/ 	.byte	0x03, 0x5f
        /*0062*/ 	.short	0x0000


	//----- nvinfo : EIATTR_EXIT_INSTR_OFFSETS
	.align		4
        /*0064*/ 	.byte	0x04, 0x1c
        /*0066*/ 	.short	(.L_1071 - .L_1070)


	//   ....[0]....
.L_1070:
        /*0068*/ 	.word	0x00000070


	//   ....[1]....
        /*006c*/ 	.word	0x00000330


	//   ....[2]....
        /*0070*/ 	.word	0x00000410


	//----- nvinfo : EIATTR_CRS_STACK_SIZE
	.align		4
.L_1071:
        /*0074*/ 	.byte	0x04, 0x1e
        /*0076*/ 	.short	(.L_1073 - .L_1072)
.L_1072:
        /*0078*/ 	.word	0x00000000
.L_1073:


//--------------------- .nv.callgraph             --------------------------
	.section	.nv.callgraph,"",@"SHT_CUDA_CALLGRAPH"
	.align	4
	.sectionentsize	8
	.align		4
        /*0000*/ 	.word	0x00000000
	.align		4
        /*0004*/ 	.word	0xffffffff
	.align		4
        /*0008*/ 	.word	0x00000000
	.align		4
        /*000c*/ 	.word	0xfffffffe
	.align		4
        /*0010*/ 	.word	0x00000000
	.align		4
        /*0014*/ 	.word	0xfffffffd
	.align		4
        /*0018*/ 	.word	0x00000000
	.align		4
        /*001c*/ 	.word	0xfffffffc


//--------------------- .nv.rel.action            --------------------------
	.section	.nv.rel.action,"",@"SHT_CUDA_RELOCINFO"
	.align	8
	.sectionentsize	8
        /*0000*/ 	.byte	0x73, 0x00, 0x00, 0x00, 0x00, 0x00, 0x00, 0x00, 0x00, 0x00, 0x00, 0x11, 0x25, 0x00, 0x05, 0x36


//--------------------- .nv.constant0._ZN17fastertransformer14sigmoid_kernelI6__halfEEvPT_if --------------------------
	.section	.nv.constant0._ZN17fastertransformer14sigmoid_kernelI6__halfEEvPT_if,"a",@progbits
	.sectionflags	@""
	.align	4
.nv.constant0._ZN17fastertransformer14sigmoid_kernelI6__halfEEvPT_if:
	.zero		368


//--------------------- .nv.constant0._ZN17fastertransformer14sigmoid_kernelIfEEvPT_if --------------------------
	.section	.nv.constant0._ZN17fastertransformer14sigmoid_kernelIfEEvPT_if,"a",@progbits
	.sectionflags	@""
	.align	4
.nv.constant0._ZN17fastertransformer14sigmoid_kernelIfEEvPT_if:
	.zero		368


//--------------------- .nv.constant0._ZN17fastertransformer13addBiasGeluV3I7__half2Li40960ELi2EEEvPT_PKS2_PKiS5_iS7_i --------------------------
	.section	.nv.constant0._ZN17fastertransformer13addBiasGeluV3I7__half2Li40960ELi2EEEvPT_PKS2_PKiS5_iS7_i,"a",@progbits
	.sectionflags	@""
	.align	4
.nv.constant0._ZN17fastertransformer13addBiasGeluV3I7__half2Li40960ELi2EEEvPT_PKS2_PKiS5_iS7_i:
	.zero		404


//--------------------- .nv.constant0._ZN17fastertransformer13addBiasGeluV3I7__half2Li4096ELi1EEEvPT_PKS2_PKiS5_iS7_i --------------------------
	.section	.nv.constant0._ZN17fastertransformer13addBiasGeluV3I7__half2Li4096ELi1EEEvPT_PKS2_PKiS5_iS7_i,"a",@progbits
	.sectionflags	@""
	.align	4
.nv.constant0._ZN17fastertransformer13addBiasGeluV3I7__half2Li4096ELi1EEEvPT_PKS2_PKiS5_iS7_i:
	.zero		404


//--------------------- .nv.constant0._ZN17fastertransformer13addBiasGeluV2I7__half2Li40960EEEvPT_PKS2_PKiS5_iS7_i --------------------------
	.section	.nv.constant0._ZN17fastertransformer13addBiasGeluV2I7__half2Li40960EEEvPT_PKS2_PKiS5_iS7_i,"a",@progbits
	.sectionflags	@""
	.align	4
.nv.constant0._ZN17fastertransformer13addBiasGeluV2I7__half2Li40960EEEvPT_PKS2_PKiS5_iS7_i:
	.zero		404


//--------------------- .nv.constant0._ZN17fastertransformer13addBiasGeluV3I7__half2Li40960ELi4EEEvPT_PKS2_PKiS5_iS7_i --------------------------
	.section	.nv.constant0._ZN17fastertransformer13addBiasGeluV3I7__half2Li40960ELi4EEEvPT_PKS2_PKiS5_iS7_i,"a",@progbits
	.sectionflags	@""
	.align	4
.nv.constant0._ZN17fastertransformer13addBiasGeluV3I7__half2Li40960ELi4EEEvPT_PKS2_PKiS5_iS7_i:
	.zero		404


//--------------------- .nv.constant0._ZN17fastertransformer13addBiasGeluV2I7__half2Li24576EEEvPT_PKS2_PKiS5_iS7_i --------------------------
	.section	.nv.constant0._ZN17fastertransformer13addBiasGeluV2I7__half2Li24576EEEvPT_PKS2_PKiS5_iS7_i,"a",@progbits
	.sectionflags	@""
	.align	4
.nv.constant0._ZN17fastertransformer13addBiasGeluV2I7__half2Li24576EEEvPT_PKS2_PKiS5_iS7_i:
	.zero		404


//--------------------- .nv.constant0._ZN17fastertransformer13addBiasGeluV3I7__half2Li24576ELi2EEEvPT_PKS2_PKiS5_iS7_i --------------------------
	.section	.nv.constant0._ZN17fastertransformer13addBiasGeluV3I7__half2Li24576ELi2EEEvPT_PKS2_PKiS5_iS7_i,"a",@progbits
	.sectionflags	@""
	.align	4
.nv.constant0._ZN17fastertransformer13addBiasGeluV3I7__half2Li24576ELi2EEEvPT_PKS2_PKiS5_iS7_i:
	.zero		404


//--------------------- .nv.constant0._ZN17fastertransformer13addBiasGeluV2I7__half2Li16384EEEvPT_PKS2_PKiS5_iS7_i --------------------------
	.section	.nv.constant0._ZN17fastertransformer13addBiasGeluV2I7__half2Li16384EEEvPT_PKS2_PKiS5_iS7_i,"a",@progbits
	.sectionflags	@""
	.align	4
.nv.constant0._ZN17fastertransformer13addBiasGeluV2I7__half2Li16384EEEvPT_PKS2_PKiS5_iS7_i:
	.zero		404


//--------------------- .nv.constant0._ZN17fastertransformer13addBiasGeluV3I7__half2Li16384ELi2EEEvPT_PKS2_PKiS5_iS7_i --------------------------
	.section	.nv.constant0._ZN17fastertransformer13addBiasGeluV3I7__half2Li16384ELi2EEEvPT_PKS2_PKiS5_iS7_i,"a",@progbits
	.sectionflags	@""
	.align	4
.nv.constant0._ZN17fastertransformer13addBiasGeluV3I7__half2Li16384ELi2EEEvPT_PKS2_PKiS5_iS7_i:
	.zero		404


//--------------------- .nv.constant0._ZN17fastertransformer13addBiasGeluV2I7__half2Li8192EEEvPT_PKS2_PKiS5_iS7_i --------------------------
	.section	.nv.constant0._ZN17fastertransformer13addBiasGeluV2I7__half2Li8192EEEvPT_PKS2_PKiS5_iS7_i,"a",@progbits
	.sectionflags	@""
	.align	4
.nv.constant0._ZN17fastertransformer13addBiasGeluV2I7__half2Li8192EEEvPT_PKS2_PKiS5_iS7_i:
	.zero		404


//--------------------- .nv.constant0._ZN17fastertransformer13addBiasGeluV3I7__half2Li8192ELi2EEEvPT_PKS2_PKiS5_iS7_i --------------------------
	.section	.nv.constant0._ZN17fastertransformer13addBiasGeluV3I7__half2Li8192ELi2EEEvPT_PKS2_PKiS5_iS7_i,"a",@progbits
	.sectionflags	@""
	.align	4
.nv.constant0._ZN17fastertransformer13addBiasGeluV3I7__half2Li8192ELi2EEEvPT_PKS2_PKiS5_iS7_i:
	.zero		404


//--------------------- .nv.constant0._ZN17fastertransformer13addBiasGeluV2I7__half2Li4096EEEvPT_PKS2_PKiS5_iS7_i --------------------------
	.section	.nv.constant0._ZN17fastertransformer13addBiasGeluV2I7__half2Li4096EEEvPT_PKS2_PKiS5_iS7_i,"a",@progbits
	.sectionflags	@""
	.align	4
.nv.constant0._ZN17fastertransformer13addBiasGeluV2I7__half2Li4096EEEvPT_PKS2_PKiS5_iS7_i:
	.zero		404


//--------------------- .nv.constant0._ZN17fastertransformer13addBiasGeluV3I7__half2Li4096ELi2EEEvPT_PKS2_PKiS5_iS7_i --------------------------
	.section	.nv.constant0._ZN17fastertransformer13addBiasGeluV3I7__half2Li4096ELi2EEEvPT_PKS2_PKiS5_iS7_i,"a",@progbits
	.sectionflags	@""
	.align	4
.nv.constant0._ZN17fastertransformer13addBiasGeluV3I7__half2Li4096ELi2EEEvPT_PKS2_PKiS5_iS7_i:
	.zero		404


//--------------------- .nv.constant0._ZN17fastertransformer13addBiasGeluV2I7__half2Li2048EEEvPT_PKS2_PKiS5_iS7_i --------------------------
	.section	.nv.constant0._ZN17fastertransformer13addBiasGeluV2I7__half2Li2048EEEvPT_PKS2_PKiS5_iS7_i,"a",@progbits
	.sectionflags	@""
	.align	4
.nv.constant0._ZN17fastertransformer13addBiasGeluV2I7__half2Li2048EEEvPT_PKS2_PKiS5_iS7_i:
	.zero		404


//--------------------- .nv.constant0._ZN17fastertransformer13addBiasGeluV3I7__half2Li2048ELi1EEEvPT_PKS2_PKiS5_iS7_i --------------------------
	.section	.nv.constant0._ZN17fastertransformer13addBiasGeluV3I7__half2Li2048ELi1EEEvPT_PKS2_PKiS5_iS7_i,"a",@progbits
	.sectionflags	@""
	.align	4
.nv.constant0._ZN17fastertransformer13addBiasGeluV3I7__half2Li2048ELi1EEEvPT_PKS2_PKiS5_iS7_i:
	.zero		404


//--------------------- .nv.constant0._ZN17fastertransformer13addBiasGeluV2I7__half2Li1536EEEvPT_PKS2_PKiS5_iS7_i --------------------------
	.section	.nv.constant0._ZN17fastertransformer13addBiasGeluV2I7__half2Li1536EEEvPT_PKS2_PKiS5_iS7_i,"a",@progbits
	.sectionflags	@""
	.align	4
.nv.constant0._ZN17fastertransformer13addBiasGeluV2I7__half2Li1536EEEvPT_PKS2_PKiS5_iS7_i:
	.zero		404


//--------------------- .nv.constant0._ZN17fastertransformer13addBiasGeluV3I7__half2Li1536ELi1EEEvPT_PKS2_PKiS5_iS7_i --------------------------
	.section	.nv.constant0._ZN17fastertransformer13addBiasGeluV3I7__half2Li1536ELi1EEEvPT_PKS2_PKiS5_iS7_i,"a",@progbits
	.sectionflags	@""
	.align	4
.nv.constant0._ZN17fastertransformer13addBiasGeluV3I7__half2Li1536ELi1EEEvPT_PKS2_PKiS5_iS7_i:
	.zero		404


//--------------------- .nv.constant0._ZN17fastertransformer13addBiasGeluV2I7__half2Li1024EEEvPT_PKS2_PKiS5_iS7_i --------------------------
	.section	.nv.constant0._ZN17fastertransformer13addBiasGeluV2I7__half2Li1024EEEvPT_PKS2_PKiS5_iS7_i,"a",@progbits
	.sectionflags	@""
	.align	4
.nv.constant0._ZN17fastertransformer13addBiasGeluV2I7__half2Li1024EEEvPT_PKS2_PKiS5_iS7_i:
	.zero		404


//--------------------- .nv.constant0._ZN17fastertransformer13addBiasGeluV3I7__half2Li1024ELi1EEEvPT_PKS2_PKiS5_iS7_i --------------------------
	.section	.nv.constant0._ZN17fastertransformer13addBiasGeluV3I7__half2Li1024ELi1EEEvPT_PKS2_PKiS5_iS7_i,"a",@progbits
	.sectionflags	@""
	.align	4
.nv.constant0._ZN17fastertransformer13addBiasGeluV3I7__half2Li1024ELi1EEEvPT_PKS2_PKiS5_iS7_i:
	.zero		404


//--------------------- .nv.constant0._ZN17fastertransformer13addBiasGeluV2I7__half2Li512EEEvPT_PKS2_PKiS5_iS7_i --------------------------
	.section	.nv.constant0._ZN17fastertransformer13addBiasGeluV2I7__half2Li512EEEvPT_PKS2_PKiS5_iS7_i,"a",@progbits
	.sectionflags	@""
	.align	4
.nv.constant0._ZN17fastertransformer13addBiasGeluV2I7__half2Li512EEEvPT_PKS2_PKiS5_iS7_i:
	.zero		404


//--------------------- .nv.constant0._ZN17fastertransformer13addBiasGeluV3I7__half2Li512ELi1EEEvPT_PKS2_PKiS5_iS7_i --------------------------
	.section	.nv.constant0._ZN17fastertransformer13addBiasGeluV3I7__half2Li512ELi1EEEvPT_PKS2_PKiS5_iS7_i,"a",@progbits
	.sectionflags	@""
	.align	4
.nv.constant0._ZN17fastertransformer13addBiasGeluV3I7__half2Li512ELi1EEEvPT_PKS2_PKiS5_iS7_i:
	.zero		404


//--------------------- .nv.constant0._ZN17fastertransformer13addBiasGeluV2I7__half2Li256EEEvPT_PKS2_PKiS5_iS7_i --------------------------
	.section	.nv.constant0._ZN17fastertransformer13addBiasGeluV2I7__half2Li256EEEvPT_PKS2_PKiS5_iS7_i,"a",@progbits
	.sectionflags	@""
	.align	4
.nv.constant0._ZN17fastertransformer13addBiasGeluV2I7__half2Li256EEEvPT_PKS2_PKiS5_iS7_i:
	.zero		404


//--------------------- .nv.constant0._ZN17fastertransformer13addBiasGeluV3I7__half2Li256ELi1EEEvPT_PKS2_PKiS5_iS7_i --------------------------
	.section	.nv.constant0._ZN17fastertransformer13addBiasGeluV3I7__half2Li256ELi1EEEvPT_PKS2_PKiS5_iS7_i,"a",@progbits
	.sectionflags	@""
	.align	4
.nv.constant0._ZN17fastertransformer13addBiasGeluV3I7__half2Li256ELi1EEEvPT_PKS2_PKiS5_iS7_i:
	.zero		404


//--------------------- .nv.constant0._ZN17fastertransformer13add_bias_tanhIfEEvPT_PKS1_ii --------------------------
	.section	.nv.constant0._ZN17fastertransformer13add_bias_tanhIfEEvPT_PKS1_ii,"a",@progbits
	.sectionflags	@""
	.align	4
.nv.constant0._ZN17fastertransformer13add_bias_tanhIfEEvPT_PKS1_ii:
	.zero		376


//--------------------- .nv.constant0._ZN17fastertransformer18generic_activationINS_18IdentityActivationEf6__halfEEvPT0_PKT1_PKS3_S7_PKiS9_iPKfSD_SB_iii --------------------------
	.section	.nv.constant0._ZN17fastertransformer18generic_activationINS_18IdentityActivationEf6__halfEEvPT0_PKT1_PKS3_S7_PKiS9_iPKfSD_SB_iii,"a",@progbits
	.sectionflags	@""
	.align	4
.nv.constant0._ZN17fastertransformer18generic_activationINS_18IdentityActivationEf6__halfEEvPT0_PKT1_PKS3_S7_PKiS9_iPKfSD_SB_iii:
	.zero		444


//--------------------- .nv.constant0._ZN17fastertransformer18generic_activationINS_18IdentityActivationE7__half2S2_EEvPT0_PKT1_PKS3_S7_PKiS9_iPKfSD_SB_iii --------------------------
	.section	.nv.constant0._ZN17fastertransformer18generic_activationINS_18IdentityActivationE7__half2S2_EEvPT0_PKT1_PKS3_S7_PKiS9_iPKfSD_SB_iii,"a",@progbits
	.sectionflags	@""
	.align	4
.nv.constant0._ZN17fastertransformer18generic_activationINS_18IdentityActivationE7__half2S2_EEvPT0_PKT1_PKS3_S7_PKiS9_iPKfSD_SB_iii:
	.zero		444


//--------------------- .nv.constant0._ZN17fastertransformer18generic_activationINS_18IdentityActivationEffEEvPT0_PKT1_PKS2_S6_PKiS8_iPKfSC_SA_iii --------------------------
	.section	.nv.constant0._ZN17fastertransformer18generic_activationINS_18IdentityActivationEffEEvPT0_PKT1_PKS2_S6_PKiS8_iPKfSC_SA_iii,"a",@progbits
	.sectionflags	@""
	.align	4
.nv.constant0._ZN17fastertransformer18generic_activationINS_18IdentityActivationEffEEvPT0_PKT1_PKS2_S6_PKiS8_iPKfSC_SA_iii:
	.zero		444


//--------------------- .nv.constant0._ZN17fastertransformer18generic_activationINS_14SiluActivationE7__half2S2_EEvPT0_PKT1_PKS3_S7_PKiS9_iPKfSD_SB_iii --------------------------
	.section	.nv.constant0._ZN17fastertransformer18generic_activationINS_14SiluActivationE7__half2S2_EEvPT0_PKT1_PKS3_S7_PKiS9_iPKfSD_SB_iii,"a",@progbits
	.sectionflags	@""
	.align	4
.nv.constant0._ZN17fastertransformer18generic_activationINS_14SiluActivationE7__half2S2_EEvPT0_PKT1_PKS3_S7_PKiS9_iPKfSD_SB_iii:
	.zero		444


//--------------------- .nv.constant0._ZN17fastertransformer18generic_activationINS_14SiluActivationEffEEvPT0_PKT1_PKS2_S6_PKiS8_iPKfSC_SA_iii --------------------------
	.section	.nv.constant0._ZN17fastertransformer18generic_activationINS_14SiluActivationEffEEvPT0_PKT1_PKS2_S6_PKiS8_iPKfSC_SA_iii,"a",@progbits
	.sectionflags	@""
	.align	4
.nv.constant0._ZN17fastertransformer18generic_activationINS_14SiluActivationEffEEvPT0_PKT1_PKS2_S6_PKiS8_iPKfSC_SA_iii:
	.zero		444


//--------------------- .nv.constant0._ZN17fastertransformer18generic_activationINS_14ReluActivationE7__half2S2_EEvPT0_PKT1_PKS3_S7_PKiS9_iPKfSD_SB_iii --------------------------
	.section	.nv.constant0._ZN17fastertransformer18generic_activationINS_14ReluActivationE7__half2S2_EEvPT0_PKT1_PKS3_S7_PKiS9_iPKfSD_SB_iii,"a",@progbits
	.sectionflags	@""
	.align	4
.nv.constant0._ZN17fastertransformer18generic_activationINS_14ReluActivationE7__half2S2_EEvPT0_PKT1_PKS3_S7_PKiS9_iPKfSD_SB_iii:
	.zero		444


//--------------------- .nv.constant0._ZN17fastertransformer18generic_activationINS_14ReluActivationEffEEvPT0_PKT1_PKS2_S6_PKiS8_iPKfSC_SA_iii --------------------------
	.section	.nv.constant0._ZN17fastertransformer18generic_activationINS_14ReluActivationEffEEvPT0_PKT1_PKS2_S6_PKiS8_iPKfSC_SA_iii,"a",@progbits
	.sectionflags	@""
	.align	4
.nv.constant0._ZN17fastertransformer18generic_activationINS_14ReluActivationEffEEvPT0_PKT1_PKS2_S6_PKiS8_iPKfSC_SA_iii:
	.zero		444


//--------------------- .nv.constant0._ZN17fastertransformer18generic_activationINS_14GeluActivationE7__half2S2_EEvPT0_PKT1_PKS3_S7_PKiS9_iPKfSD_SB_iii --------------------------
	.section	.nv.constant0._ZN17fastertransformer18generic_activationINS_14GeluActivationE7__half2S2_EEvPT0_PKT1_PKS3_S7_PKiS9_iPKfSD_SB_iii,"a",@progbits
	.sectionflags	@""
	.align	4
.nv.constant0._ZN17fastertransformer18generic_activationINS_14GeluActivationE7__half2S2_EEvPT0_PKT1_PKS3_S7_PKiS9_iPKfSD_SB_iii:
	.zero		444


//--------------------- .nv.constant0._ZN17fastertransformer18generic_activationINS_14GeluActivationEffEEvPT0_PKT1_PKS2_S6_PKiS8_iPKfSC_SA_iii --------------------------
	.section	.nv.constant0._ZN17fastertransformer18generic_activationINS_14GeluActivationEffEEvPT0_PKT1_PKS2_S6_PKiS8_iPKfSC_SA_iii,"a",@progbits
	.sectionflags	@""
	.align	4
.nv.constant0._ZN17fastertransformer18generic_activationINS_14GeluActivationEffEEvPT0_PKT1_PKS2_S6_PKiS8_iPKfSC_SA_iii:
	.zero		444


//--------------------- .nv.constant0._ZN17fastertransformer14sigmoid_kernelI7__half2EEvPT_if --------------------------
	.section	.nv.constant0._ZN17fastertransformer14sigmoid_kernelI7__half2EEvPT_if,"a",@progbits
	.sectionflags	@""
	.align	4
.nv.constant0._ZN17fastertransformer14sigmoid_kernelI7__half2EEvPT_if:
	.zero		368


//--------------------- .nv.constant0._ZN17fastertransformer13add_bias_tanhI6__halfEEvPT_PKS2_ii --------------------------
	.section	.nv.constant0._ZN17fastertransformer13add_bias_tanhI6__halfEEvPT_PKS2_ii,"a",@progbits
	.sectionflags	@""
	.align	4
.nv.constant0._ZN17fastertransformer13add_bias_tanhI6__halfEEvPT_PKS2_ii:
	.zero		376


//--------------------- .text._ZN17fastertransformer14sigmoid_kernelI6__halfEEvPT_if --------------------------
	.section	.text._ZN17fastertransformer14sigmoid_kernelI6__halfEEvPT_if,"ax",@progbits
	.sectioninfo	@"SHI_REGISTERS=8"
	.align	128
        .global         _ZN17fastertransformer14sigmoid_kernelI6__halfEEvPT_if
        .type           _ZN17fastertransformer14sigmoid_kernelI6__halfEEvPT_if,@function
        .size           _ZN17fastertransformer14sigmoid_kernelI6__halfEEvPT_if,(.L_x_216 - _ZN17fastertransformer14sigmoid_kernelI6__halfEEvPT_if)
        .other          _ZN17fastertransformer14sigmoid_kernelI6__halfEEvPT_if,@"STO_CUDA_ENTRY STV_DEFAULT"
_ZN17fastertransformer14sigmoid_kernelI6__halfEEvPT_if:
.text._ZN17fastertransformer14sigmoid_kernelI6__halfEEvPT_if:
[----:B------:R-:W-:Y:S02]  /*0000*/  MOV R1, c[0x0][0x28] ;  /* 0x00000a0000017a02 */ /* 0x000fe40000000f00 */
[----:B------:R-:W0:Y:S04]  /*0010*/  S2R R0, SR_CTAID.Y ;  /* 0x0000000000007919 */ /* 0x000e280000002600 */
[----:B------:R-:W0:Y:S04]  /*0020*/  S2R R3, SR_CTAID.X ;  /* 0x0000000000037919 */ /* 0x000e280000002500 */
[----:B------:R-:W1:Y:S01]  /*0030*/  S2R R5, SR_TID.X ;  /* 0x0000000000057919 */ /* 0x000e620000002100 */
[----:B0-----:R-:W-:-:S04]  /*0040*/  IMAD R0, R0, c[0x0][0xc], R3 ;  /* 0x0000030000007a24 */ /* 0x001fc800078e0203 */
[----:B-1----:R-:W-:-:S05]  /*0050*/  IMAD R0, R0, c[0x0][0x0], R5 ;  /* 0x0000000000007a24 */ /* 0x002fca00078e0205 */
[----:B------:R-:W-:-:S13]  /*0060*/  ISETP.GE.AND P0, PT, R0, c[0x0][0x168], PT ;  /* 0x00005a0000007a0c */ /* 0x000fda0003f06270 */
[----:B------:R-:W-:Y:S05]  /*0070*/  @P0 EXIT ;  /* 0x000000000000094d */ /* 0x000fea0003800000 */
[----:B------:R-:W-:Y:S01]  /*0080*/  HFMA2.MMA R3, -RZ, RZ, 0, 1.1920928955078125e-07 ;  /* 0x00000002ff037435 */ /* 0x000fe200000001ff */
[----:B------:R-:W-:-:S09]  /*0090*/  ULDC.64 UR4, c[0x0][0x118] ;  /* 0x0000460000047ab9 */ /* 0x000fd20000000a00 */
[----:B------:R-:W-:-:S05]  /*00a0*/  IMAD.WIDE R2, R0, R3, c[0x0][0x160] ;  /* 0x0000580000027625 */ /* 0x000fca00078e0203 */
[----:B------:R-:W2:Y:S02]  /*00b0*/  LDG.E.U16 R0, [R2.64] ;  /* 0x0000000402007981 */ /* 0x000ea4000c1e1500 */
[----:B--2---:R-:W-:-:S05]  /*00c0*/  HADD2.F32 R0, -RZ, R0.H0_H0 ;  /* 0x20000000ff007230 */ /* 0x004fca0000004100 */
[----:B------:R-:W-:-:S06]  /*00d0*/  FMUL.FTZ R0, R0, -1.4426950216293334961 ;  /* 0xbfb8aa3b00007820 */ /* 0x000fcc0000410000 */
[----:B------:R-:W0:Y:S02]  /*00e0*/  MUFU.EX2 R0, R0 ;  /* 0x0000000000007308 */ /* 0x000e240000000800 */
[----:B0-----:R-:W-:-:S06]  /*00f0*/  FADD.FTZ R4, R0, 1 ;  /* 0x3f80000000047421 */ /* 0x001fcc0000010000 */
[----:B------:R-:W0:Y:S02]  /*0100*/  MUFU.RCP R4, R4 ;  /* 0x0000000400047308 */ /* 0x000e240000001000 */
[----:B0-----:R-:W-:-:S05]  /*0110*/  FMUL.FTZ R5, R4, c[0x0][0x16c] ;  /* 0x00005b0004057a20 */ /* 0x001fca0000410000 */
[----:B------:R-:W-:-:S05]  /*0120*/  F2FP.PACK_AB R5, RZ, R5 ;  /* 0x00000005ff05723e */ /* 0x000fca00000000ff */
[----:B------:R-:W-:Y:S01]  /*0130*/  STG.E.U16 [R2.64], R5 ;  /* 0x0000000502007986 */ /* 0x000fe2000c101504 */
[----:B------:R-:W-:Y:S05]  /*0140*/  EXIT ;  /* 0x000000000000794d */ /* 0x000fea0003800000 */
.L_x_0:
[----:B------:R-:W-:-:S00]  /*0150*/  BRA `(.L_x_0) ;  /* 0xfffffff000007947 */ /* 0x000fc0000383ffff */
[----:B------:R-:W-:-:S00]  /*0160*/  NOP ;  /* 0x0000000000007918 */ /* 0x000fc00000000000 */
        /* <DEDUP_REMOVED lines=9> */
.L_x_216:


//--------------------- .text._ZN17fastertransformer14sigmoid_kernelIfEEvPT_if --------------------------
	.section	.text._ZN17fastertransformer14sigmoid_kernelIfEEvPT_if,"ax",@progbits
	.sectioninfo	@"SHI_REGISTERS=8"
	.align	128
        .global         _ZN17fastertransformer14sigmoid_kernelIfEEvPT_if
        .type           _ZN17fastertransformer14sigmoid_kernelIfEEvPT_if,@function
        .size           _ZN17fastertransformer14sigmoid_kernelIfEEvPT_if,(.L_x_217 - _ZN17fastertransformer14sigmoid_kernelIfEEvPT_if)
        .other          _ZN17fastertransformer14sigmoid_kernelIfEEvPT_if,@"STO_CUDA_ENTRY STV_DEFAULT"
_ZN17fastertransformer14sigmoid_kernelIfEEvPT_if:
.text._ZN17fastertransformer14sigmoid_kernelIfEEvPT_if:
        /* <DEDUP_REMOVED lines=8> */
[----:B------:R-:W-:Y:S01]  /*0080*/  HFMA2.MMA R3, -RZ, RZ, 0, 2.384185791015625e-07 ;  /* 0x00000004ff037435 */ /* 0x000fe200000001ff */
[----:B------:R-:W-:-:S09]  /*0090*/  ULDC.64 UR4, c[0x0][0x118] ;  /* 0x0000460000047ab9 */ /* 0x000fd20000000a00 */
[----:B------:R-:W-:-:S05]  /*00a0*/  IMAD.WIDE R2, R0, R3, c[0x0][0x160] ;  /* 0x0000580000027625 */ /* 0x000fca00078e0203 */
[----:B------:R-:W2:Y:S02]  /*00b0*/  LDG.E R0, [R2.64] ;  /* 0x0000000402007981 */ /* 0x000ea4000c1e1900 */
[----:B--2---:R-:W-:-:S06]  /*00c0*/  FMUL.FTZ R0, R0, -1.4426950216293334961 ;  /* 0xbfb8aa3b00007820 */ /* 0x004fcc0000410000 */
[----:B------:R-:W0:Y:S02]  /*00d0*/  MUFU.EX2 R0, R0 ;  /* 0x0000000000007308 */ /* 0x000e240000000800 */
[----:B0-----:R-:W-:-:S06]  /*00e0*/  FADD.FTZ R4, R0, 1 ;  /* 0x3f80000000047421 */ /* 0x001fcc0000010000 */
[----:B------:R-:W0:Y:S02]  /*00f0*/  MUFU.RCP R4, R4 ;  /* 0x0000000400047308 */ /* 0x000e240000001000 */
[----:B0-----:R-:W-:-:S05]  /*0100*/  FMUL.FTZ R5, R4, c[0x0][0x16c] ;  /* 0x00005b0004057a20 */ /* 0x001fca0000410000 */
[----:B------:R-:W-:Y:S01]  /*0110*/  STG.E [R2.64], R5 ;  /* 0x0000000502007986 */ /* 0x000fe2000c101904 */
[----:B------:R-:W-:Y:S05]  /*0120*/  EXIT ;  /* 0x000000000000794d */ /* 0x000fea0003800000 */
.L_x_1:
        /* <DEDUP_REMOVED lines=13> */
.L_x_217:


//--------------------- .text._ZN17fastertransformer13addBiasGeluV3I7__half2Li40960ELi2EEEvPT_PKS2_PKiS5_iS7_i --------------------------
	.section	.text._ZN17fastertransformer13addBiasGeluV3I7__half2Li40960ELi2EEEvPT_PKS2_PKiS5_iS7_i,"ax",@progbits
	.sectioninfo	@"SHI_REGISTERS=24"
	.align	128
        .global         _ZN17fastertransformer13addBiasGeluV3I7__half2Li40960ELi2EEEvPT_PKS2_PKiS5_iS7_i
        .type           _ZN17fastertransformer13addBiasGeluV3I7__half2Li40960ELi2EEEvPT_PKS2_PKiS5_iS7_i,@function
        .size           _ZN17fastertransformer13addBiasGeluV3I7__half2Li40960ELi2EEEvPT_PKS2_PKiS5_iS7_i,(.L_x_218 - _ZN17fastertransformer13addBiasGeluV3I7__half2Li40960ELi2EEEvPT_PKS2_PKiS5_iS7_i)
        .other          _ZN17fastertransformer13addBiasGeluV3I7__half2Li40960ELi2EEEvPT_PKS2_PKiS5_iS7_i,@"STO_CUDA_ENTRY STV_DEFAULT"
_ZN17fastertransformer13addBiasGeluV3I7__half2Li40960ELi2EEEvPT_PKS2_PKiS5_iS7_i:
.text._ZN17fastertransformer13addBiasGeluV3I7__half2Li40960ELi2EEEvPT_PKS2_PKiS5_iS7_i:
[----:B------:R-:W-:Y:S02]  /*0000*/  MOV R1, c[0x0][0x28] ;  /* 0x00000a0000017a02 */ /* 0x000fe40000000f00 */
[----:B------:R-:W0:Y:S04]  /*0010*/  S2R R0, SR_CTAID.X ;  /* 0x0000000000007919 */ /* 0x000e280000002500 */
[----:B------:R-:W0:Y:S02]  /*0020*/  S2R R3, SR_TID.X ;  /* 0x0000000000037919 */ /* 0x000e240000002100 */
[----:B0-----:R-:W-:-:S04]  /*0030*/  IMAD R0, R0, c[0x0][0x0], R3 ;  /* 0x0000000000007a24 */ /* 0x001fc800078e0203 */
[----:B------:R-:W-:-:S05]  /*0040*/  IMAD.SHL.U32 R0, R0, 0x2, RZ ;  /* 0x0000000200007824 */ /* 0x000fca00078e00ff */
[----:B------:R-:W-:-:S13]  /*0050*/  ISETP.GE.AND P0, PT, R0, c[0x0][0x180], PT ;  /* 0x0000600000007a0c */ /* 0x000fda0003f06270 */
[----:B------:R-:W-:Y:S05]  /*0060*/  @P0 EXIT ;  /* 0x000000000000094d */ /* 0x000fea0003800000 */
[----:B------:R-:W-:Y:S01]  /*0070*/  MOV R5, c[0x0][0xc] ;  /* 0x0000030000057a02 */ /* 0x000fe20000000f00 */
[----:B------:R-:W-:Y:S01]  /*0080*/  ULDC.64 UR4, c[0x0][0x118] ;  /* 0x0000460000047ab9 */ /* 0x000fe20000000a00 */
[----:B------:R-:W-:-:S03]  /*0090*/  ISETP.NE.U32.AND P0, PT, RZ, c[0x0][0x168], PT ;  /* 0x00005a00ff007a0c */ /* 0x000fc60003f05070 */
[----:B------:R-:W-:Y:S01]  /*00a0*/  IMAD R5, R5, c[0x0][0x0], RZ ;  /* 0x0000000005057a24 */ /* 0x000fe200078e02ff */
[----:B------:R-:W-:-:S13]  /*00b0*/  ISETP.NE.AND.EX P0, PT, RZ, c[0x0][0x16c], PT, P0 ;  /* 0x00005b00ff007a0c */ /* 0x000fda0003f05300 */
.L_x_9:
[C---:B------:R-:W-:Y:S01]  /*00c0*/  @P0 IADD3 R10, R0.reuse, 0x1, RZ ;  /* 0x00000001000a0810 */ /* 0x040fe20007ffe0ff */
[----:B------:R-:W-:-:S04]  /*00d0*/  @P0 IMAD.HI R8, R0, 0x66666667, RZ ;  /* 0x6666666700080827 */ /* 0x000fc800078e02ff */
[----:B0-----:R-:W-:Y:S01]  /*00e0*/  @P0 IMAD.HI R11, R10, 0x66666667, RZ ;  /* 0x666666670a0b0827 */ /* 0x001fe200078e02ff */
[----:B-1----:R-:W-:-:S03]  /*00f0*/  @P0 SHF.R.U32.HI R9, RZ, 0x1f, R8 ;  /* 0x0000001fff090819 */ /* 0x002fc60000011608 */
[----:B------:R-:W-:Y:S01]  /*0100*/  IMAD.MOV.U32 R7, RZ, RZ, 0x4 ;  /* 0x00000004ff077424 */ /* 0x000fe200078e00ff */
[----:B------:R-:W-:Y:S02]  /*0110*/  @P0 SHF.R.U32.HI R12, RZ, 0x1f, R11 ;  /* 0x0000001fff0c0819 */ /* 0x000fe4000001160b */
[----:B------:R-:W-:Y:S01]  /*0120*/  @P0 LEA.HI.SX32 R9, R8, R9, 0x12 ;  /* 0x0000000908090211 */ /* 0x000fe200078f92ff */
[----:B------:R-:W-:Y:S01]  /*0130*/  IMAD.WIDE R2, R0, R7, c[0x0][0x160] ;  /* 0x0000580000027625 */ /* 0x000fe200078e0207 */
[----:B------:R-:W-:-:S03]  /*0140*/  @P0 LEA.HI.SX32 R11, R11, R12, 0x12 ;  /* 0x0000000c0b0b0211 */ /* 0x000fc600078f92ff */
[----:B------:R-:W-:Y:S01]  /*0150*/  @P0 IMAD R12, R9, -0xa000, R0 ;  /* 0xffff6000090c0824 */ /* 0x000fe200078e0200 */
[----:B------:R-:W2:Y:S01]  /*0160*/  LDG.E R8, [R2.64+0x4] ;  /* 0x0000040402087981 */ /* 0x000ea2000c1e1900 */
[----:B------:R-:W-:Y:S02]  /*0170*/  @P0 IMAD R14, R11, -0xa000, R10 ;  /* 0xffff60000b0e0824 */ /* 0x000fe400078e020a */
[-C--:B------:R-:W-:Y:S01]  /*0180*/  @P0 IMAD.WIDE R12, R12, R7.reuse, c[0x0][0x168] ;  /* 0x00005a000c0c0625 */ /* 0x080fe200078e0207 */
[----:B------:R0:W5:Y:S03]  /*0190*/  LDG.E R11, [R2.64] ;  /* 0x00000004020b7981 */ /* 0x000166000c1e1900 */
[----:B------:R-:W-:Y:S01]  /*01a0*/  @P0 IMAD.WIDE R14, R14, R7, c[0x0][0x168] ;  /* 0x00005a000e0e0625 */ /* 0x000fe200078e0207 */
[----:B------:R0:W5:Y:S04]  /*01b0*/  @P0 LDG.E.CONSTANT R4, [R12.64] ;  /* 0x000000040c040981 */ /* 0x000168000c1e9900 */
[----:B------:R0:W5:Y:S01]  /*01c0*/  @P0 LDG.E.CONSTANT R6, [R14.64] ;  /* 0x000000040e060981 */ /* 0x000162000c1e9900 */
[----:B--2---:R-:W-:Y:S01]  /*01d0*/  @P0 MOV R9, R8 ;  /* 0x0000000800090202 */ /* 0x004fe20000000f00 */
[----:B------:R-:W-:Y:S01]  /*01e0*/  @!P0 IMAD.MOV.U32 R9, RZ, RZ, R8 ;  /* 0x000000ffff098224 */ /* 0x000fe200078e0008 */
[----:B------:R-:W-:Y:S05]  /*01f0*/  @!P0 BRA `(.L_x_2) ;  /* 0x000007d000008947 */ /* 0x000fea0003800000 */
[----:B0----5:R-:W-:Y:S01]  /*0200*/  HFMA2.MMA R11, R11, 1, 1, R4 ;  /* 0x3c003c000b0b7835 */ /* 0x021fe20000000004 */
[----:B------:R-:W-:Y:S01]  /*0210*/  HADD2 R9, R9, R6 ;  /* 0x0000000609097230 */ /* 0x000fe20000000000 */
[----:B------:R-:W-:-:S04]  /*0220*/  ISETP.NE.U32.AND P1, PT, RZ, c[0x0][0x170], PT ;  /* 0x00005c00ff007a0c */ /* 0x000fc80003f25070 */
[----:B------:R-:W-:Y:S01]  /*0230*/  HADD2.F32 R15, -RZ, R9.H1_H1 ;  /* 0x30000009ff0f7230 */ /* 0x000fe20000004100 */
[C---:B------:R-:W-:Y:S01]  /*0240*/  HFMA2.MMA R10, R9.reuse, R9, -RZ ;  /* 0x00000009090a7235 */ /* 0x040fe200001000ff */
[----:B------:R-:W-:Y:S02]  /*0250*/  ISETP.NE.AND.EX P1, PT, RZ, c[0x0][0x174], PT, P1 ;  /* 0x00005d00ff007a0c */ /* 0x000fe40003f25310 */
[C---:B------:R-:W-:Y:S02]  /*0260*/  HMUL2 R8, R11.reuse, R11 ;  /* 0x0000000b0b087232 */ /* 0x040fe40000000000 */
[----:B------:R-:W-:Y:S01]  /*0270*/  HADD2.F32 R13, -RZ, R11.H0_H0 ;  /* 0x2000000bff0d7230 */ /* 0x000fe20000004100 */
[----:B------:R-:W-:Y:S01]  /*0280*/  HFMA2.MMA R12, R9, R10, -RZ ;  /* 0x0000000a090c7235 */ /* 0x000fe200001000ff */
[----:B------:R-:W-:-:S05]  /*0290*/  HMUL2 R8, R11, R8 ;  /* 0x000000080b087232 */ /* 0x000fca0000000000 */
[--C-:B------:R-:W-:Y:S02]  /*02a0*/  HADD2.F32 R10, -RZ, R8.reuse.H0_H0 ;  /* 0x20000008ff0a7230 */ /* 0x100fe40000004100 */
[----:B------:R-:W-:Y:S02]  /*02b0*/  HADD2.F32 R8, -RZ, R8.H1_H1 ;  /* 0x30000008ff087230 */ /* 0x000fe40000004100 */
[--C-:B------:R-:W-:Y:S01]  /*02c0*/  HADD2.F32 R14, -RZ, R12.reuse.H0_H0 ;  /* 0x2000000cff0e7230 */ /* 0x100fe20000004100 */
[----:B------:R-:W-:Y:S01]  /*02d0*/  FFMA.FTZ R10, R10, 0.044714998453855514526, R13 ;  /* 0x3d3727130a0a7823 */ /* 0x000fe2000001000d */
[----:B------:R-:W-:Y:S02]  /*02e0*/  HADD2.F32 R13, -RZ, R9.H0_H0 ;  /* 0x20000009ff0d7230 */ /* 0x000fe40000004100 */
[----:B------:R-:W-:Y:S01]  /*02f0*/  HADD2.F32 R12, -RZ, R12.H1_H1 ;  /* 0x3000000cff0c7230 */ /* 0x000fe20000004100 */
[----:B------:R-:W-:Y:S02]  /*0300*/  FMUL.FTZ R10, R10, 0.79788458347320556641 ;  /* 0x3f4c422a0a0a7820 */ /* 0x000fe40000410000 */
[----:B------:R-:W-:-:S02]  /*0310*/  FFMA.FTZ R13, R14, 0.044714998453855514526, R13 ;  /* 0x3d3727130e0d7823 */ /* 0x000fc4000001000d */
[----:B------:R-:W-:Y:S02]  /*0320*/  FFMA.FTZ R12, R12, 0.044714998453855514526, R15 ;  /* 0x3d3727130c0c7823 */ /* 0x000fe4000001000f */
[----:B------:R-:W-:Y:S01]  /*0330*/  FMUL.FTZ R14, R13, 0.79788458347320556641 ;  /* 0x3f4c422a0d0e7820 */ /* 0x000fe20000410000 */
[----:B------:R-:W-:Y:S01]  /*0340*/  HADD2.F32 R13, -RZ, R11.H1_H1 ;  /* 0x3000000bff0d7230 */ /* 0x000fe20000004100 */
[----:B------:R-:W-:Y:S01]  /*0350*/  FMUL.FTZ R15, R12, 0.79788458347320556641 ;  /* 0x3f4c422a0c0f7820 */ /* 0x000fe20000410000 */
[----:B------:R-:W0:Y:S03]  /*0360*/  MUFU.TANH R10, R10 ;  /* 0x0000000a000a7308 */ /* 0x000e260000002400 */
[----:B------:R-:W-:-:S04]  /*0370*/  FFMA.FTZ R8, R8, 0.044714998453855514526, R13 ;  /* 0x3d37271308087823 */ /* 0x000fc8000001000d */
[----:B------:R-:W-:Y:S01]  /*0380*/  FMUL.FTZ R8, R8, 0.79788458347320556641 ;  /* 0x3f4c422a08087820 */ /* 0x000fe20000410000 */
[----:B------:R-:W1:Y:S08]  /*0390*/  MUFU.TANH R14, R14 ;  /* 0x0000000e000e7308 */ /* 0x000e700000002400 */
[----:B------:R-:W2:Y:S01]  /*03a0*/  MUFU.TANH R8, R8 ;  /* 0x0000000800087308 */ /* 0x000ea20000002400 */
[----:B0-----:R-:W-:-:S04]  /*03b0*/  FADD.FTZ R10, R10, 1 ;  /* 0x3f8000000a0a7421 */ /* 0x001fc80000010000 */
[----:B------:R-:W-:-:S03]  /*03c0*/  FMUL.FTZ R10, R10, 0.5 ;  /* 0x3f0000000a0a7820 */ /* 0x000fc60000410000 */
[----:B------:R-:W0:Y:S01]  /*03d0*/  MUFU.TANH R15, R15 ;  /* 0x0000000f000f7308 */ /* 0x000e220000002400 */
[----:B-1----:R-:W-:-:S04]  /*03e0*/  FADD.FTZ R13, R14, 1 ;  /* 0x3f8000000e0d7421 */ /* 0x002fc80000010000 */
[----:B------:R-:W-:Y:S02]  /*03f0*/  FMUL.FTZ R14, R13, 0.5 ;  /* 0x3f0000000d0e7820 */ /* 0x000fe40000410000 */
[----:B--2---:R-:W-:-:S04]  /*0400*/  FADD.FTZ R12, R8, 1 ;  /* 0x3f800000080c7421 */ /* 0x004fc80000010000 */
[----:B------:R-:W-:Y:S02]  /*0410*/  FMUL.FTZ R13, R12, 0.5 ;  /* 0x3f0000000c0d7820 */ /* 0x000fe40000410000 */
[----:B0-----:R-:W-:-:S03]  /*0420*/  FADD.FTZ R16, R15, 1 ;  /* 0x3f8000000f107421 */ /* 0x001fc60000010000 */
[----:B------:R-:W-:Y:S01]  /*0430*/  F2FP.PACK_AB R10, R13, R10 ;  /* 0x0000000a0d0a723e */ /* 0x000fe200000000ff */
[----:B------:R-:W-:-:S05]  /*0440*/  FMUL.FTZ R17, R16, 0.5 ;  /* 0x3f00000010117820 */ /* 0x000fca0000410000 */
[----:B------:R-:W-:Y:S01]  /*0450*/  HFMA2.MMA R11, R11, R10, -RZ ;  /* 0x0000000a0b0b7235 */ /* 0x000fe200001000ff */
[----:B------:R-:W-:-:S05]  /*0460*/  F2FP.PACK_AB R14, R17, R14 ;  /* 0x0000000e110e723e */ /* 0x000fca00000000ff */
[----:B------:R-:W-:Y:S01]  /*0470*/  HMUL2 R9, R9, R14 ;  /* 0x0000000e09097232 */ /* 0x000fe20000000000 */
[----:B------:R-:W-:Y:S05]  /*0480*/  @!P1 BRA `(.L_x_3) ;  /* 0x0000027000009947 */ /* 0x000fea0003800000 */
[----:B------:R-:W-:Y:S01]  /*0490*/  ISETP.NE.U32.AND P2, PT, RZ, c[0x0][0x188], PT ;  /* 0x00006200ff007a0c */ /* 0x000fe20003f45070 */
[----:B------:R-:W-:Y:S01]  /*04a0*/  IMAD.HI R8, R0, 0x66666667, RZ ;  /* 0x6666666700087827 */ /* 0x000fe200078e02ff */
[----:B------:R-:W-:Y:S02]  /*04b0*/  MOV R17, RZ ;  /* 0x000000ff00117202 */ /* 0x000fe40000000f00 */
[----:B------:R-:W-:Y:S02]  /*04c0*/  ISETP.NE.AND.EX P2, PT, RZ, c[0x0][0x18c], PT, P2 ;  /* 0x00006300ff007a0c */ /* 0x000fe40003f45320 */
[----:B------:R-:W-:-:S04]  /*04d0*/  SHF.R.U32.HI R13, RZ, 0x1f, R8 ;  /* 0x0000001fff0d7819 */ /* 0x000fc80000011608 */
[----:B------:R-:W-:-:S07]  /*04e0*/  LEA.HI.SX32 R8, R8, R13, 0x12 ;  /* 0x0000000d08087211 */ /* 0x000fce00078f92ff */
[----:B------:R-:W-:-:S05]  /*04f0*/  @P2 IMAD.WIDE R14, R8, R7, c[0x0][0x188] ;  /* 0x00006200080e2625 */ /* 0x000fca00078e0207 */
[----:B------:R-:W2:Y:S01]  /*0500*/  @P2 LDG.E R17, [R14.64] ;  /* 0x000000040e112981 */ /* 0x000ea2000c1e1900 */
[----:B------:R-:W-:-:S04]  /*0510*/  IABS R19, c[0x0][0x190] ;  /* 0x0000640000137a13 */ /* 0x000fc80000000000 */
[----:B------:R-:W0:Y:S08]  /*0520*/  I2F.RP R10, R19 ;  /* 0x00000013000a7306 */ /* 0x000e300000209400 */
[----:B0-----:R-:W0:Y:S02]  /*0530*/  MUFU.RCP R10, R10 ;  /* 0x0000000a000a7308 */ /* 0x001e240000001000 */
[----:B0-----:R-:W-:-:S06]  /*0540*/  IADD3 R12, R10, 0xffffffe, RZ ;  /* 0x0ffffffe0a0c7810 */ /* 0x001fcc0007ffe0ff */
[----:B------:R0:W1:Y:S02]  /*0550*/  F2I.FTZ.U32.TRUNC.NTZ R13, R12 ;  /* 0x0000000c000d7305 */ /* 0x000064000021f000 */
[----:B0-----:R-:W-:Y:S02]  /*0560*/  IMAD.MOV.U32 R12, RZ, RZ, RZ ;  /* 0x000000ffff0c7224 */ /* 0x001fe400078e00ff */
[----:B-1----:R-:W-:-:S04]  /*0570*/  IMAD.MOV R16, RZ, RZ, -R13 ;  /* 0x000000ffff107224 */ /* 0x002fc800078e0a0d */
[----:B------:R-:W-:-:S04]  /*0580*/  IMAD R21, R16, R19, RZ ;  /* 0x0000001310157224 */ /* 0x000fc800078e02ff */
[----:B------:R-:W-:Y:S01]  /*0590*/  IMAD.HI.U32 R13, R13, R21, R12 ;  /* 0x000000150d0d7227 */ /* 0x000fe200078e000c */
[----:B--2---:R-:W-:-:S04]  /*05a0*/  IADD3 R17, R8, R17, RZ ;  /* 0x0000001108117210 */ /* 0x004fc80007ffe0ff */
[----:B------:R-:W-:Y:S02]  /*05b0*/  IABS R14, R17 ;  /* 0x00000011000e7213 */ /* 0x000fe40000000000 */
[----:B------:R-:W-:-:S03]  /*05c0*/  LOP3.LUT R17, R17, c[0x0][0x190], RZ, 0x3c, !PT ;  /* 0x0000640011117a12 */ /* 0x000fc600078e3cff */
[----:B------:R-:W-:Y:S01]  /*05d0*/  IMAD.HI.U32 R13, R13, R14, RZ ;  /* 0x0000000e0d0d7227 */ /* 0x000fe200078e00ff */
[----:B------:R-:W-:-:S04]  /*05e0*/  ISETP.GE.AND P3, PT, R17, RZ, PT ;  /* 0x000000ff1100720c */ /* 0x000fc80003f66270 */
[----:B------:R-:W-:-:S05]  /*05f0*/  IADD3 R10, -R13, RZ, RZ ;  /* 0x000000ff0d0a7210 */ /* 0x000fca0007ffe1ff */
[----:B------:R-:W-:-:S05]  /*0600*/  IMAD R10, R19, R10, R14 ;  /* 0x0000000a130a7224 */ /* 0x000fca00078e020e */
[----:B------:R-:W-:-:S13]  /*0610*/  ISETP.GT.U32.AND P4, PT, R19, R10, PT ;  /* 0x0000000a1300720c */ /* 0x000fda0003f84070 */
[----:B------:R-:W-:Y:S01]  /*0620*/  @!P4 IMAD.IADD R10, R10, 0x1, -R19 ;  /* 0x000000010a0ac824 */ /* 0x000fe200078e0a13 */
[----:B------:R-:W-:Y:S02]  /*0630*/  @!P4 IADD3 R13, R13, 0x1, RZ ;  /* 0x000000010d0dc810 */ /* 0x000fe40007ffe0ff */
[----:B------:R-:W-:Y:S02]  /*0640*/  ISETP.NE.AND P4, PT, RZ, c[0x0][0x190], PT ;  /* 0x00006400ff007a0c */ /* 0x000fe40003f85270 */
[----:B------:R-:W-:-:S13]  /*0650*/  ISETP.GE.U32.AND P2, PT, R10, R19, PT ;  /* 0x000000130a00720c */ /* 0x000fda0003f46070 */
[----:B------:R-:W-:-:S04]  /*0660*/  @P2 IADD3 R13, R13, 0x1, RZ ;  /* 0x000000010d0d2810 */ /* 0x000fc80007ffe0ff */
[----:B------:R-:W-:Y:S02]  /*0670*/  @!P3 IADD3 R13, -R13, RZ, RZ ;  /* 0x000000ff0d0db210 */ /* 0x000fe40007ffe1ff */
[----:B------:R-:W-:-:S05]  /*0680*/  @!P4 LOP3.LUT R13, RZ, c[0x0][0x190], RZ, 0x33, !PT ;  /* 0x00006400ff0dca12 */ /* 0x000fca00078e33ff */
[----:B------:R-:W-:-:S06]  /*0690*/  IMAD.WIDE R12, R13, R7, c[0x0][0x170] ;  /* 0x00005c000d0c7625 */ /* 0x000fcc00078e0207 */
[----:B------:R-:W2:Y:S01]  /*06a0*/  LDG.E R12, [R12.64] ;  /* 0x000000040c0c7981 */ /* 0x000ea2000c1e1900 */
[----:B------:R-:W-:-:S04]  /*06b0*/  IMAD R15, R8, -0xa000, R0 ;  /* 0xffff6000080f7824 */ /* 0x000fc800078e0200 */
[----:B--2---:R-:W-:-:S04]  /*06c0*/  IMAD R14, R12, 0xa000, R15 ;  /* 0x0000a0000c0e7824 */ /* 0x004fc800078e020f */
[----:B------:R-:W-:-:S06]  /*06d0*/  IMAD.WIDE R14, R14, R7, c[0x0][0x178] ;  /* 0x00005e000e0e7625 */ /* 0x000fcc00078e0207 */
[----:B------:R-:W2:Y:S02]  /*06e0*/  LDG.E R14, [R14.64] ;  /* 0x000000040e0e7981 */ /* 0x000ea4000c1e1900 */
[----:B--2---:R-:W-:-:S05]  /*06f0*/  HMUL2 R11, R11, R14 ;  /* 0x0000000e0b0b7232 */ /* 0x004fca0000000000 */
.L_x_3:
[----:B------:R0:W-:Y:S01]  /*0700*/  STG.E [R2.64], R11 ;  /* 0x0000000b02007986 */ /* 0x0001e2000c101904 */
[----:B------:R-:W-:Y:S05]  /*0710*/  @!P1 BRA `(.L_x_4) ;  /* 0x0000029000009947 */ /* 0x000fea0003800000 */
[----:B------:R-:W-:Y:S02]  /*0720*/  IADD3 R8, R0, 0x1, RZ ;  /* 0x0000000100087810 */ /* 0x000fe40007ffe0ff */
[----:B------:R-:W-:-:S03]  /*0730*/  ISETP.NE.U32.AND P1, PT, RZ, c[0x0][0x188], PT ;  /* 0x00006200ff007a0c */ /* 0x000fc60003f25070 */
[----:B------:R-:W-:Y:S01]  /*0740*/  IMAD.HI R10, R8, 0x66666667, RZ ;  /* 0x66666667080a7827 */ /* 0x000fe200078e02ff */
[----:B------:R-:W-:-:S04]  /*0750*/  ISETP.NE.AND.EX P1, PT, RZ, c[0x0][0x18c], PT, P1 ;  /* 0x00006300ff007a0c */ /* 0x000fc80003f25310 */
[----:B0-----:R-:W-:-:S04]  /*0760*/  SHF.R.U32.HI R11, RZ, 0x1f, R10 ;  /* 0x0000001fff0b7819 */ /* 0x001fc8000001160a */
[----:B------:R-:W-:Y:S01]  /*0770*/  LEA.HI.SX32 R10, R10, R11, 0x12 ;  /* 0x0000000b0a0a7211 */ /* 0x000fe200078f92ff */
[----:B------:R-:W-:-:S04]  /*0780*/  IMAD.MOV.U32 R11, RZ, RZ, RZ ;  /* 0x000000ffff0b7224 */ /* 0x000fc800078e00ff */
[----:B------:R-:W-:-:S05]  /*0790*/  @P1 IMAD.WIDE R14, R10, R7, c[0x0][0x188] ;  /* 0x000062000a0e1625 */ /* 0x000fca00078e0207 */
[----:B------:R-:W2:Y:S01]  /*07a0*/  @P1 LDG.E R11, [R14.64] ;  /* 0x000000040e0b1981 */ /* 0x000ea2000c1e1900 */
[----:B------:R-:W-:Y:S02]  /*07b0*/  IABS R16, c[0x0][0x190] ;  /* 0x0000640000107a13 */ /* 0x000fe40000000000 */
[----:B------:R-:W-:Y:S02]  /*07c0*/  MOV R12, RZ ;  /* 0x000000ff000c7202 */ /* 0x000fe40000000f00 */
[----:B------:R-:W0:Y:S08]  /*07d0*/  I2F.RP R17, R16 ;  /* 0x0000001000117306 */ /* 0x000e300000209400 */
[----:B0-----:R-:W0:Y:S02]  /*07e0*/  MUFU.RCP R17, R17 ;  /* 0x0000001100117308 */ /* 0x001e240000001000 */
[----:B0-----:R-:W-:-:S06]  /*07f0*/  IADD3 R18, R17, 0xffffffe, RZ ;  /* 0x0ffffffe11127810 */ /* 0x001fcc0007ffe0ff */
[----:B------:R-:W0:Y:S02]  /*0800*/  F2I.FTZ.U32.TRUNC.NTZ R13, R18 ;  /* 0x00000012000d7305 */ /* 0x000e24000021f000 */
[----:B0-----:R-:W-:-:S05]  /*0810*/  IADD3 R19, RZ, -R13, RZ ;  /* 0x8000000dff137210 */ /* 0x001fca0007ffe0ff */
[----:B------:R-:W-:-:S04]  /*0820*/  IMAD R19, R19, R16, RZ ;  /* 0x0000001013137224 */ /* 0x000fc800078e02ff */
[----:B------:R-:W-:-:S04]  /*0830*/  IMAD.HI.U32 R12, R13, R19, R12 ;  /* 0x000000130d0c7227 */ /* 0x000fc800078e000c */
[----:B--2---:R-:W-:-:S05]  /*0840*/  IMAD.IADD R11, R10, 0x1, R11 ;  /* 0x000000010a0b7824 */ /* 0x004fca00078e020b */
[----:B------:R-:W-:Y:S02]  /*0850*/  IABS R14, R11 ;  /* 0x0000000b000e7213 */ /* 0x000fe40000000000 */
[----:B------:R-:W-:-:S03]  /*0860*/  LOP3.LUT R11, R11, c[0x0][0x190], RZ, 0x3c, !PT ;  /* 0x000064000b0b7a12 */ /* 0x000fc600078e3cff */
[----:B------:R-:W-:Y:S01]  /*0870*/  IMAD.MOV.U32 R13, RZ, RZ, R14 ;  /* 0x000000ffff0d7224 */ /* 0x000fe200078e000e */
[----:B------:R-:W-:-:S03]  /*0880*/  ISETP.GE.AND P3, PT, R11, RZ, PT ;  /* 0x000000ff0b00720c */ /* 0x000fc60003f66270 */
[----:B------:R-:W-:-:S05]  /*0890*/  IMAD.HI.U32 R12, R12, R13, RZ ;  /* 0x0000000d0c0c7227 */ /* 0x000fca00078e00ff */
        /* <DEDUP_REMOVED lines=16> */
[----:B--2---:R-:W-:-:S07]  /*09a0*/  HFMA2.MMA R9, R9, R10, -RZ ;  /* 0x0000000a09097235 */ /* 0x004fce00001000ff */
.L_x_4:
[----:B------:R1:W-:Y:S01]  /*09b0*/  STG.E [R2.64+0x4], R9 ;  /* 0x0000040902007986 */ /* 0x0003e2000c101904 */
[----:B------:R-:W-:Y:S05]  /*09c0*/  BRA `(.L_x_5) ;  /* 0x000007b000007947 */ /* 0x000fea0003800000 */
.L_x_2:
[C---:B0-----:R-:W-:Y:S01]  /*09d0*/  HFMA2.MMA R10, R9.reuse, R9, -RZ ;  /* 0x00000009090a7235 */ /* 0x041fe200001000ff */
[C---:B-----5:R-:W-:Y:S01]  /*09e0*/  HMUL2 R8, R11.reuse, R11 ;  /* 0x0000000b0b087232 */ /* 0x060fe20000000000 */
[----:B------:R-:W-:Y:S01]  /*09f0*/  ISETP.NE.U32.AND P1, PT, RZ, c[0x0][0x170], PT ;  /* 0x00005c00ff007a0c */ /* 0x000fe20003f25070 */
[----:B------:R-:W-:Y:S02]  /*0a00*/  HADD2.F32 R13, -RZ, R11.H0_H0 ;  /* 0x2000000bff0d7230 */ /* 0x000fe40000004100 */
[----:B------:R-:W-:Y:S01]  /*0a10*/  HMUL2 R8, R11, R8 ;  /* 0x000000080b087232 */ /* 0x000fe20000000000 */
[----:B------:R-:W-:Y:S01]  /*0a20*/  HFMA2.MMA R12, R9, R10, -RZ ;  /* 0x0000000a090c7235 */ /* 0x000fe200001000ff */
[----:B------:R-:W-:Y:S01]  /*0a30*/  HADD2.F32 R15, -RZ, R9.H1_H1 ;  /* 0x30000009ff0f7230 */ /* 0x000fe20000004100 */
[----:B------:R-:W-:-:S02]  /*0a40*/  ISETP.NE.AND.EX P1, PT, RZ, c[0x0][0x174], PT, P1 ;  /* 0x00005d00ff007a0c */ /* 0x000fc40003f25310 */
[--C-:B------:R-:W-:Y:S02]  /*0a50*/  HADD2.F32 R10, -RZ, R8.reuse.H0_H0 ;  /* 0x20000008ff0a7230 */ /* 0x100fe40000004100 */
[----:B------:R-:W-:-:S03]  /*0a60*/  HADD2.F32 R8, -RZ, R8.H1_H1 ;  /* 0x30000008ff087230 */ /* 0x000fc60000004100 */
[----:B------:R-:W-:Y:S01]  /*0a70*/  FFMA.FTZ R10, R10, 0.044714998453855514526, R13 ;  /* 0x3d3727130a0a7823 */ /* 0x000fe2000001000d */
[--C-:B------:R-:W-:Y:S02]  /*0a80*/  HADD2.F32 R14, -RZ, R12.reuse.H0_H0 ;  /* 0x2000000cff0e7230 */ /* 0x100fe40000004100 */
[----:B------:R-:W-:Y:S01]  /*0a90*/  HADD2.F32 R13, -RZ, R9.H0_H0 ;  /* 0x20000009ff0d7230 */ /* 0x000fe20000004100 */
[----:B------:R-:W-:Y:S01]  /*0aa0*/  FMUL.FTZ R10, R10, 0.79788458347320556641 ;  /* 0x3f4c422a0a0a7820 */ /* 0x000fe20000410000 */
[----:B------:R-:W-:-:S03]  /*0ab0*/  HADD2.F32 R12, -RZ, R12.H1_H1 ;  /* 0x3000000cff0c7230 */ /* 0x000fc60000004100 */
[----:B------:R-:W-:Y:S02]  /*0ac0*/  FFMA.FTZ R13, R14, 0.044714998453855514526, R13 ;  /* 0x3d3727130e0d7823 */ /* 0x000fe4000001000d */
[----:B------:R-:W-:Y:S01]  /*0ad0*/  FFMA.FTZ R12, R12, 0.044714998453855514526, R15 ;  /* 0x3d3727130c0c7823 */ /* 0x000fe2000001000f */
[----:B------:R-:W0:Y:S01]  /*0ae0*/  MUFU.TANH R10, R10 ;  /* 0x0000000a000a7308 */ /* 0x000e220000002400 */
[----:B------:R-:W-:Y:S01]  /*0af0*/  FMUL.FTZ R14, R13, 0.79788458347320556641 ;  /* 0x3f4c422a0d0e7820 */ /* 0x000fe20000410000 */
[----:B------:R-:W-:Y:S01]  /*0b00*/  HADD2.F32 R13, -RZ, R11.H1_H1 ;  /* 0x3000000bff0d7230 */ /* 0x000fe20000004100 */
[----:B------:R-:W-:-:S04]  /*0b10*/  FMUL.FTZ R15, R12, 0.79788458347320556641 ;  /* 0x3f4c422a0c0f7820 */ /* 0x000fc80000410000 */
[----:B------:R-:W-:Y:S01]  /*0b20*/  FFMA.FTZ R8, R8, 0.044714998453855514526, R13 ;  /* 0x3d37271308087823 */ /* 0x000fe2000001000d */
[----:B------:R-:W1:Y:S03]  /*0b30*/  MUFU.TANH R14, R14 ;  /* 0x0000000e000e7308 */ /* 0x000e660000002400 */
[----:B------:R-:W-:-:S05]  /*0b40*/  FMUL.FTZ R8, R8, 0.79788458347320556641 ;  /* 0x3f4c422a08087820 */ /* 0x000fca0000410000 */
        /* <DEDUP_REMOVED lines=10> */
[----:B------:R-:W-:-:S04]  /*0bf0*/  FMUL.FTZ R13, R12, 0.5 ;  /* 0x3f0000000c0d7820 */ /* 0x000fc80000410000 */
[----:B------:R-:W-:Y:S01]  /*0c00*/  HMUL2 R9, R9, R14 ;  /* 0x0000000e09097232 */ /* 0x000fe20000000000 */
[----:B------:R-:W-:-:S06]  /*0c10*/  F2FP.PACK_AB R10, R13, R10 ;  /* 0x0000000a0d0a723e */ /* 0x000fcc00000000ff */
[----:B------:R-:W-:Y:S01]  /*0c20*/  HFMA2.MMA R11, R11, R10, -RZ ;  /* 0x0000000a0b0b7235 */ /* 0x000fe200001000ff */
[----:B------:R-:W-:Y:S06]  /*0c30*/  @!P1 BRA `(.L_x_6) ;  /* 0x0000028000009947 */ /* 0x000fec0003800000 */
[----:B------:R-:W-:Y:S01]  /*0c40*/  ISETP.NE.U32.AND P2, PT, RZ, c[0x0][0x188], PT ;  /* 0x00006200ff007a0c */ /* 0x000fe20003f45070 */
[----:B------:R-:W-:-:S03]  /*0c50*/  IMAD.HI R8, R0, 0x66666667, RZ ;  /* 0x6666666700087827 */ /* 0x000fc600078e02ff */
[----:B------:R-:W-:Y:S01]  /*0c60*/  ISETP.NE.AND.EX P2, PT, RZ, c[0x0][0x18c], PT, P2 ;  /* 0x00006300ff007a0c */ /* 0x000fe20003f45320 */
[----:B------:R-:W-:Y:S01]  /*0c70*/  IMAD.MOV.U32 R17, RZ, RZ, RZ ;  /* 0x000000ffff117224 */ /* 0x000fe200078e00ff */
        /* <DEDUP_REMOVED lines=8> */
[----:B------:R-:W0:Y:S02]  /*0d00*/  F2I.FTZ.U32.TRUNC.NTZ R13, R16 ;  /* 0x00000010000d7305 */ /* 0x000e24000021f000 */
[----:B0-----:R-:W-:-:S05]  /*0d10*/  IADD3 R12, RZ, -R13, RZ ;  /* 0x8000000dff0c7210 */ /* 0x001fca0007ffe0ff */
[----:B------:R-:W-:Y:S01]  /*0d20*/  IMAD R21, R12, R19, RZ ;  /* 0x000000130c157224 */ /* 0x000fe200078e02ff */
[----:B------:R-:W-:-:S05]  /*0d30*/  MOV R12, RZ ;  /* 0x000000ff000c7202 */ /* 0x000fca0000000f00 */
        /* <DEDUP_REMOVED lines=24> */
.L_x_6:
        /* <DEDUP_REMOVED lines=42> */
[----:B--2---:R-:W-:-:S09]  /*1160*/  HFMA2.MMA R9, R9, R10, -RZ ;  /* 0x0000000a09097235 */ /* 0x004fd200001000ff */
.L_x_7:
[----:B------:R1:W-:Y:S02]  /*1170*/  STG.E [R2.64+0x4], R9 ;  /* 0x0000040902007986 */ /* 0x0003e4000c101904 */
.L_x_5:
[----:B------:R-:W-:-:S04]  /*1180*/  LEA R0, R5, R0, 0x1 ;  /* 0x0000000005007211 */ /* 0x000fc800078e08ff */
[----:B------:R-:W-:-:S13]  /*1190*/  ISETP.GE.AND P1, PT, R0, c[0x0][0x180], PT ;  /* 0x0000600000007a0c */ /* 0x000fda0003f26270 */
[----:B------:R-:W-:Y:S01]  /*11a0*/  @P1 CALL.REL.NOINC `(.L_x_8) ;  /* 0x0000001000001944 */ /* 0x000fe20003c00000 */
[----:B------:R-:W-:Y:S05]  /*11b0*/  BRA `(.L_x_9) ;  /* 0xffffef0000007947 */ /* 0x000fea000383ffff */
.L_x_8:
[----:B------:R-:W-:Y:S05]  /*11c0*/  EXIT ;  /* 0x000000000000794d */ /* 0x000fea0003800000 */
.L_x_10:
        /* <DEDUP_REMOVED lines=11> */
.L_x_218:


//--------------------- .text._ZN17fastertransformer13addBiasGeluV3I7__half2Li4096ELi1EEEvPT_PKS2_PKiS5_iS7_i --------------------------
	.section	.text._ZN17fastertransformer13addBiasGeluV3I7__half2Li4096ELi1EEEvPT_PKS2_PKiS5_iS7_i,"ax",@progbits
	.sectioninfo	@"SHI_REGISTERS=19"
	.align	128
        .global         _ZN17fastertransformer13addBiasGeluV3I7__half2Li4096ELi1EEEvPT_PKS2_PKiS5_iS7_i
        .type           _ZN17fastertransformer13addBiasGeluV3I7__half2Li4096ELi1EEEvPT_PKS2_PKiS5_iS7_i,@function
        .size           _ZN17fastertransformer13addBiasGeluV3I7__half2Li4096ELi1EEEvPT_PKS2_PKiS5_iS7_i,(.L_x_219 - _ZN17fastertransformer13addBiasGeluV3I7__half2Li4096ELi1EEEvPT_PKS2_PKiS5_iS7_i)
        .other          _ZN17fastertransformer13addBiasGeluV3I7__half2Li4096ELi1EEEvPT_PKS2_PKiS5_iS7_i,@"STO_CUDA_ENTRY STV_DEFAULT"
_ZN17fastertransformer13addBiasGeluV3I7__half2Li4096ELi1EEEvPT_PKS2_PKiS5_iS7_i:
.text._ZN17fastertransformer13addBiasGeluV3I7__half2Li4096ELi1EEEvPT_PKS2_PKiS5_iS7_i:
[----:B------:R-:W-:Y:S02]  /*0000*/  IMAD.MOV.U32 R1, RZ, RZ, c[0x0][0x28] ;  /* 0x00000a00ff017624 */ /* 0x000fe400078e00ff */
[----:B------:R-:W0:Y:S04]  /*0010*/  S2R R0, SR_CTAID.X ;  /* 0x0000000000007919 */ /* 0x000e280000002500 */
[----:B------:R-:W0:Y:S02]  /*0020*/  S2R R3, SR_TID.X ;  /* 0x0000000000037919 */ /* 0x000e240000002100 */
[----:B0-----:R-:W-:-:S05]  /*0030*/  IMAD R0, R0, c[0x0][0x0], R3 ;  /* 0x0000000000007a24 */ /* 0x001fca00078e0203 */
[----:B------:R-:W-:-:S13]  /*0040*/  ISETP.GE.AND P0, PT, R0, c[0x0][0x180], PT ;  /* 0x0000600000007a0c */ /* 0x000fda0003f06270 */
[----:B------:R-:W-:Y:S05]  /*0050*/  @P0 EXIT ;  /* 0x000000000000094d */ /* 0x000fea0003800000 */
[----:B------:R-:W-:Y:S01]  /*0060*/  ISETP.NE.U32.AND P0, PT, RZ, c[0x0][0x168], PT ;  /* 0x00005a00ff007a0c */ /* 0x000fe20003f05070 */
[----:B------:R-:W-:-:S03]  /*0070*/  ULDC.64 UR4, c[0x0][0x118] ;  /* 0x0000460000047ab9 */ /* 0x000fc60000000a00 */
[----:B------:R-:W-:-:S13]  /*0080*/  ISETP.NE.AND.EX P0, PT, RZ, c[0x0][0x16c], PT, P0 ;  /* 0x00005b00ff007a0c */ /* 0x000fda0003f05300 */
[----:B------:R-:W-:Y:S05]  /*0090*/  @!P0 BRA `(.L_x_11) ;  /* 0x0000049000008947 */ /* 0x000fea0003800000 */
[----:B------:R-:W-:-:S04]  /*00a0*/  ISETP.NE.U32.AND P0, PT, RZ, c[0x0][0x170], PT ;  /* 0x00005c00ff007a0c */ /* 0x000fc80003f05070 */
[----:B------:R-:W-:Y:S02]  /*00b0*/  ISETP.NE.AND.EX P0, PT, RZ, c[0x0][0x174], PT, P0 ;  /* 0x00005d00ff007a0c */ /* 0x000fe40003f05300 */
.L_x_13:
[----:B------:R-:W-:Y:S01]  /*00c0*/  SHF.R.S32.HI R3, RZ, 0x1f, R0 ;  /* 0x0000001fff037819 */ /* 0x000fe20000011400 */
[----:B------:R-:W-:-:S03]  /*00d0*/  IMAD.MOV.U32 R5, RZ, RZ, 0x4 ;  /* 0x00000004ff057424 */ /* 0x000fc600078e00ff */
[----:B------:R-:W-:-:S04]  /*00e0*/  LEA.HI R6, R3, R0, RZ, 0xc ;  /* 0x0000000003067211 */ /* 0x000fc800078f60ff */
[----:B------:R-:W-:-:S04]  /*00f0*/  LOP3.LUT R3, R6, 0xfffff000, RZ, 0xc0, !PT ;  /* 0xfffff00006037812 */ /* 0x000fc800078ec0ff */
[----:B------:R-:W-:Y:S01]  /*0100*/  IADD3 R4, -R3, R0, RZ ;  /* 0x0000000003047210 */ /* 0x000fe20007ffe1ff */
[----:B------:R-:W-:-:S04]  /*0110*/  IMAD.WIDE R2, R0, R5, c[0x0][0x160] ;  /* 0x0000580000027625 */ /* 0x000fc800078e0205 */
[----:B------:R-:W-:Y:S01]  /*0120*/  IMAD.WIDE R8, R4, R5, c[0x0][0x168] ;  /* 0x00005a0004087625 */ /* 0x000fe200078e0205 */
[----:B------:R-:W2:Y:S05]  /*0130*/  LDG.E R7, [R2.64] ;  /* 0x0000000402077981 */ /* 0x000eaa000c1e1900 */
[----:B------:R-:W2:Y:S02]  /*0140*/  LDG.E.CONSTANT R8, [R8.64] ;  /* 0x0000000408087981 */ /* 0x000ea4000c1e9900 */
[----:B--2---:R-:W-:-:S10]  /*0150*/  HFMA2.MMA R7, R7, 1, 1, R8 ;  /* 0x3c003c0007077835 */ /* 0x004fd40000000008 */
[----:B------:R-:W-:Y:S02]  /*0160*/  HMUL2 R9, R7, R7 ;  /* 0x0000000707097232 */ /* 0x000fe40000000000 */
[--C-:B------:R-:W-:Y:S02]  /*0170*/  HADD2.F32 R13, -RZ, R7.reuse.H0_H0 ;  /* 0x20000007ff0d7230 */ /* 0x100fe40000004100 */
[----:B------:R-:W-:Y:S02]  /*0180*/  HADD2.F32 R12, -RZ, R7.H1_H1 ;  /* 0x30000007ff0c7230 */ /* 0x000fe40000004100 */
[----:B------:R-:W-:-:S10]  /*0190*/  HFMA2.MMA R9, R7, R9, -RZ ;  /* 0x0000000907097235 */ /* 0x000fd400001000ff */
[--C-:B------:R-:W-:Y:S02]  /*01a0*/  HADD2.F32 R10, -RZ, R9.reuse.H0_H0 ;  /* 0x20000009ff0a7230 */ /* 0x100fe40000004100 */
[----:B------:R-:W-:-:S03]  /*01b0*/  HADD2.F32 R11, -RZ, R9.H1_H1 ;  /* 0x30000009ff0b7230 */ /* 0x000fc60000004100 */
[----:B------:R-:W-:Y:S02]  /*01c0*/  FFMA.FTZ R10, R10, 0.044714998453855514526, R13 ;  /* 0x3d3727130a0a7823 */ /* 0x000fe4000001000d */
[----:B------:R-:W-:Y:S02]  /*01d0*/  FFMA.FTZ R11, R11, 0.044714998453855514526, R12 ;  /* 0x3d3727130b0b7823 */ /* 0x000fe4000001000c */
[----:B------:R-:W-:Y:S02]  /*01e0*/  FMUL.FTZ R10, R10, 0.79788458347320556641 ;  /* 0x3f4c422a0a0a7820 */ /* 0x000fe40000410000 */
[----:B------:R-:W-:-:S04]  /*01f0*/  FMUL.FTZ R11, R11, 0.79788458347320556641 ;  /* 0x3f4c422a0b0b7820 */ /* 0x000fc80000410000 */
[----:B------:R-:W0:Y:S08]  /*0200*/  MUFU.TANH R10, R10 ;  /* 0x0000000a000a7308 */ /* 0x000e300000002400 */
[----:B------:R-:W1:Y:S01]  /*0210*/  MUFU.TANH R11, R11 ;  /* 0x0000000b000b7308 */ /* 0x000e620000002400 */
[----:B0-----:R-:W-:-:S04]  /*0220*/  FADD.FTZ R8, R10, 1 ;  /* 0x3f8000000a087421 */ /* 0x001fc80000010000 */
[----:B------:R-:W-:Y:S02]  /*0230*/  FMUL.FTZ R8, R8, 0.5 ;  /* 0x3f00000008087820 */ /* 0x000fe40000410000 */
[----:B-1----:R-:W-:-:S04]  /*0240*/  FADD.FTZ R9, R11, 1 ;  /* 0x3f8000000b097421 */ /* 0x002fc80000010000 */
[----:B------:R-:W-:-:S05]  /*0250*/  FMUL.FTZ R9, R9, 0.5 ;  /* 0x3f00000009097820 */ /* 0x000fca0000410000 */
[----:B------:R-:W-:-:S05]  /*0260*/  F2FP.PACK_AB R8, R9, R8 ;  /* 0x000000080908723e */ /* 0x000fca00000000ff */
[----:B------:R-:W-:Y:S01]  /*0270*/  HMUL2 R7, R7, R8 ;  /* 0x0000000807077232 */ /* 0x000fe20000000000 */
[----:B------:R-:W-:Y:S05]  /*0280*/  @!P0 BRA `(.L_x_12) ;  /* 0x0000024000008947 */ /* 0x000fea0003800000 */
[----:B------:R-:W-:Y:S02]  /*0290*/  ISETP.NE.U32.AND P1, PT, RZ, c[0x0][0x188], PT ;  /* 0x00006200ff007a0c */ /* 0x000fe40003f25070 */
[----:B------:R-:W-:Y:S01]  /*02a0*/  SHF.R.S32.HI R14, RZ, 0xc, R6 ;  /* 0x0000000cff0e7819 */ /* 0x000fe20000011406 */
[----:B------:R-:W-:Y:S01]  /*02b0*/  IMAD.MOV.U32 R6, RZ, RZ, RZ ;  /* 0x000000ffff067224 */ /* 0x000fe200078e00ff */
[----:B------:R-:W-:-:S13]  /*02c0*/  ISETP.NE.AND.EX P1, PT, RZ, c[0x0][0x18c], PT, P1 ;  /* 0x00006300ff007a0c */ /* 0x000fda0003f25310 */
        /* <DEDUP_REMOVED lines=15> */
[----:B------:R-:W-:-:S03]  /*03c0*/  ISETP.GE.AND P2, PT, R6, RZ, PT ;  /* 0x000000ff0600720c */ /* 0x000fc60003f46270 */
[----:B------:R-:W-:-:S04]  /*03d0*/  IMAD.MOV R9, RZ, RZ, -R11 ;  /* 0x000000ffff097224 */ /* 0x000fc800078e0a0b */
[----:B------:R-:W-:-:S05]  /*03e0*/  IMAD R8, R13, R9, R8 ;  /* 0x000000090d087224 */ /* 0x000fca00078e0208 */
[----:B------:R-:W-:-:S13]  /*03f0*/  ISETP.GT.U32.AND P3, PT, R13, R8, PT ;  /* 0x000000080d00720c */ /* 0x000fda0003f64070 */
[-C--:B------:R-:W-:Y:S02]  /*0400*/  @!P3 IADD3 R8, R8, -R13.reuse, RZ ;  /* 0x8000000d0808b210 */ /* 0x080fe40007ffe0ff */
[----:B------:R-:W-:Y:S02]  /*0410*/  @!P3 IADD3 R11, R11, 0x1, RZ ;  /* 0x000000010b0bb810 */ /* 0x000fe40007ffe0ff */
[----:B------:R-:W-:Y:S02]  /*0420*/  ISETP.GE.U32.AND P1, PT, R8, R13, PT ;  /* 0x0000000d0800720c */ /* 0x000fe40003f26070 */
[----:B------:R-:W-:-:S11]  /*0430*/  ISETP.NE.AND P3, PT, RZ, c[0x0][0x190], PT ;  /* 0x00006400ff007a0c */ /* 0x000fd60003f65270 */
[----:B------:R-:W-:-:S05]  /*0440*/  @P1 IADD3 R11, R11, 0x1, RZ ;  /* 0x000000010b0b1810 */ /* 0x000fca0007ffe0ff */
[----:B------:R-:W-:Y:S01]  /*0450*/  @!P2 IMAD.MOV R11, RZ, RZ, -R11 ;  /* 0x000000ffff0ba224 */ /* 0x000fe200078e0a0b */
[----:B------:R-:W-:-:S05]  /*0460*/  @!P3 LOP3.LUT R11, RZ, c[0x0][0x190], RZ, 0x33, !PT ;  /* 0x00006400ff0bba12 */ /* 0x000fca00078e33ff */
[----:B------:R-:W-:-:S06]  /*0470*/  IMAD.WIDE R8, R11, R5, c[0x0][0x170] ;  /* 0x00005c000b087625 */ /* 0x000fcc00078e0205 */
[----:B------:R-:W2:Y:S02]  /*0480*/  LDG.E R9, [R8.64] ;  /* 0x0000000408097981 */ /* 0x000ea4000c1e1900 */
[----:B--2---:R-:W-:-:S04]  /*0490*/  IMAD R4, R9, 0x1000, R4 ;  /* 0x0000100009047824 */ /* 0x004fc800078e0204 */
[----:B------:R-:W-:-:S06]  /*04a0*/  IMAD.WIDE R4, R4, R5, c[0x0][0x178] ;  /* 0x00005e0004047625 */ /* 0x000fcc00078e0205 */
[----:B------:R-:W2:Y:S02]  /*04b0*/  LDG.E R4, [R4.64] ;  /* 0x0000000404047981 */ /* 0x000ea4000c1e1900 */
[----:B--2---:R-:W-:-:S06]  /*04c0*/  HFMA2.MMA R7, R7, R4, -RZ ;  /* 0x0000000407077235 */ /* 0x004fcc00001000ff */
.L_x_12:
[----:B------:R-:W-:Y:S01]  /*04d0*/  MOV R5, c[0x0][0x0] ;  /* 0x0000000000057a02 */ /* 0x000fe20000000f00 */
[----:B------:R0:W-:Y:S04]  /*04e0*/  STG.E [R2.64], R7 ;  /* 0x0000000702007986 */ /* 0x0001e8000c101904 */
[----:B------:R-:W-:-:S05]  /*04f0*/  IMAD R0, R5, c[0x0][0xc], R0 ;  /* 0x0000030005007a24 */ /* 0x000fca00078e0200 */
[----:B------:R-:W-:-:S13]  /*0500*/  ISETP.GE.AND P1, PT, R0, c[0x0][0x180], PT ;  /* 0x0000600000007a0c */ /* 0x000fda0003f26270 */
[----:B0-----:R-:W-:Y:S05]  /*0510*/  @!P1 BRA `(.L_x_13) ;  /* 0xfffffba000009947 */ /* 0x001fea000383ffff */
[----:B------:R-:W-:Y:S05]  /*0520*/  EXIT ;  /* 0x000000000000794d */ /* 0x000fea0003800000 */
.L_x_11:
[----:B------:R-:W-:-:S04]  /*0530*/  ISETP.NE.U32.AND P0, PT, RZ, c[0x0][0x170], PT ;  /* 0x00005c00ff007a0c */ /* 0x000fc80003f05070 */
[----:B------:R-:W-:Y:S02]  /*0540*/  ISETP.NE.AND.EX P0, PT, RZ, c[0x0][0x174], PT, P0 ;  /* 0x00005d00ff007a0c */ /* 0x000fe40003f05300 */
.L_x_15:
[----:B------:R-:W-:-:S04]  /*0550*/  IMAD.MOV.U32 R5, RZ, RZ, 0x4 ;  /* 0x00000004ff057424 */ /* 0x000fc800078e00ff */
[----:B------:R-:W-:-:S05]  /*0560*/  IMAD.WIDE R2, R0, R5, c[0x0][0x160] ;  /* 0x0000580000027625 */ /* 0x000fca00078e0205 */
[----:B------:R-:W2:Y:S02]  /*0570*/  LDG.E R7, [R2.64] ;  /* 0x0000000402077981 */ /* 0x000ea4000c1e1900 */
[----:B--2---:R-:W-:Y:S02]  /*0580*/  HMUL2 R4, R7, R7 ;  /* 0x0000000707047232 */ /* 0x004fe40000000000 */
        /* <DEDUP_REMOVED lines=18> */
[----:B------:R-:W-:Y:S01]  /*06b0*/  ISETP.NE.U32.AND P1, PT, RZ, c[0x0][0x188], PT ;  /* 0x00006200ff007a0c */ /* 0x000fe20003f25070 */
[----:B------:R-:W-:Y:S01]  /*06c0*/  IMAD.MOV.U32 R6, RZ, RZ, RZ ;  /* 0x000000ffff067224 */ /* 0x000fe200078e00ff */
[----:B------:R-:W-:Y:S02]  /*06d0*/  SHF.R.S32.HI R9, RZ, 0x1f, R0 ;  /* 0x0000001fff097819 */ /* 0x000fe40000011400 */
[----:B------:R-:W-:Y:S02]  /*06e0*/  ISETP.NE.AND.EX P1, PT, RZ, c[0x0][0x18c], PT, P1 ;  /* 0x00006300ff007a0c */ /* 0x000fe40003f25310 */
[----:B------:R-:W-:-:S04]  /*06f0*/  LEA.HI R4, R9, R0, RZ, 0xc ;  /* 0x0000000009047211 */ /* 0x000fc800078f60ff */
[----:B------:R-:W-:-:S07]  /*0700*/  SHF.R.S32.HI R10, RZ, 0xc, R4 ;  /* 0x0000000cff0a7819 */ /* 0x000fce0000011404 */
        /* <DEDUP_REMOVED lines=8> */
[----:B------:R-:W-:Y:S02]  /*0790*/  IMAD R15, R15, R12, RZ ;  /* 0x0000000c0f0f7224 */ /* 0x000fe400078e02ff */
[----:B--2---:R-:W-:Y:S02]  /*07a0*/  IMAD.IADD R6, R10, 0x1, R6 ;  /* 0x000000010a067824 */ /* 0x004fe400078e0206 */
[----:B------:R-:W-:-:S03]  /*07b0*/  IMAD.MOV.U32 R10, RZ, RZ, RZ ;  /* 0x000000ffff0a7224 */ /* 0x000fc600078e00ff */
[----:B------:R-:W-:Y:S01]  /*07c0*/  IABS R9, R6 ;  /* 0x0000000600097213 */ /* 0x000fe20000000000 */
[----:B------:R-:W-:Y:S01]  /*07d0*/  IMAD.HI.U32 R8, R11, R15, R10 ;  /* 0x0000000f0b087227 */ /* 0x000fe200078e000a */
[----:B------:R-:W-:-:S04]  /*07e0*/  LOP3.LUT R6, R6, c[0x0][0x190], RZ, 0x3c, !PT ;  /* 0x0000640006067a12 */ /* 0x000fc800078e3cff */
[----:B------:R-:W-:Y:S01]  /*07f0*/  ISETP.GE.AND P1, PT, R6, RZ, PT ;  /* 0x000000ff0600720c */ /* 0x000fe20003f26270 */
        /* <DEDUP_REMOVED lines=8> */
[----:B------:R-:W-:-:S05]  /*0880*/  @P2 IADD3 R8, R8, 0x1, RZ ;  /* 0x0000000108082810 */ /* 0x000fca0007ffe0ff */
[----:B------:R-:W-:Y:S01]  /*0890*/  @!P1 IMAD.MOV R8, RZ, RZ, -R8 ;  /* 0x000000ffff089224 */ /* 0x000fe200078e0a08 */
[----:B------:R-:W-:-:S05]  /*08a0*/  @!P3 LOP3.LUT R8, RZ, c[0x0][0x190], RZ, 0x33, !PT ;  /* 0x00006400ff08ba12 */ /* 0x000fca00078e33ff */
[----:B------:R-:W-:-:S06]  /*08b0*/  IMAD.WIDE R8, R8, R5, c[0x0][0x170] ;  /* 0x00005c0008087625 */ /* 0x000fcc00078e0205 */
[----:B------:R-:W2:Y:S01]  /*08c0*/  LDG.E R8, [R8.64] ;  /* 0x0000000408087981 */ /* 0x000ea2000c1e1900 */
[----:B------:R-:W-:-:S04]  /*08d0*/  LOP3.LUT R11, R4, 0xfffff000, RZ, 0xc0, !PT ;  /* 0xfffff000040b7812 */ /* 0x000fc800078ec0ff */
[----:B------:R-:W-:-:S05]  /*08e0*/  IADD3 R11, -R11, R0, RZ ;  /* 0x000000000b0b7210 */ /* 0x000fca0007ffe1ff */
[----:B--2---:R-:W-:-:S04]  /*08f0*/  IMAD R4, R8, 0x1000, R11 ;  /* 0x0000100008047824 */ /* 0x004fc800078e020b */
[----:B------:R-:W-:-:S06]  /*0900*/  IMAD.WIDE R4, R4, R5, c[0x0][0x178] ;  /* 0x00005e0004047625 */ /* 0x000fcc00078e0205 */
[----:B------:R-:W2:Y:S02]  /*0910*/  LDG.E R4, [R4.64] ;  /* 0x0000000404047981 */ /* 0x000ea4000c1e1900 */
[----:B--2---:R-:W-:-:S06]  /*0920*/  HFMA2.MMA R7, R7, R4, -RZ ;  /* 0x0000000407077235 */ /* 0x004fcc00001000ff */
.L_x_14:
[----:B------:R-:W-:Y:S01]  /*0930*/  MOV R5, c[0x0][0x0] ;  /* 0x0000000000057a02 */ /* 0x000fe20000000f00 */
[----:B------:R0:W-:Y:S04]  /*0940*/  STG.E [R2.64], R7 ;  /* 0x0000000702007986 */ /* 0x0001e8000c101904 */
[----:B------:R-:W-:-:S05]  /*0950*/  IMAD R0, R5, c[0x0][0xc], R0 ;  /* 0x0000030005007a24 */ /* 0x000fca00078e0200 */
[----:B------:R-:W-:-:S13]  /*0960*/  ISETP.GE.AND P1, PT, R0, c[0x0][0x180], PT ;  /* 0x0000600000007a0c */ /* 0x000fda0003f26270 */
[----:B0-----:R-:W-:Y:S05]  /*0970*/  @!P1 BRA `(.L_x_15) ;  /* 0xfffffbd000009947 */ /* 0x001fea000383ffff */
[----:B------:R-:W-:Y:S05]  /*0980*/  EXIT ;  /* 0x000000000000794d */ /* 0x000fea0003800000 */
.L_x_16:
        /* <DEDUP_REMOVED lines=15> */
.L_x_219:


//--------------------- .text._ZN17fastertransformer13addBiasGeluV2I7__half2Li40960EEEvPT_PKS2_PKiS5_iS7_i --------------------------
	.section	.text._ZN17fastertransformer13addBiasGeluV2I7__half2Li40960EEEvPT_PKS2_PKiS5_iS7_i,"ax",@progbits
	.sectioninfo	@"SHI_REGISTERS=20"
	.align	128
        .global         _ZN17fastertransformer13addBiasGeluV2I7__half2Li40960EEEvPT_PKS2_PKiS5_iS7_i
        .type           _ZN17fastertransformer13addBiasGeluV2I7__half2Li40960EEEvPT_PKS2_PKiS5_iS7_i,@function
        .size           _ZN17fastertransformer13addBiasGeluV2I7__half2Li40960EEEvPT_PKS2_PKiS5_iS7_i,(.L_x_220 - _ZN17fastertransformer13addBiasGeluV2I7__half2Li40960EEEvPT_PKS2_PKiS5_iS7_i)
        .other          _ZN17fastertransformer13addBiasGeluV2I7__half2Li40960EEEvPT_PKS2_PKiS5_iS7_i,@"STO_CUDA_ENTRY STV_DEFAULT"
_ZN17fastertransformer13addBiasGeluV2I7__half2Li40960EEEvPT_PKS2_PKiS5_iS7_i:
.text._ZN17fastertransformer13addBiasGeluV2I7__half2Li40960EEEvPT_PKS2_PKiS5_iS7_i:
[----:B------:R-:W-:Y:S02]  /*0000*/  MOV R1, c[0x0][0x28] ;  /* 0x00000a0000017a02 */ /* 0x000fe40000000f00 */
        /* <DEDUP_REMOVED lines=11> */
.L_x_19:
[----:B------:R-:W-:Y:S01]  /*00c0*/  IMAD.HI R6, R0, 0x66666667, RZ ;  /* 0x6666666700067827 */ /* 0x000fe200078e02ff */
[----:B------:R-:W-:-:S04]  /*00d0*/  HFMA2.MMA R5, -RZ, RZ, 0, 2.384185791015625e-07 ;  /* 0x00000004ff057435 */ /* 0x000fc800000001ff */
[----:B------:R-:W-:-:S04]  /*00e0*/  SHF.R.U32.HI R3, RZ, 0x1f, R6 ;  /* 0x0000001fff037819 */ /* 0x000fc80000011606 */
[----:B------:R-:W-:Y:S02]  /*00f0*/  LEA.HI.SX32 R6, R6, R3, 0x12 ;  /* 0x0000000306067211 */ /* 0x000fe400078f92ff */
[----:B------:R-:W-:-:S04]  /*0100*/  IMAD.WIDE R2, R0, R5, c[0x0][0x160] ;  /* 0x0000580000027625 */ /* 0x000fc800078e0205 */
[----:B------:R-:W-:Y:S01]  /*0110*/  IMAD R4, R6, -0xa000, R0 ;  /* 0xffff600006047824 */ /* 0x000fe200078e0200 */
[----:B------:R-:W2:Y:S03]  /*0120*/  LDG.E R7, [R2.64] ;  /* 0x0000000402077981 */ /* 0x000ea6000c1e1900 */
[----:B------:R-:W-:-:S06]  /*0130*/  IMAD.WIDE R8, R4, R5, c[0x0][0x168] ;  /* 0x00005a0004087625 */ /* 0x000fcc00078e0205 */
[----:B------:R-:W2:Y:S02]  /*0140*/  LDG.E.CONSTANT R8, [R8.64] ;  /* 0x0000000408087981 */ /* 0x000ea4000c1e9900 */
[----:B--2---:R-:W-:-:S04]  /*0150*/  HADD2 R7, R7, R8 ;  /* 0x0000000807077230 */ /* 0x004fc80000000000 */
[----:B------:R-:W-:-:S06]  /*0160*/  HMUL2 R9, R7, R7 ;  /* 0x0000000707097232 */ /* 0x000fcc0000000000 */
[----:B------:R-:W-:Y:S01]  /*0170*/  HFMA2.MMA R9, R7, R9, -RZ ;  /* 0x0000000907097235 */ /* 0x000fe200001000ff */
[--C-:B------:R-:W-:Y:S02]  /*0180*/  HADD2.F32 R13, -RZ, R7.reuse.H0_H0 ;  /* 0x20000007ff0d7230 */ /* 0x100fe40000004100 */
[----:B------:R-:W-:-:S07]  /*0190*/  HADD2.F32 R12, -RZ, R7.H1_H1 ;  /* 0x30000007ff0c7230 */ /* 0x000fce0000004100 */
        /* <DEDUP_REMOVED lines=16> */
[----:B------:R-:W-:-:S03]  /*02a0*/  IMAD.MOV.U32 R13, RZ, RZ, RZ ;  /* 0x000000ffff0d7224 */ /* 0x000fc600078e00ff */
        /* <DEDUP_REMOVED lines=8> */
[----:B0-----:R-:W-:Y:S02]  /*0330*/  MOV R10, RZ ;  /* 0x000000ff000a7202 */ /* 0x001fe40000000f00 */
[----:B-1----:R-:W-:-:S05]  /*0340*/  IADD3 R14, RZ, -R11, RZ ;  /* 0x8000000bff0e7210 */ /* 0x002fca0007ffe0ff */
[----:B------:R-:W-:-:S04]  /*0350*/  IMAD R17, R14, R15, RZ ;  /* 0x0000000f0e117224 */ /* 0x000fc800078e02ff */
[----:B------:R-:W-:-:S04]  /*0360*/  IMAD.HI.U32 R11, R11, R17, R10 ;  /* 0x000000110b0b7227 */ /* 0x000fc800078e000a */
[----:B--2---:R-:W-:-:S05]  /*0370*/  IMAD.IADD R13, R6, 0x1, R13 ;  /* 0x00000001060d7824 */ /* 0x004fca00078e020d */
        /* <DEDUP_REMOVED lines=20> */
.L_x_18:
[----:B------:R-:W-:Y:S01]  /*04c0*/  MOV R5, c[0x0][0x0] ;  /* 0x0000000000057a02 */ /* 0x000fe20000000f00 */
[----:B------:R0:W-:Y:S04]  /*04d0*/  STG.E [R2.64], R7 ;  /* 0x0000000702007986 */ /* 0x0001e8000c101904 */
[----:B------:R-:W-:-:S05]  /*04e0*/  IMAD R0, R5, c[0x0][0xc], R0 ;  /* 0x0000030005007a24 */ /* 0x000fca00078e0200 */
[----:B------:R-:W-:-:S13]  /*04f0*/  ISETP.GE.AND P1, PT, R0, c[0x0][0x180], PT ;  /* 0x0000600000007a0c */ /* 0x000fda0003f26270 */
[----:B0-----:R-:W-:Y:S05]  /*0500*/  @!P1 BRA `(.L_x_19) ;  /* 0xfffffbb000009947 */ /* 0x001fea000383ffff */
[----:B------:R-:W-:Y:S05]  /*0510*/  EXIT ;  /* 0x000000000000794d */ /* 0x000fea0003800000 */
.L_x_17:
[----:B------:R-:W-:-:S04]  /*0520*/  ISETP.NE.U32.AND P0, PT, RZ, c[0x0][0x170], PT ;  /* 0x00005c00ff007a0c */ /* 0x000fc80003f05070 */
[----:B------:R-:W-:Y:S02]  /*0530*/  ISETP.NE.AND.EX P0, PT, RZ, c[0x0][0x174], PT, P0 ;  /* 0x00005d00ff007a0c */ /* 0x000fe40003f05300 */
.L_x_21:
        /* <DEDUP_REMOVED lines=60> */
[----:B--2---:R-:W-:-:S06]  /*0900*/  HFMA2.MMA R7, R7, R4, -RZ ;  /* 0x0000000407077235 */ /* 0x004fcc00001000ff */
.L_x_20:
[----:B------:R-:W-:Y:S01]  /*0910*/  IMAD.MOV.U32 R5, RZ, RZ, c[0x0][0x0] ;  /* 0x00000000ff057624 */ /* 0x000fe200078e00ff */
[----:B------:R0:W-:Y:S03]  /*0920*/  STG.E [R2.64], R7 ;  /* 0x0000000702007986 */ /* 0x0001e6000c101904 */
[----:B------:R-:W-:-:S05]  /*0930*/  IMAD R0, R5, c[0x0][0xc], R0 ;  /* 0x0000030005007a24 */ /* 0x000fca00078e0200 */
[----:B------:R-:W-:-:S13]  /*0940*/  ISETP.GE.AND P1, PT, R0, c[0x0][0x180], PT ;  /* 0x0000600000007a0c */ /* 0x000fda0003f26270 */
[----:B0-----:R-:W-:Y:S05]  /*0950*/  @!P1 BRA `(.L_x_21) ;  /* 0xfffffbe000009947 */ /* 0x001fea000383ffff */
[----:B------:R-:W-:Y:S05]  /*0960*/  EXIT ;  /* 0x000000000000794d */ /* 0x000fea0003800000 */
.L_x_22:
        /* <DEDUP_REMOVED lines=9> */
.L_x_220:


//--------------------- .text._ZN17fastertransformer13addBiasGeluV3I7__half2Li40960ELi4EEEvPT_PKS2_PKiS5_iS7_i --------------------------
	.section	.text._ZN17fastertransformer13addBiasGeluV3I7__half2Li40960ELi4EEEvPT_PKS2_PKiS5_iS7_i,"ax",@progbits
	.sectioninfo	@"SHI_REGISTERS=28"
	.align	128
        .global         _ZN17fastertransformer13addBiasGeluV3I7__half2Li40960ELi4EEEvPT_PKS2_PKiS5_iS7_i
        .type           _ZN17fastertransformer13addBiasGeluV3I7__half2Li40960ELi4EEEvPT_PKS2_PKiS5_iS7_i,@function
        .size           _ZN17fastertransformer13addBiasGeluV3I7__half2Li40960ELi4EEEvPT_PKS2_PKiS5_iS7_i,(.L_x_221 - _ZN17fastertransformer13addBiasGeluV3I7__half2Li40960ELi4EEEvPT_PKS2_PKiS5_iS7_i)
        .other          _ZN17fastertransformer13addBiasGeluV3I7__half2Li40960ELi4EEEvPT_PKS2_PKiS5_iS7_i,@"STO_CUDA_ENTRY STV_DEFAULT"
_ZN17fastertransformer13addBiasGeluV3I7__half2Li40960ELi4EEEvPT_PKS2_PKiS5_iS7_i:
.text._ZN17fastertransformer13addBiasGeluV3I7__half2Li40960ELi4EEEvPT_PKS2_PKiS5_iS7_i:
        /* <DEDUP_REMOVED lines=11> */
[----:B------:R-:W-:-:S03]  /*00b0*/  ISETP.NE.AND.EX P0, PT, RZ, c[0x0][0x16c], PT, P0 ;  /* 0x00005b00ff007a0c */ /* 0x000fc60003f05300 */
.L_x_36:
[----:B------:R-:W-:-:S04]  /*00c0*/  IMAD.MOV.U32 R7, RZ, RZ, 0x4 ;  /* 0x00000004ff077424 */ /* 0x000fc800078e00ff */
[----:B01234-:R-:W-:-:S05]  /*00d0*/  IMAD.WIDE R2, R0, R7, c[0x0][0x160] ;  /* 0x0000580000027625 */ /* 0x01ffca00078e0207 */
[----:B------:R0:W5:Y:S01]  /*00e0*/  LDG.E R15, [R2.64] ;  /* 0x00000004020f7981 */ /* 0x000162000c1e1900 */
[----:B------:R-:W-:Y:S05]  /*00f0*/  @!P0 BRA `(.L_x_23) ;  /* 0x000001f000008947 */ /* 0x000fea0003800000 */
[C---:B------:R-:W-:Y:S01]  /*0100*/  IADD3 R6, R0.reuse, 0x1, RZ ;  /* 0x0000000100067810 */ /* 0x040fe20007ffe0ff */
[C---:B------:R-:W-:Y:S01]  /*0110*/  IMAD.HI R4, R0.reuse, 0x66666667, RZ ;  /* 0x6666666700047827 */ /* 0x040fe200078e02ff */
[C---:B------:R-:W-:Y:S02]  /*0120*/  IADD3 R10, R0.reuse, 0x2, RZ ;  /* 0x00000002000a7810 */ /* 0x040fe40007ffe0ff */
[----:B------:R-:W-:Y:S01]  /*0130*/  IADD3 R14, R0, 0x3, RZ ;  /* 0x00000003000e7810 */ /* 0x000fe20007ffe0ff */
[----:B------:R-:W-:Y:S01]  /*0140*/  IMAD.HI R8, R6, 0x66666667, RZ ;  /* 0x6666666706087827 */ /* 0x000fe200078e02ff */
[----:B------:R-:W-:-:S03]  /*0150*/  SHF.R.U32.HI R9, RZ, 0x1f, R4 ;  /* 0x0000001fff097819 */ /* 0x000fc60000011604 */
[----:B------:R-:W-:Y:S01]  /*0160*/  IMAD.HI R12, R10, 0x66666667, RZ ;  /* 0x666666670a0c7827 */ /* 0x000fe200078e02ff */
[----:B------:R-:W-:Y:S02]  /*0170*/  SHF.R.U32.HI R11, RZ, 0x1f, R8 ;  /* 0x0000001fff0b7819 */ /* 0x000fe40000011608 */
[----:B------:R-:W-:Y:S01]  /*0180*/  LEA.HI.SX32 R9, R4, R9, 0x12 ;  /* 0x0000000904097211 */ /* 0x000fe200078f92ff */
[----:B------:R-:W-:Y:S01]  /*0190*/  IMAD.HI R16, R14, 0x66666667, RZ ;  /* 0x666666670e107827 */ /* 0x000fe200078e02ff */
[----:B------:R-:W-:Y:S02]  /*01a0*/  SHF.R.U32.HI R13, RZ, 0x1f, R12 ;  /* 0x0000001fff0d7819 */ /* 0x000fe4000001160c */
[----:B------:R-:W-:Y:S02]  /*01b0*/  LEA.HI.SX32 R11, R8, R11, 0x12 ;  /* 0x0000000b080b7211 */ /* 0x000fe400078f92ff */
[----:B------:R-:W-:Y:S02]  /*01c0*/  SHF.R.U32.HI R17, RZ, 0x1f, R16 ;  /* 0x0000001fff117819 */ /* 0x000fe40000011610 */
[----:B------:R-:W-:Y:S01]  /*01d0*/  LEA.HI.SX32 R13, R12, R13, 0x12 ;  /* 0x0000000d0c0d7211 */ /* 0x000fe200078f92ff */
[----:B------:R-:W-:Y:S01]  /*01e0*/  IMAD R12, R9, -0xa000, R0 ;  /* 0xffff6000090c7824 */ /* 0x000fe200078e0200 */
[----:B------:R-:W-:Y:S01]  /*01f0*/  LEA.HI.SX32 R17, R16, R17, 0x12 ;  /* 0x0000001110117211 */ /* 0x000fe200078f92ff */
[----:B------:R-:W-:-:S02]  /*0200*/  IMAD R18, R11, -0xa000, R6 ;  /* 0xffff60000b127824 */ /* 0x000fc400078e0206 */
[----:B------:R-:W-:Y:S01]  /*0210*/  IMAD R20, R13, -0xa000, R10 ;  /* 0xffff60000d147824 */ /* 0x000fe200078e020a */
[----:B------:R1:W5:Y:S01]  /*0220*/  LDG.E R11, [R2.64+0x8] ;  /* 0x00000804020b7981 */ /* 0x000362000c1e1900 */
[----:B------:R-:W-:Y:S02]  /*0230*/  IMAD R22, R17, -0xa000, R14 ;  /* 0xffff600011167824 */ /* 0x000fe400078e020e */
[-C--:B------:R-:W-:Y:S01]  /*0240*/  IMAD.WIDE R12, R12, R7.reuse, c[0x0][0x168] ;  /* 0x00005a000c0c7625 */ /* 0x080fe200078e0207 */
[----:B------:R1:W5:Y:S03]  /*0250*/  LDG.E R17, [R2.64+0x4] ;  /* 0x0000040402117981 */ /* 0x000366000c1e1900 */
[-C--:B------:R-:W-:Y:S01]  /*0260*/  IMAD.WIDE R18, R18, R7.reuse, c[0x0][0x168] ;  /* 0x00005a0012127625 */ /* 0x080fe200078e0207 */
[----:B------:R1:W5:Y:S03]  /*0270*/  LDG.E.CONSTANT R4, [R12.64] ;  /* 0x000000040c047981 */ /* 0x000366000c1e9900 */
[-C--:B------:R-:W-:Y:S01]  /*0280*/  IMAD.WIDE R20, R20, R7.reuse, c[0x0][0x168] ;  /* 0x00005a0014147625 */ /* 0x080fe200078e0207 */
[----:B------:R1:W5:Y:S03]  /*0290*/  LDG.E.CONSTANT R6, [R18.64] ;  /* 0x0000000412067981 */ /* 0x000366000c1e9900 */
[----:B------:R-:W-:Y:S01]  /*02a0*/  IMAD.WIDE R22, R22, R7, c[0x0][0x168] ;  /* 0x00005a0016167625 */ /* 0x000fe200078e0207 */
[----:B------:R1:W5:Y:S04]  /*02b0*/  LDG.E.CONSTANT R8, [R20.64] ;  /* 0x0000000414087981 */ /* 0x000368000c1e9900 */
[----:B------:R1:W5:Y:S04]  /*02c0*/  LDG.E.CONSTANT R9, [R22.64] ;  /* 0x0000000416097981 */ /* 0x000368000c1e9900 */
[----:B------:R1:W5:Y:S01]  /*02d0*/  LDG.E R10, [R2.64+0xc] ;  /* 0x00000c04020a7981 */ /* 0x000362000c1e1900 */
[----:B------:R-:W-:Y:S05]  /*02e0*/  BRA `(.L_x_24) ;  /* 0x0000003000007947 */ /* 0x000fea0003800000 */
.L_x_23:
[----:B------:R1:W5:Y:S04]  /*02f0*/  LDG.E R17, [R2.64+0x4] ;  /* 0x0000040402117981 */ /* 0x000368000c1e1900 */
[----:B------:R1:W5:Y:S04]  /*0300*/  LDG.E R11, [R2.64+0x8] ;  /* 0x00000804020b7981 */ /* 0x000368000c1e1900 */
[----:B------:R1:W5:Y:S02]  /*0310*/  LDG.E R10, [R2.64+0xc] ;  /* 0x00000c04020a7981 */ /* 0x000364000c1e1900 */
.L_x_24:
[----:B------:R-:W-:Y:S05]  /*0320*/  @!P0 BRA `(.L_x_25) ;  /* 0x00000f9000008947 */ /* 0x000fea0003800000 */
[----:B-----5:R-:W-:Y:S01]  /*0330*/  HFMA2.MMA R15, R15, 1, 1, R4 ;  /* 0x3c003c000f0f7835 */ /* 0x020fe20000000004 */
[----:B------:R-:W-:Y:S01]  /*0340*/  HADD2 R17, R17, R6 ;  /* 0x0000000611117230 */ /* 0x000fe20000000000 */
[----:B------:R-:W-:Y:S01]  /*0350*/  HFMA2.MMA R11, R11, 1, 1, R8 ;  /* 0x3c003c000b0b7835 */ /* 0x000fe20000000008 */
[----:B------:R-:W-:-:S02]  /*0360*/  ISETP.NE.U32.AND P1, PT, RZ, c[0x0][0x170], PT ;  /* 0x00005c00ff007a0c */ /* 0x000fc40003f25070 */
[----:B------:R-:W-:Y:S02]  /*0370*/  HMUL2 R16, R17, R17 ;  /* 0x0000001111107232 */ /* 0x000fe40000000000 */
[--C-:B-1----:R-:W-:Y:S01]  /*0380*/  HADD2.F32 R20, -RZ, R17.reuse.H0_H0 ;  /* 0x20000011ff147230 */ /* 0x102fe20000004100 */
[----:B------:R-:W-:Y:S01]  /*0390*/  ISETP.NE.AND.EX P1, PT, RZ, c[0x0][0x174], PT, P1 ;  /* 0x00005d00ff007a0c */ /* 0x000fe20003f25310 */
[----:B------:R-:W-:Y:S02]  /*03a0*/  HADD2.F32 R21, -RZ, R17.H1_H1 ;  /* 0x30000011ff157230 */ /* 0x000fe40000004100 */
[----:B------:R-:W-:Y:S01]  /*03b0*/  HMUL2 R12, R15, R15 ;  /* 0x0000000f0f0c7232 */ /* 0x000fe20000000000 */
[----:B------:R-:W-:Y:S01]  /*03c0*/  HFMA2.MMA R18, R17, R16, -RZ ;  /* 0x0000001011127235 */ /* 0x000fe200001000ff */
[----:B------:R-:W-:Y:S02]  /*03d0*/  HADD2.F32 R14, -RZ, R15.H0_H0 ;  /* 0x2000000fff0e7230 */ /* 0x000fe40000004100 */
[----:B------:R-:W-:-:S02]  /*03e0*/  HADD2.F32 R22, -RZ, R11.H0_H0 ;  /* 0x2000000bff167230 */ /* 0x000fc40000004100 */
[----:B------:R-:W-:-:S05]  /*03f0*/  HFMA2.MMA R12, R15, R12, -RZ ;  /* 0x0000000c0f0c7235 */ /* 0x000fca00001000ff */
[--C-:B------:R-:W-:Y:S02]  /*0400*/  HADD2.F32 R19, -RZ, R18.reuse.H0_H0 ;  /* 0x20000012ff137230 */ /* 0x100fe40000004100 */
[----:B------:R-:W-:-:S03]  /*0410*/  HADD2.F32 R18, -RZ, R18.H1_H1 ;  /* 0x30000012ff127230 */ /* 0x000fc60000004100 */
[--C-:B------:R-:W-:Y:S01]  /*0420*/  HADD2.F32 R13, -RZ, R12.reuse.H0_H0 ;  /* 0x2000000cff0d7230 */ /* 0x100fe20000004100 */
[----:B------:R-:W-:Y:S01]  /*0430*/  FFMA.FTZ R19, R19, 0.044714998453855514526, R20 ;  /* 0x3d37271313137823 */ /* 0x000fe20000010014 */
[----:B------:R-:W-:Y:S01]  /*0440*/  HADD2.F32 R12, -RZ, R12.H1_H1 ;  /* 0x3000000cff0c7230 */ /* 0x000fe20000004100 */
[----:B------:R-:W-:Y:S02]  /*0450*/  FFMA.FTZ R18, R18, 0.044714998453855514526, R21 ;  /* 0x3d37271312127823 */ /* 0x000fe40000010015 */
[----:B------:R-:W-:Y:S01]  /*0460*/  FFMA.FTZ R14, R13, 0.044714998453855514526, R14 ;  /* 0x3d3727130d0e7823 */ /* 0x000fe2000001000e */
[----:B------:R-:W-:Y:S01]  /*0470*/  HADD2.F32 R13, -RZ, R15.H1_H1 ;  /* 0x3000000fff0d7230 */ /* 0x000fe20000004100 */
[----:B------:R-:W-:Y:S02]  /*0480*/  FMUL.FTZ R19, R19, 0.79788458347320556641 ;  /* 0x3f4c422a13137820 */ /* 0x000fe40000410000 */
[----:B------:R-:W-:Y:S02]  /*0490*/  FMUL.FTZ R16, R14, 0.79788458347320556641 ;  /* 0x3f4c422a0e107820 */ /* 0x000fe40000410000 */
[----:B------:R-:W-:-:S02]  /*04a0*/  FFMA.FTZ R13, R12, 0.044714998453855514526, R13 ;  /* 0x3d3727130c0d7823 */ /* 0x000fc4000001000d */
[----:B------:R1:W2:Y:S02]  /*04b0*/  MUFU.TANH R12, R16 ;  /* 0x00000010000c7308 */ /* 0x0002a40000002400 */
[----:B------:R-:W-:Y:S01]  /*04c0*/  FMUL.FTZ R14, R13, 0.79788458347320556641 ;  /* 0x3f4c422a0d0e7820 */ /* 0x000fe20000410000 */
[----:B------:R-:W-:-:S05]  /*04d0*/  HMUL2 R13, R11, R11 ;  /* 0x0000000b0b0d7232 */ /* 0x000fca0000000000 */
[----:B------:R-:W3:Y:S01]  /*04e0*/  MUFU.TANH R14, R14 ;  /* 0x0000000e000e7308 */ /* 0x000ee20000002400 */
[----:B------:R-:W-:Y:S01]  /*04f0*/  HFMA2.MMA R20, R11, R13, -RZ ;  /* 0x0000000d0b147235 */ /* 0x000fe200001000ff */
[----:B------:R-:W-:Y:S01]  /*0500*/  HADD2 R13, R10, R9 ;  /* 0x000000090a0d7230 */ /* 0x000fe20000000000 */
[----:B-1----:R-:W-:-:S03]  /*0510*/  FMUL.FTZ R16, R18, 0.79788458347320556641 ;  /* 0x3f4c422a12107820 */ /* 0x002fc60000410000 */
[----:B------:R-:W-:Y:S02]  /*0520*/  HMUL2 R23, R13, R13 ;  /* 0x0000000d0d177232 */ /* 0x000fe40000000000 */
[----:B------:R1:W4:Y:S01]  /*0530*/  MUFU.TANH R10, R19 ;  /* 0x00000013000a7308 */ /* 0x0003220000002400 */
[----:B------:R-:W-:Y:S01]  /*0540*/  HADD2.F32 R25, -RZ, R13.H0_H0 ;  /* 0x2000000dff197230 */ /* 0x000fe20000004100 */
[----:B--2---:R-:W-:Y:S01]  /*0550*/  FADD.FTZ R12, R12, 1 ;  /* 0x3f8000000c0c7421 */ /* 0x004fe20000010000 */
[--C-:B------:R-:W-:Y:S01]  /*0560*/  HADD2.F32 R21, -RZ, R20.reuse.H0_H0 ;  /* 0x20000014ff157230 */ /* 0x100fe20000004100 */
[----:B------:R-:W-:Y:S01]  /*0570*/  HFMA2.MMA R23, R13, R23, -RZ ;  /* 0x000000170d177235 */ /* 0x000fe200001000ff */
[----:B------:R-:W-:-:S03]  /*0580*/  HADD2.F32 R20, -RZ, R20.H1_H1 ;  /* 0x30000014ff147230 */ /* 0x000fc60000004100 */
[----:B------:R-:W-:Y:S01]  /*0590*/  FFMA.FTZ R22, R21, 0.044714998453855514526, R22 ;  /* 0x3d37271315167823 */ /* 0x000fe20000010016 */
[----:B------:R-:W-:Y:S01]  /*05a0*/  HADD2.F32 R21, -RZ, R11.H1_H1 ;  /* 0x3000000bff157230 */ /* 0x000fe20000004100 */
[----:B------:R-:W2:Y:S01]  /*05b0*/  MUFU.TANH R16, R16 ;  /* 0x0000001000107308 */ /* 0x000ea20000002400 */
[----:B---3--:R-:W-:Y:S02]  /*05c0*/  FADD.FTZ R14, R14, 1 ;  /* 0x3f8000000e0e7421 */ /* 0x008fe40000010000 */
[----:B------:R-:W-:Y:S01]  /*05d0*/  FMUL.FTZ R18, R22, 0.79788458347320556641 ;  /* 0x3f4c422a16127820 */ /* 0x000fe20000410000 */
[--C-:B------:R-:W-:Y:S01]  /*05e0*/  HADD2.F32 R24, -RZ, R23.reuse.H0_H0 ;  /* 0x20000017ff187230 */ /* 0x100fe20000004100 */
[----:B------:R-:W-:Y:S01]  /*05f0*/  FFMA.FTZ R20, R20, 0.044714998453855514526, R21 ;  /* 0x3d37271314147823 */ /* 0x000fe20000010015 */
[----:B------:R-:W-:-:S03]  /*0600*/  HADD2.F32 R23, -RZ, R23.H1_H1 ;  /* 0x30000017ff177230 */ /* 0x000fc60000004100 */
[----:B-1----:R-:W-:Y:S01]  /*0610*/  FMUL.FTZ R19, R20, 0.79788458347320556641 ;  /* 0x3f4c422a14137820 */ /* 0x002fe20000410000 */
[----:B------:R-:W-:Y:S01]  /*0620*/  HADD2.F32 R20, -RZ, R13.H1_H1 ;  /* 0x3000000dff147230 */ /* 0x000fe20000004100 */
[----:B------:R-:W-:Y:S01]  /*0630*/  FFMA.FTZ R24, R24, 0.044714998453855514526, R25 ;  /* 0x3d37271318187823 */ /* 0x000fe20000010019 */
[----:B------:R-:W1:Y:S03]  /*0640*/  MUFU.TANH R18, R18 ;  /* 0x0000001200127308 */ /* 0x000e660000002400 */
[----:B------:R-:W-:Y:S02]  /*0650*/  FFMA.FTZ R20, R23, 0.044714998453855514526, R20 ;  /* 0x3d37271317147823 */ /* 0x000fe40000010014 */
[----:B------:R-:W-:Y:S02]  /*0660*/  FMUL.FTZ R24, R24, 0.79788458347320556641 ;  /* 0x3f4c422a18187820 */ /* 0x000fe40000410000 */
[----:B------:R-:W-:Y:S01]  /*0670*/  FMUL.FTZ R21, R20, 0.79788458347320556641 ;  /* 0x3f4c422a14157820 */ /* 0x000fe20000410000 */
[----:B------:R-:W3:Y:S01]  /*0680*/  MUFU.TANH R19, R19 ;  /* 0x0000001300137308 */ /* 0x000ee20000002400 */
[----:B----4-:R-:W-:-:S02]  /*0690*/  FADD.FTZ R20, R10, 1 ;  /* 0x3f8000000a147421 */ /* 0x010fc40000010000 */
[----:B--2---:R-:W-:Y:S02]  /*06a0*/  FADD.FTZ R16, R16, 1 ;  /* 0x3f80000010107421 */ /* 0x004fe40000010000 */
[----:B------:R-:W-:Y:S02]  /*06b0*/  FMUL.FTZ R10, R12, 0.5 ;  /* 0x3f0000000c0a7820 */ /* 0x000fe40000410000 */
[----:B------:R-:W-:Y:S01]  /*06c0*/  FMUL.FTZ R20, R20, 0.5 ;  /* 0x3f00000014147820 */ /* 0x000fe20000410000 */
[----:B------:R-:W2:Y:S01]  /*06d0*/  MUFU.TANH R24, R24 ;  /* 0x0000001800187308 */ /* 0x000ea20000002400 */
[----:B-1----:R-:W-:-:S04]  /*06e0*/  FADD.FTZ R18, R18, 1 ;  /* 0x3f80000012127421 */ /* 0x002fc80000010000 */
[----:B------:R-:W-:-:S03]  /*06f0*/  FMUL.FTZ R18, R18, 0.5 ;  /* 0x3f00000012127820 */ /* 0x000fc60000410000 */
[----:B------:R-:W1:Y:S01]  /*0700*/  MUFU.TANH R21, R21 ;  /* 0x0000001500157308 */ /* 0x000e620000002400 */
[----:B---3--:R-:W-:-:S04]  /*0710*/  FADD.FTZ R19, R19, 1 ;  /* 0x3f80000013137421 */ /* 0x008fc80000010000 */
[----:B------:R-:W-:Y:S02]  /*0720*/  FMUL.FTZ R23, R19, 0.5 ;  /* 0x3f00000013177820 */ /* 0x000fe40000410000 */
[----:B------:R-:W-:Y:S02]  /*0730*/  FMUL.FTZ R19, R14, 0.5 ;  /* 0x3f0000000e137820 */ /* 0x000fe40000410000 */
[----:B--2---:R-:W-:Y:S01]  /*0740*/  FADD.FTZ R22, R24, 1 ;  /* 0x3f80000018167421 */ /* 0x004fe20000010000 */
[----:B------:R-:W-:Y:S02]  /*0750*/  F2FP.PACK_AB R18, R23, R18 ;  /* 0x000000121712723e */ /* 0x000fe400000000ff */
[----:B------:R-:W-:Y:S01]  /*0760*/  F2FP.PACK_AB R10, R19, R10 ;  /* 0x0000000a130a723e */ /* 0x000fe200000000ff */
[----:B------:R-:W-:Y:S02]  /*0770*/  FMUL.FTZ R22, R22, 0.5 ;  /* 0x3f00000016167820 */ /* 0x000fe40000410000 */
[----:B-1----:R-:W-:Y:S01]  /*0780*/  FADD.FTZ R24, R21, 1 ;  /* 0x3f80000015187421 */ /* 0x002fe20000010000 */
[----:B------:R-:W-:Y:S01]  /*0790*/  HFMA2.MMA R11, R11, R18, -RZ ;  /* 0x000000120b0b7235 */ /* 0x000fe200001000ff */
[----:B------:R-:W-:-:S02]  /*07a0*/  FMUL.FTZ R21, R16, 0.5 ;  /* 0x3f00000010157820 */ /* 0x000fc40000410000 */
[----:B------:R-:W-:-:S03]  /*07b0*/  FMUL.FTZ R25, R24, 0.5 ;  /* 0x3f00000018197820 */ /* 0x000fc60000410000 */
[----:B------:R-:W-:Y:S01]  /*07c0*/  F2FP.PACK_AB R20, R21, R20 ;  /* 0x000000141514723e */ /* 0x000fe200000000ff */
[----:B------:R-:W-:Y:S01]  /*07d0*/  HFMA2.MMA R21, R15, R10, -RZ ;  /* 0x0000000a0f157235 */ /* 0x000fe200001000ff */
[----:B------:R-:W-:-:S03]  /*07e0*/  F2FP.PACK_AB R22, R25, R22 ;  /* 0x000000161916723e */ /* 0x000fc600000000ff */
[----:B------:R-:W-:Y:S02]  /*07f0*/  HMUL2 R17, R17, R20 ;  /* 0x0000001411117232 */ /* 0x000fe40000000000 */
        /* <DEDUP_REMOVED lines=11> */
[----:B------:R-:W1:Y:S08]  /*08b0*/  I2F.RP R16, R12 ;  /* 0x0000000c00107306 */ /* 0x000e700000209400 */
[----:B-1----:R-:W1:Y:S02]  /*08c0*/  MUFU.RCP R16, R16 ;  /* 0x0000001000107308 */ /* 0x002e640000001000 */
[----:B-1----:R-:W-:-:S06]  /*08d0*/  IADD3 R14, R16, 0xffffffe, RZ ;  /* 0x0ffffffe100e7810 */ /* 0x002fcc0007ffe0ff */
[----:B------:R1:W3:Y:S02]  /*08e0*/  F2I.FTZ.U32.TRUNC.NTZ R15, R14 ;  /* 0x0000000e000f7305 */ /* 0x0002e4000021f000 */
[----:B-1----:R-:W-:Y:S02]  /*08f0*/  IMAD.MOV.U32 R14, RZ, RZ, RZ ;  /* 0x000000ffff0e7224 */ /* 0x002fe400078e00ff */
[----:B---3--:R-:W-:-:S04]  /*0900*/  IMAD.MOV R25, RZ, RZ, -R15 ;  /* 0x000000ffff197224 */ /* 0x008fc800078e0a0f */
        /* <DEDUP_REMOVED lines=24> */
.L_x_26:
[----:B------:R1:W-:Y:S01]  /*0a90*/  STG.E [R2.64], R21 ;  /* 0x0000001502007986 */ /* 0x0003e2000c101904 */
[----:B------:R-:W-:Y:S05]  /*0aa0*/  @!P1 BRA `(.L_x_27) ;  /* 0x0000029000009947 */ /* 0x000fea0003800000 */
[----:B------:R-:W-:Y:S01]  /*0ab0*/  IADD3 R10, R0, 0x1, RZ ;  /* 0x00000001000a7810 */ /* 0x000fe20007ffe0ff */
[----:B-1----:R-:W-:Y:S01]  /*0ac0*/  IMAD.MOV.U32 R21, RZ, RZ, RZ ;  /* 0x000000ffff157224 */ /* 0x002fe200078e00ff */
[----:B------:R-:W-:-:S03]  /*0ad0*/  ISETP.NE.U32.AND P2, PT, RZ, c[0x0][0x188], PT ;  /* 0x00006200ff007a0c */ /* 0x000fc60003f45070 */
[----:B------:R-:W-:Y:S01]  /*0ae0*/  IMAD.HI R12, R10, 0x66666667, RZ ;  /* 0x666666670a0c7827 */ /* 0x000fe200078e02ff */
[----:B------:R-:W-:-:S04]  /*0af0*/  ISETP.NE.AND.EX P2, PT, RZ, c[0x0][0x18c], PT, P2 ;  /* 0x00006300ff007a0c */ /* 0x000fc80003f45320 */
[----:B------:R-:W-:-:S04]  /*0b00*/  SHF.R.U32.HI R15, RZ, 0x1f, R12 ;  /* 0x0000001fff0f7819 */ /* 0x000fc8000001160c */
[----:B------:R-:W-:-:S05]  /*0b10*/  LEA.HI.SX32 R12, R12, R15, 0x12 ;  /* 0x0000000f0c0c7211 */ /* 0x000fca00078f92ff */
[----:B------:R-:W-:-:S05]  /*0b20*/  @P2 IMAD.WIDE R18, R12, R7, c[0x0][0x188] ;  /* 0x000062000c122625 */ /* 0x000fca00078e0207 */
[----:B------:R-:W2:Y:S01]  /*0b30*/  @P2 LDG.E R21, [R18.64] ;  /* 0x0000000412152981 */ /* 0x000ea2000c1e1900 */
[----:B------:R-:W-:Y:S02]  /*0b40*/  IABS R16, c[0x0][0x190] ;  /* 0x0000640000107a13 */ /* 0x000fe40000000000 */
[----:B------:R-:W-:Y:S02]  /*0b50*/  MOV R14, RZ ;  /* 0x000000ff000e7202 */ /* 0x000fe40000000f00 */
[----:B------:R-:W1:Y:S08]  /*0b60*/  I2F.RP R20, R16 ;  /* 0x0000001000147306 */ /* 0x000e700000209400 */
[----:B-1----:R-:W1:Y:S02]  /*0b70*/  MUFU.RCP R20, R20 ;  /* 0x0000001400147308 */ /* 0x002e640000001000 */
[----:B-1----:R-:W-:-:S06]  /*0b80*/  IADD3 R22, R20, 0xffffffe, RZ ;  /* 0x0ffffffe14167810 */ /* 0x002fcc0007ffe0ff */
[----:B------:R-:W1:Y:S02]  /*0b90*/  F2I.FTZ.U32.TRUNC.NTZ R15, R22 ;  /* 0x00000016000f7305 */ /* 0x000e64000021f000 */
[----:B-1----:R-:W-:-:S05]  /*0ba0*/  IADD3 R23, RZ, -R15, RZ ;  /* 0x8000000fff177210 */ /* 0x002fca0007ffe0ff */
        /* <DEDUP_REMOVED lines=25> */
.L_x_27:
[----:B------:R2:W-:Y:S01]  /*0d40*/  STG.E [R2.64+0x4], R17 ;  /* 0x0000041102007986 */ /* 0x0005e2000c101904 */
[----:B------:R-:W-:Y:S05]  /*0d50*/  @!P1 BRA `(.L_x_28) ;  /* 0x0000029000009947 */ /* 0x000fea0003800000 */
[----:B------:R-:W-:Y:S01]  /*0d60*/  IADD3 R10, R0, 0x2, RZ ;  /* 0x00000002000a7810 */ /* 0x000fe20007ffe0ff */
[----:B--2---:R-:W-:Y:S01]  /*0d70*/  IMAD.MOV.U32 R17, RZ, RZ, RZ ;  /* 0x000000ffff117224 */ /* 0x004fe200078e00ff */
        /* <DEDUP_REMOVED lines=9> */
[----:B------:R-:W3:Y:S08]  /*0e10*/  I2F.RP R20, R16 ;  /* 0x0000001000147306 */ /* 0x000ef00000209400 */
[----:B---3--:R-:W3:Y:S02]  /*0e20*/  MUFU.RCP R20, R20 ;  /* 0x0000001400147308 */ /* 0x008ee40000001000 */
[----:B-1-3--:R-:W-:-:S06]  /*0e30*/  IADD3 R21, R20, 0xffffffe, RZ ;  /* 0x0ffffffe14157810 */ /* 0x00afcc0007ffe0ff */
        /* <DEDUP_REMOVED lines=27> */
.L_x_28:
[----:B------:R3:W-:Y:S01]  /*0ff0*/  STG.E [R2.64+0x8], R11 ;  /* 0x0000080b02007986 */ /* 0x0007e2000c101904 */
[----:B------:R-:W-:Y:S05]  /*1000*/  @!P1 BRA `(.L_x_29) ;  /* 0x0000029000009947 */ /* 0x000fea0003800000 */
[----:B------:R-:W-:Y:S02]  /*1010*/  IADD3 R10, R0, 0x3, RZ ;  /* 0x00000003000a7810 */ /* 0x000fe40007ffe0ff */
[----:B------:R-:W-:-:S03]  /*1020*/  ISETP.NE.U32.AND P1, PT, RZ, c[0x0][0x188], PT ;  /* 0x00006200ff007a0c */ /* 0x000fc60003f25070 */
[----:B---3--:R-:W-:Y:S01]  /*1030*/  IMAD.HI R11, R10, 0x66666667, RZ ;  /* 0x666666670a0b7827 */ /* 0x008fe200078e02ff */
[----:B------:R-:W-:-:S04]  /*1040*/  ISETP.NE.AND.EX P1, PT, RZ, c[0x0][0x18c], PT, P1 ;  /* 0x00006300ff007a0c */ /* 0x000fc80003f25310 */
[----:B------:R-:W-:-:S04]  /*1050*/  SHF.R.U32.HI R12, RZ, 0x1f, R11 ;  /* 0x0000001fff0c7819 */ /* 0x000fc8000001160b */
[----:B------:R-:W-:Y:S01]  /*1060*/  LEA.HI.SX32 R11, R11, R12, 0x12 ;  /* 0x0000000c0b0b7211 */ /* 0x000fe200078f92ff */
[----:B------:R-:W-:-:S04]  /*1070*/  IMAD.MOV.U32 R12, RZ, RZ, RZ ;  /* 0x000000ffff0c7224 */ /* 0x000fc800078e00ff */
[----:B--2---:R-:W-:-:S05]  /*1080*/  @P1 IMAD.WIDE R16, R11, R7, c[0x0][0x188] ;  /* 0x000062000b101625 */ /* 0x004fca00078e0207 */
[----:B------:R-:W2:Y:S01]  /*1090*/  @P1 LDG.E R12, [R16.64] ;  /* 0x00000004100c1981 */ /* 0x000ea2000c1e1900 */
[----:B------:R-:W-:Y:S01]  /*10a0*/  IABS R18, c[0x0][0x190] ;  /* 0x0000640000127a13 */ /* 0x000fe20000000000 */
[----:B------:R-:W-:-:S03]  /*10b0*/  HFMA2.MMA R14, -RZ, RZ, 0, 0 ;  /* 0x00000000ff0e7435 */ /* 0x000fc600000001ff */
[----:B------:R-:W3:Y:S08]  /*10c0*/  I2F.RP R19, R18 ;  /* 0x0000001200137306 */ /* 0x000ef00000209400 */
[----:B---3--:R-:W3:Y:S02]  /*10d0*/  MUFU.RCP R19, R19 ;  /* 0x0000001300137308 */ /* 0x008ee40000001000 */
[----:B---3--:R-:W-:-:S06]  /*10e0*/  IADD3 R20, R19, 0xffffffe, RZ ;  /* 0x0ffffffe13147810 */ /* 0x008fcc0007ffe0ff */
[----:B------:R-:W3:Y:S02]  /*10f0*/  F2I.FTZ.U32.TRUNC.NTZ R15, R20 ;  /* 0x00000014000f7305 */ /* 0x000ee4000021f000 */
[----:B-1-3--:R-:W-:-:S05]  /*1100*/  IADD3 R21, RZ, -R15, RZ ;  /* 0x8000000fff157210 */ /* 0x00afca0007ffe0ff */
        /* <DEDUP_REMOVED lines=25> */
.L_x_29:
[----:B------:R4:W-:Y:S01]  /*12a0*/  STG.E [R2.64+0xc], R13 ;  /* 0x00000c0d02007986 */ /* 0x0009e2000c101904 */
[----:B------:R-:W-:Y:S05]  /*12b0*/  BRA `(.L_x_30) ;  /* 0x00000f5000007947 */ /* 0x000fea0003800000 */
.L_x_25:
[----:B-----5:R-:W-:Y:S01]  /*12c0*/  HFMA2.MMA R16, R17, R17, -RZ ;  /* 0x0000001111107235 */ /* 0x020fe200001000ff */
[----:B-1----:R-:W-:Y:S01]  /*12d0*/  HADD2.F32 R19, -RZ, R17.H0_H0 ;  /* 0x20000011ff137230 */ /* 0x002fe20000004100 */
[----:B------:R-:W-:Y:S01]  /*12e0*/  HFMA2.MMA R20, R11, R11, -RZ ;  /* 0x0000000b0b147235 */ /* 0x000fe200001000ff */
[----:B------:R-:W-:Y:S01]  /*12f0*/  HADD2.F32 R22, -RZ, R11.H0_H0 ;  /* 0x2000000bff167230 */ /* 0x000fe20000004100 */
[----:B------:R-:W-:Y:S01]  /*1300*/  HFMA2.MMA R12, R15, R15, -RZ ;  /* 0x0000000f0f0c7235 */ /* 0x000fe200001000ff */
[----:B------:R-:W-:Y:S01]  /*1310*/  HADD2.F32 R14, -RZ, R15.H0_H0 ;  /* 0x2000000fff0e7230 */ /* 0x000fe20000004100 */
[----:B------:R-:W-:Y:S01]  /*1320*/  HFMA2.MMA R21, R10, R10, -RZ ;  /* 0x0000000a0a157235 */ /* 0x000fe200001000ff */
[----:B------:R-:W-:Y:S01]  /*1330*/  HADD2.F32 R24, -RZ, R10.H0_H0 ;  /* 0x2000000aff187230 */ /* 0x000fe20000004100 */
[----:B------:R-:W-:-:S02]  /*1340*/  ISETP.NE.U32.AND P1, PT, RZ, c[0x0][0x170], PT ;  /* 0x00005c00ff007a0c */ /* 0x000fc40003f25070 */
[----:B------:R-:W-:Y:S02]  /*1350*/  HMUL2 R16, R17, R16 ;  /* 0x0000001011107232 */ /* 0x000fe40000000000 */
[----:B------:R-:W-:Y:S01]  /*1360*/  HMUL2 R20, R11, R20 ;  /* 0x000000140b147232 */ /* 0x000fe20000000000 */
[----:B------:R-:W-:Y:S01]  /*1370*/  ISETP.NE.AND.EX P1, PT, RZ, c[0x0][0x174], PT, P1 ;  /* 0x00005d00ff007a0c */ /* 0x000fe20003f25310 */
[----:B------:R-:W-:Y:S02]  /*1380*/  HMUL2 R12, R15, R12 ;  /* 0x0000000c0f0c7232 */ /* 0x000fe40000000000 */
[--C-:B------:R-:W-:Y:S02]  /*1390*/  HADD2.F32 R18, -RZ, R16.reuse.H0_H0 ;  /* 0x20000010ff127230 */ /* 0x100fe40000004100 */
[----:B------:R-:W-:Y:S02]  /*13a0*/  HADD2.F32 R16, -RZ, R16.H1_H1 ;  /* 0x30000010ff107230 */ /* 0x000fe40000004100 */
[----:B------:R-:W-:Y:S01]  /*13b0*/  HMUL2 R21, R10, R21 ;  /* 0x000000150a157232 */ /* 0x000fe20000000000 */
[----:B------:R-:W-:Y:S01]  /*13c0*/  FFMA.FTZ R18, R18, 0.044714998453855514526, R19 ;  /* 0x3d37271312127823 */ /* 0x000fe20000010013 */
[----:B------:R-:W-:-:S02]  /*13d0*/  HADD2.F32 R19, -RZ, R17.H1_H1 ;  /* 0x30000011ff137230 */ /* 0x000fc40000004100 */
[----:B------:R-:W-:Y:S01]  /*13e0*/  HADD2.F32 R13, -RZ, R12.H0_H0 ;  /* 0x2000000cff0d7230 */ /* 0x000fe20000004100 */
[----:B------:R-:W-:Y:S01]  /*13f0*/  FMUL.FTZ R18, R18, 0.79788458347320556641 ;  /* 0x3f4c422a12127820 */ /* 0x000fe20000410000 */
[--C-:B------:R-:W-:Y:S01]  /*1400*/  HADD2.F32 R23, -RZ, R21.reuse.H0_H0 ;  /* 0x20000015ff177230 */ /* 0x100fe20000004100 */
[----:B------:R-:W-:Y:S01]  /*1410*/  FFMA.FTZ R16, R16, 0.044714998453855514526, R19 ;  /* 0x3d37271310107823 */ /* 0x000fe20000010013 */
[--C-:B------:R-:W-:Y:S01]  /*1420*/  HADD2.F32 R19, -RZ, R20.reuse.H0_H0 ;  /* 0x20000014ff137230 */ /* 0x100fe20000004100 */
[----:B------:R-:W-:Y:S01]  /*1430*/  FFMA.FTZ R14, R13, 0.044714998453855514526, R14 ;  /* 0x3d3727130d0e7823 */ /* 0x000fe2000001000e */
[----:B------:R-:W-:Y:S01]  /*1440*/  HADD2.F32 R20, -RZ, R20.H1_H1 ;  /* 0x30000014ff147230 */ /* 0x000fe20000004100 */
[----:B------:R-:W-:Y:S01]  /*1450*/  FFMA.FTZ R23, R23, 0.044714998453855514526, R24 ;  /* 0x3d37271317177823 */ /* 0x000fe20000010018 */
[----:B------:R-:W-:Y:S01]  /*1460*/  HADD2.F32 R21, -RZ, R21.H1_H1 ;  /* 0x30000015ff157230 */ /* 0x000fe20000004100 */
[----:B------:R-:W-:Y:S01]  /*1470*/  FFMA.FTZ R22, R19, 0.044714998453855514526, R22 ;  /* 0x3d37271313167823 */ /* 0x000fe20000010016 */
[----:B------:R-:W-:Y:S01]  /*1480*/  HADD2.F32 R19, -RZ, R11.H1_H1 ;  /* 0x3000000bff137230 */ /* 0x000fe20000004100 */
[----:B------:R-:W-:Y:S01]  /*1490*/  FMUL.FTZ R23, R23, 0.79788458347320556641 ;  /* 0x3f4c422a17177820 */ /* 0x000fe20000410000 */
[----:B------:R-:W-:Y:S01]  /*14a0*/  HADD2.F32 R12, -RZ, R12.H1_H1 ;  /* 0x3000000cff0c7230 */ /* 0x000fe20000004100 */
[----:B------:R-:W-:Y:S01]  /*14b0*/  FMUL.FTZ R14, R14, 0.79788458347320556641 ;  /* 0x3f4c422a0e0e7820 */ /* 0x000fe20000410000 */
[----:B------:R-:W-:Y:S01]  /*14c0*/  HADD2.F32 R13, -RZ, R15.H1_H1 ;  /* 0x3000000fff0d7230 */ /* 0x000fe20000004100 */
[----:B------:R-:W-:Y:S01]  /*14d0*/  FFMA.FTZ R19, R20, 0.044714998453855514526, R19 ;  /* 0x3d37271314137823 */ /* 0x000fe20000010013 */
[----:B------:R-:W-:Y:S01]  /*14e0*/  HADD2.F32 R20, -RZ, R10.H1_H1 ;  /* 0x3000000aff147230 */ /* 0x000fe20000004100 */
[----:B------:R-:W-:Y:S01]  /*14f0*/  FMUL.FTZ R16, R16, 0.79788458347320556641 ;  /* 0x3f4c422a10107820 */ /* 0x000fe20000410000 */
[----:B------:R-:W-:Y:S01]  /*1500*/  MUFU.TANH R23, R23 ;  /* 0x0000001700177308 */ /* 0x000fe20000002400 */
[----:B------:R-:W-:-:S02]  /*1510*/  FFMA.FTZ R13, R12, 0.044714998453855514526, R13 ;  /* 0x3d3727130c0d7823 */ /* 0x000fc4000001000d */
[----:B------:R-:W-:Y:S02]  /*1520*/  FFMA.FTZ R20, R21, 0.044714998453855514526, R20 ;  /* 0x3d37271315147823 */ /* 0x000fe40000010014 */
[----:B------:R-:W-:Y:S02]  /*1530*/  FMUL.FTZ R13, R13, 0.79788458347320556641 ;  /* 0x3f4c422a0d0d7820 */ /* 0x000fe40000410000 */
[----:B------:R-:W-:Y:S01]  /*1540*/  FMUL.FTZ R21, R20, 0.79788458347320556641 ;  /* 0x3f4c422a14157820 */ /* 0x000fe20000410000 */
[----:B------:R-:W1:Y:S01]  /*1550*/  MUFU.TANH R12, R14 ;  /* 0x0000000e000c7308 */ /* 0x000e620000002400 */
[----:B------:R-:W-:Y:S02]  /*1560*/  FMUL.FTZ R19, R19, 0.79788458347320556641 ;  /* 0x3f4c422a13137820 */ /* 0x000fe40000410000 */
[----:B------:R-:W-:-:S05]  /*1570*/  FMUL.FTZ R22, R22, 0.79788458347320556641 ;  /* 0x3f4c422a16167820 */ /* 0x000fca0000410000 */
[----:B------:R-:W2:Y:S08]  /*1580*/  MUFU.TANH R14, R18 ;  /* 0x00000012000e7308 */ /* 0x000eb00000002400 */
[----:B------:R-:W3:Y:S01]  /*1590*/  MUFU.TANH R16, R16 ;  /* 0x0000001000107308 */ /* 0x000ee20000002400 */
[----:B-1----:R-:W-:-:S04]  /*15a0*/  FADD.FTZ R12, R12, 1 ;  /* 0x3f8000000c0c7421 */ /* 0x002fc80000010000 */
[----:B------:R-:W-:-:S03]  /*15b0*/  FMUL.FTZ R12, R12, 0.5 ;  /* 0x3f0000000c0c7820 */ /* 0x000fc60000410000 */
[----:B------:R-:W1:Y:S01]  /*15c0*/  MUFU.TANH R21, R21 ;  /* 0x0000001500157308 */ /* 0x000e620000002400 */
[----:B--2---:R-:W-:-:S04]  /*15d0*/  FADD.FTZ R14, R14, 1 ;  /* 0x3f8000000e0e7421 */ /* 0x004fc80000010000 */
[----:B------:R-:W-:-:S03]  /*15e0*/  FMUL.FTZ R14, R14, 0.5 ;  /* 0x3f0000000e0e7820 */ /* 0x000fc60000410000 */
[----:B------:R-:W2:Y:S01]  /*15f0*/  MUFU.TANH R13, R13 ;  /* 0x0000000d000d7308 */ /* 0x000ea20000002400 */
[----:B---3--:R-:W-:-:S07]  /*1600*/  FADD.FTZ R16, R16, 1 ;  /* 0x3f80000010107421 */ /* 0x008fce0000010000 */
[----:B------:R3:W4:Y:S08]  /*1610*/  MUFU.TANH R18, R22 ;  /* 0x0000001600127308 */ /* 0x0007300000002400 */
[----:B------:R-:W0:Y:S01]  /*1620*/  MUFU.TANH R19, R19 ;  /* 0x0000001300137308 */ /* 0x000e220000002400 */
[----:B---3--:R-:W-:Y:S02]  /*1630*/  FADD.FTZ R22, R23, 1 ;  /* 0x3f80000017167421 */ /* 0x008fe40000010000 */
[----:B-1----:R-:W-:-:S02]  /*1640*/  FADD.FTZ R23, R21, 1 ;  /* 0x3f80000015177421 */ /* 0x002fc40000010000 */
[----:B--2---:R-:W-:Y:S02]  /*1650*/  FADD.FTZ R13, R13, 1 ;  /* 0x3f8000000d0d7421 */ /* 0x004fe40000010000 */
[----:B------:R-:W-:Y:S02]  /*1660*/  FMUL.FTZ R22, R22, 0.5 ;  /* 0x3f00000016167820 */ /* 0x000fe40000410000 */
[----:B----4-:R-:W-:Y:S02]  /*1670*/  FADD.FTZ R18, R18, 1 ;  /* 0x3f80000012127421 */ /* 0x010fe40000010000 */
[----:B------:R-:W-:Y:S02]  /*1680*/  FMUL.FTZ R23, R23, 0.5 ;  /* 0x3f00000017177820 */ /* 0x000fe40000410000 */
[----:B------:R-:W-:Y:S02]  /*1690*/  FMUL.FTZ R18, R18, 0.5 ;  /* 0x3f00000012127820 */ /* 0x000fe40000410000 */
[----:B------:R-:W-:Y:S01]  /*16a0*/  FMUL.FTZ R13, R13, 0.5 ;  /* 0x3f0000000d0d7820 */ /* 0x000fe20000410000 */
[----:B------:R-:W-:Y:S01]  /*16b0*/  F2FP.PACK_AB R22, R23, R22 ;  /* 0x000000161716723e */ /* 0x000fe200000000ff */
[----:B0-----:R-:W-:-:S02]  /*16c0*/  FADD.FTZ R20, R19, 1 ;  /* 0x3f80000013147421 */ /* 0x001fc40000010000 */
[----:B------:R-:W-:Y:S01]  /*16d0*/  FMUL.FTZ R19, R16, 0.5 ;  /* 0x3f00000010137820 */ /* 0x000fe20000410000 */
[----:B------:R-:W-:Y:S01]  /*16e0*/  F2FP.PACK_AB R12, R13, R12 ;  /* 0x0000000c0d0c723e */ /* 0x000fe200000000ff */
[----:B------:R-:W-:Y:S01]  /*16f0*/  FMUL.FTZ R21, R20, 0.5 ;  /* 0x3f00000014157820 */ /* 0x000fe20000410000 */
[----:B------:R-:W-:Y:S02]  /*1700*/  HFMA2.MMA R13, R10, R22, -RZ ;  /* 0x000000160a0d7235 */ /* 0x000fe400001000ff */
[----:B------:R-:W-:Y:S02]  /*1710*/  F2FP.PACK_AB R14, R19, R14 ;  /* 0x0000000e130e723e */ /* 0x000fe400000000ff */
[----:B------:R-:W-:Y:S01]  /*1720*/  F2FP.PACK_AB R18, R21, R18 ;  /* 0x000000121512723e */ /* 0x000fe200000000ff */
[----:B------:R-:W-:-:S03]  /*1730*/  HMUL2 R21, R15, R12 ;  /* 0x0000000c0f157232 */ /* 0x000fc60000000000 */
[----:B------:R-:W-:Y:S01]  /*1740*/  HFMA2.MMA R17, R17, R14, -RZ ;  /* 0x0000000e11117235 */ /* 0x000fe200001000ff */
[----:B------:R-:W-:Y:S01]  /*1750*/  HMUL2 R11, R11, R18 ;  /* 0x000000120b0b7232 */ /* 0x000fe20000000000 */
[----:B------:R-:W-:Y:S05]  /*1760*/  @!P1 BRA `(.L_x_31) ;  /* 0x0000028000009947 */ /* 0x000fea0003800000 */
        /* <DEDUP_REMOVED lines=40> */
.L_x_31:
[----:B------:R0:W-:Y:S01]  /*19f0*/  STG.E [R2.64], R21 ;  /* 0x0000001502007986 */ /* 0x0001e2000c101904 */
[----:B------:R-:W-:Y:S05]  /*1a00*/  @!P1 BRA `(.L_x_32) ;  /* 0x0000029000009947 */ /* 0x000fea0003800000 */
[----:B------:R-:W-:Y:S01]  /*1a10*/  IADD3 R10, R0, 0x1, RZ ;  /* 0x00000001000a7810 */ /* 0x000fe20007ffe0ff */
[----:B0-----:R-:W-:Y:S01]  /*1a20*/  IMAD.MOV.U32 R21, RZ, RZ, RZ ;  /* 0x000000ffff157224 */ /* 0x001fe200078e00ff */
        /* <DEDUP_REMOVED lines=39> */
.L_x_32:
[----:B------:R1:W-:Y:S01]  /*1ca0*/  STG.E [R2.64+0x4], R17 ;  /* 0x0000041102007986 */ /* 0x0003e2000c101904 */
        /* <DEDUP_REMOVED lines=10> */
[----:B------:R-:W-:Y:S01]  /*1d50*/  IABS R16, c[0x0][0x190] ;  /* 0x0000640000107a13 */ /* 0x000fe20000000000 */
[----:B------:R-:W-:-:S03]  /*1d60*/  HFMA2.MMA R14, -RZ, RZ, 0, 0 ;  /* 0x00000000ff0e7435 */ /* 0x000fc600000001ff */
[----:B------:R-:W1:Y:S08]  /*1d70*/  I2F.RP R20, R16 ;  /* 0x0000001000147306 */ /* 0x000e700000209400 */
[----:B-1----:R-:W1:Y:S02]  /*1d80*/  MUFU.RCP R20, R20 ;  /* 0x0000001400147308 */ /* 0x002e640000001000 */
[----:B01----:R-:W-:-:S06]  /*1d90*/  IADD3 R21, R20, 0xffffffe, RZ ;  /* 0x0ffffffe14157810 */ /* 0x003fcc0007ffe0ff */
[----:B------:R-:W0:Y:S02]  /*1da0*/  F2I.FTZ.U32.TRUNC.NTZ R15, R21 ;  /* 0x00000015000f7305 */ /* 0x000e24000021f000 */
[----:B0-----:R-:W-:-:S05]  /*1db0*/  IADD3 R23, RZ, -R15, RZ ;  /* 0x8000000fff177210 */ /* 0x001fca0007ffe0ff */
[----:B------:R-:W-:-:S04]  /*1dc0*/  IMAD R23, R23, R16, RZ ;  /* 0x0000001017177224 */ /* 0x000fc800078e02ff */
[----:B------:R-:W-:-:S04]  /*1dd0*/  IMAD.HI.U32 R14, R15, R23, R14 ;  /* 0x000000170f0e7227 */ /* 0x000fc800078e000e */
[----:B--2---:R-:W-:-:S05]  /*1de0*/  IMAD.IADD R17, R12, 0x1, R17 ;  /* 0x000000010c117824 */ /* 0x004fca00078e0211 */
[----:B------:R-:W-:Y:S02]  /*1df0*/  IABS R18, R17 ;  /* 0x0000001100127213 */ /* 0x000fe40000000000 */
[----:B------:R-:W-:Y:S02]  /*1e00*/  LOP3.LUT R17, R17, c[0x0][0x190], RZ, 0x3c, !PT ;  /* 0x0000640011117a12 */ /* 0x000fe400078e3cff */
[----:B------:R-:W-:Y:S02]  /*1e10*/  MOV R15, R18 ;  /* 0x00000012000f7202 */ /* 0x000fe40000000f00 */
[----:B------:R-:W-:-:S03]  /*1e20*/  ISETP.GE.AND P2, PT, R17, RZ, PT ;  /* 0x000000ff1100720c */ /* 0x000fc60003f46270 */
[----:B------:R-:W-:-:S04]  /*1e30*/  IMAD.HI.U32 R14, R14, R15, RZ ;  /* 0x0000000f0e0e7227 */ /* 0x000fc800078e00ff */
[----:B------:R-:W-:-:S04]  /*1e40*/  IMAD.MOV R18, RZ, RZ, -R14 ;  /* 0x000000ffff127224 */ /* 0x000fc800078e0a0e */
[----:B------:R-:W-:-:S05]  /*1e50*/  IMAD R15, R16, R18, R15 ;  /* 0x00000012100f7224 */ /* 0x000fca00078e020f */
[----:B------:R-:W-:-:S13]  /*1e60*/  ISETP.GT.U32.AND P4, PT, R16, R15, PT ;  /* 0x0000000f1000720c */ /* 0x000fda0003f84070 */
[-C--:B------:R-:W-:Y:S02]  /*1e70*/  @!P4 IADD3 R15, R15, -R16.reuse, RZ ;  /* 0x800000100f0fc210 */ /* 0x080fe40007ffe0ff */
[----:B------:R-:W-:Y:S02]  /*1e80*/  @!P4 IADD3 R14, R14, 0x1, RZ ;  /* 0x000000010e0ec810 */ /* 0x000fe40007ffe0ff */
[----:B------:R-:W-:Y:S02]  /*1e90*/  ISETP.GE.U32.AND P3, PT, R15, R16, PT ;  /* 0x000000100f00720c */ /* 0x000fe40003f66070 */
[----:B------:R-:W-:-:S11]  /*1ea0*/  ISETP.NE.AND P4, PT, RZ, c[0x0][0x190], PT ;  /* 0x00006400ff007a0c */ /* 0x000fd60003f85270 */
        /* <DEDUP_REMOVED lines=10> */
.L_x_33:
[----:B------:R2:W-:Y:S01]  /*1f50*/  STG.E [R2.64+0x8], R11 ;  /* 0x0000080b02007986 */ /* 0x0005e2000c101904 */
[----:B------:R-:W-:Y:S05]  /*1f60*/  @!P1 BRA `(.L_x_34) ;  /* 0x0000029000009947 */ /* 0x000fea0003800000 */
[----:B------:R-:W-:Y:S02]  /*1f70*/  IADD3 R10, R0, 0x3, RZ ;  /* 0x00000003000a7810 */ /* 0x000fe40007ffe0ff */
[----:B------:R-:W-:-:S03]  /*1f80*/  ISETP.NE.U32.AND P1, PT, RZ, c[0x0][0x188], PT ;  /* 0x00006200ff007a0c */ /* 0x000fc60003f25070 */
[----:B--2---:R-:W-:Y:S01]  /*1f90*/  IMAD.HI R11, R10, 0x66666667, RZ ;  /* 0x666666670a0b7827 */ /* 0x004fe200078e02ff */
[----:B------:R-:W-:-:S04]  /*1fa0*/  ISETP.NE.AND.EX P1, PT, RZ, c[0x0][0x18c], PT, P1 ;  /* 0x00006300ff007a0c */ /* 0x000fc80003f25310 */
[----:B------:R-:W-:-:S04]  /*1fb0*/  SHF.R.U32.HI R12, RZ, 0x1f, R11 ;  /* 0x0000001fff0c7819 */ /* 0x000fc8000001160b */
[----:B------:R-:W-:Y:S01]  /*1fc0*/  LEA.HI.SX32 R11, R11, R12, 0x12 ;  /* 0x0000000c0b0b7211 */ /* 0x000fe200078f92ff */
[----:B------:R-:W-:-:S04]  /*1fd0*/  IMAD.MOV.U32 R12, RZ, RZ, RZ ;  /* 0x000000ffff0c7224 */ /* 0x000fc800078e00ff */
[----:B-1----:R-:W-:-:S05]  /*1fe0*/  @P1 IMAD.WIDE R16, R11, R7, c[0x0][0x188] ;  /* 0x000062000b101625 */ /* 0x002fca00078e0207 */
[----:B------:R-:W2:Y:S01]  /*1ff0*/  @P1 LDG.E R12, [R16.64] ;  /* 0x00000004100c1981 */ /* 0x000ea2000c1e1900 */
[----:B------:R-:W-:Y:S01]  /*2000*/  IABS R18, c[0x0][0x190] ;  /* 0x0000640000127a13 */ /* 0x000fe20000000000 */
[----:B------:R-:W-:-:S03]  /*2010*/  IMAD.MOV.U32 R14, RZ, RZ, RZ ;  /* 0x000000ffff0e7224 */ /* 0x000fc600078e00ff */
[----:B------:R-:W1:Y:S08]  /*2020*/  I2F.RP R19, R18 ;  /* 0x0000001200137306 */ /* 0x000e700000209400 */
[----:B-1----:R-:W1:Y:S02]  /*2030*/  MUFU.RCP R19, R19 ;  /* 0x0000001300137308 */ /* 0x002e640000001000 */
[----:B-1----:R-:W-:-:S06]  /*2040*/  IADD3 R20, R19, 0xffffffe, RZ ;  /* 0x0ffffffe13147810 */ /* 0x002fcc0007ffe0ff */
[----:B------:R-:W1:Y:S02]  /*2050*/  F2I.FTZ.U32.TRUNC.NTZ R15, R20 ;  /* 0x00000014000f7305 */ /* 0x000e64000021f000 */
[----:B01----:R-:W-:-:S05]  /*2060*/  IADD3 R21, RZ, -R15, RZ ;  /* 0x8000000fff157210 */ /* 0x003fca0007ffe0ff */
[----:B------:R-:W-:-:S04]  /*2070*/  IMAD R21, R21, R18, RZ ;  /* 0x0000001215157224 */ /* 0x000fc800078e02ff */
[----:B------:R-:W-:Y:S01]  /*2080*/  IMAD.HI.U32 R14, R15, R21, R14 ;  /* 0x000000150f0e7227 */ /* 0x000fe200078e000e */
[----:B--2---:R-:W-:-:S04]  /*2090*/  IADD3 R12, R11, R12, RZ ;  /* 0x0000000c0b0c7210 */ /* 0x004fc80007ffe0ff */
[----:B------:R-:W-:Y:S02]  /*20a0*/  IABS R16, R12 ;  /* 0x0000000c00107213 */ /* 0x000fe40000000000 */
[----:B------:R-:W-:Y:S02]  /*20b0*/  LOP3.LUT R12, R12, c[0x0][0x190], RZ, 0x3c, !PT ;  /* 0x000064000c0c7a12 */ /* 0x000fe400078e3cff */
[----:B------:R-:W-:Y:S02]  /*20c0*/  MOV R15, R16 ;  /* 0x00000010000f7202 */ /* 0x000fe40000000f00 */
        /* <DEDUP_REMOVED lines=19> */
.L_x_34:
[----:B------:R3:W-:Y:S02]  /*2200*/  STG.E [R2.64+0xc], R13 ;  /* 0x00000c0d02007986 */ /* 0x0007e4000c101904 */
.L_x_30:
[----:B------:R-:W-:-:S04]  /*2210*/  LEA R0, R5, R0, 0x2 ;  /* 0x0000000005007211 */ /* 0x000fc800078e10ff */
[----:B------:R-:W-:-:S13]  /*2220*/  ISETP.GE.AND P1, PT, R0, c[0x0][0x180], PT ;  /* 0x0000600000007a0c */ /* 0x000fda0003f26270 */
[----:B------:R-:W-:Y:S01]  /*2230*/  @P1 CALL.REL.NOINC `(.L_x_35) ;  /* 0x0000001000001944 */ /* 0x000fe20003c00000 */
[----:B------:R-:W-:Y:S05]  /*2240*/  BRA `(.L_x_36) ;  /* 0xffffde7000007947 */ /* 0x000fea000383ffff */
.L_x_35:
[----:B------:R-:W-:Y:S05]  /*2250*/  EXIT ;  /* 0x000000000000794d */ /* 0x000fea0003800000 */
.L_x_37:
        /* <DEDUP_REMOVED lines=10> */
.L_x_221:


//--------------------- .text._ZN17fastertransformer13addBiasGeluV2I7__half2Li24576EEEvPT_PKS2_PKiS5_iS7_i --------------------------
	.section	.text._ZN17fastertransformer13addBiasGeluV2I7__half2Li24576EEEvPT_PKS2_PKiS5_iS7_i,"ax",@progbits
	.sectioninfo	@"SHI_REGISTERS=20"
	.align	128
        .global         _ZN17fastertransformer13addBiasGeluV2I7__half2Li24576EEEvPT_PKS2_PKiS5_iS7_i
        .type           _ZN17fastertransformer13addBiasGeluV2I7__half2Li24576EEEvPT_PKS2_PKiS5_iS7_i,@function
        .size           _ZN17fastertransformer13addBiasGeluV2I7__half2Li24576EEEvPT_PKS2_PKiS5_iS7_i,(.L_x_222 - _ZN17fastertransformer13addBiasGeluV2I7__half2Li24576EEEvPT_PKS2_PKiS5_iS7_i)
        .other          _ZN17fastertransformer13addBiasGeluV2I7__half2Li24576EEEvPT_PKS2_PKiS5_iS7_i,@"STO_CUDA_ENTRY STV_DEFAULT"
_ZN17fastertransformer13addBiasGeluV2I7__half2Li24576EEEvPT_PKS2_PKiS5_iS7_i:
.text._ZN17fastertransformer13addBiasGeluV2I7__half2Li24576EEEvPT_PKS2_PKiS5_iS7_i:
        /* <DEDUP_REMOVED lines=12> */
.L_x_40:
        /* <DEDUP_REMOVED lines=64> */
.L_x_39:
[----:B------:R-:W-:Y:S01]  /*04c0*/  MOV R5, c[0x0][0x0] ;  /* 0x0000000000057a02 */ /* 0x000fe20000000f00 */
[----:B------:R0:W-:Y:S04]  /*04d0*/  STG.E [R2.64], R7 ;  /* 0x0000000702007986 */ /* 0x0001e8000c101904 */
[----:B------:R-:W-:-:S05]  /*04e0*/  IMAD R0, R5, c[0x0][0xc], R0 ;  /* 0x0000030005007a24 */ /* 0x000fca00078e0200 */
[----:B------:R-:W-:-:S13]  /*04f0*/  ISETP.GE.AND P1, PT, R0, c[0x0][0x180], PT ;  /* 0x0000600000007a0c */ /* 0x000fda0003f26270 */
[----:B0-----:R-:W-:Y:S05]  /*0500*/  @!P1 BRA `(.L_x_40) ;  /* 0xfffffbb000009947 */ /* 0x001fea000383ffff */
[----:B------:R-:W-:Y:S05]  /*0510*/  EXIT ;  /* 0x000000000000794d */ /* 0x000fea0003800000 */
.L_x_38:
[----:B------:R-:W-:-:S04]  /*0520*/  ISETP.NE.U32.AND P0, PT, RZ, c[0x0][0x170], PT ;  /* 0x00005c00ff007a0c */ /* 0x000fc80003f05070 */
[----:B------:R-:W-:Y:S02]  /*0530*/  ISETP.NE.AND.EX P0, PT, RZ, c[0x0][0x174], PT, P0 ;  /* 0x00005d00ff007a0c */ /* 0x000fe40003f05300 */
.L_x_42:
        /* <DEDUP_REMOVED lines=61> */
.L_x_41:
[----:B------:R-:W-:Y:S01]  /*0910*/  IMAD.MOV.U32 R5, RZ, RZ, c[0x0][0x0] ;  /* 0x00000000ff057624 */ /* 0x000fe200078e00ff */
[----:B------:R0:W-:Y:S03]  /*0920*/  STG.E [R2.64], R7 ;  /* 0x0000000702007986 */ /* 0x0001e6000c101904 */
[----:B------:R-:W-:-:S05]  /*0930*/  IMAD R0, R5, c[0x0][0xc], R0 ;  /* 0x0000030005007a24 */ /* 0x000fca00078e0200 */
[----:B------:R-:W-:-:S13]  /*0940*/  ISETP.GE.AND P1, PT, R0, c[0x0][0x180], PT ;  /* 0x0000600000007a0c */ /* 0x000fda0003f26270 */
[----:B0-----:R-:W-:Y:S05]  /*0950*/  @!P1 BRA `(.L_x_42) ;  /* 0xfffffbe000009947 */ /* 0x001fea000383ffff */
[----:B------:R-:W-:Y:S05]  /*0960*/  EXIT ;  /* 0x000000000000794d */ /* 0x000fea0003800000 */
.L_x_43:
        /* <DEDUP_REMOVED lines=9> */
.L_x_222:


//--------------------- .text._ZN17fastertransformer13addBiasGeluV3I7__half2Li24576ELi2EEEvPT_PKS2_PKiS5_iS7_i --------------------------
	.section	.text._ZN17fastertransformer13addBiasGeluV3I7__half2Li24576ELi2EEEvPT_PKS2_PKiS5_iS7_i,"ax",@progbits
	.sectioninfo	@"SHI_REGISTERS=24"
	.align	128
        .global         _ZN17fastertransformer13addBiasGeluV3I7__half2Li24576ELi2EEEvPT_PKS2_PKiS5_iS7_i
        .type           _ZN17fastertransformer13addBiasGeluV3I7__half2Li24576ELi2EEEvPT_PKS2_PKiS5_iS7_i,@function
        .size           _ZN17fastertransformer13addBiasGeluV3I7__half2Li24576ELi2EEEvPT_PKS2_PKiS5_iS7_i,(.L_x_223 - _ZN17fastertransformer13addBiasGeluV3I7__half2Li24576ELi2EEEvPT_PKS2_PKiS5_iS7_i)
        .other          _ZN17fastertransformer13addBiasGeluV3I7__half2Li24576ELi2EEEvPT_PKS2_PKiS5_iS7_i,@"STO_CUDA_ENTRY STV_DEFAULT"
_ZN17fastertransformer13addBiasGeluV3I7__half2Li24576ELi2EEEvPT_PKS2_PKiS5_iS7_i:
.text._ZN17fastertransformer13addBiasGeluV3I7__half2Li24576ELi2EEEvPT_PKS2_PKiS5_iS7_i:
        /* <DEDUP_REMOVED lines=12> */
.L_x_51:
        /* <DEDUP_REMOVED lines=100> */
.L_x_45:
        /* <DEDUP_REMOVED lines=43> */
.L_x_46:
[----:B------:R1:W-:Y:S01]  /*09b0*/  STG.E [R2.64+0x4], R9 ;  /* 0x0000040902007986 */ /* 0x0003e2000c101904 */
[----:B------:R-:W-:Y:S05]  /*09c0*/  BRA `(.L_x_47) ;  /* 0x000007b000007947 */ /* 0x000fea0003800000 */
.L_x_44:
        /* <DEDUP_REMOVED lines=79> */
.L_x_48:
        /* <DEDUP_REMOVED lines=43> */
.L_x_49:
[----:B------:R1:W-:Y:S02]  /*1170*/  STG.E [R2.64+0x4], R9 ;  /* 0x0000040902007986 */ /* 0x0003e4000c101904 */
.L_x_47:
[----:B------:R-:W-:-:S04]  /*1180*/  LEA R0, R5, R0, 0x1 ;  /* 0x0000000005007211 */ /* 0x000fc800078e08ff */
[----:B------:R-:W-:-:S13]  /*1190*/  ISETP.GE.AND P1, PT, R0, c[0x0][0x180], PT ;  /* 0x0000600000007a0c */ /* 0x000fda0003f26270 */
[----:B------:R-:W-:Y:S01]  /*11a0*/  @P1 CALL.REL.NOINC `(.L_x_50) ;  /* 0x0000001000001944 */ /* 0x000fe20003c00000 */
[----:B------:R-:W-:Y:S05]  /*11b0*/  BRA `(.L_x_51) ;  /* 0xffffef0000007947 */ /* 0x000fea000383ffff */
.L_x_50:
[----:B------:R-:W-:Y:S05]  /*11c0*/  EXIT ;  /* 0x000000000000794d */ /* 0x000fea0003800000 */
.L_x_52:
        /* <DEDUP_REMOVED lines=11> */
.L_x_223:


//--------------------- .text._ZN17fastertransformer13addBiasGeluV2I7__half2Li16384EEEvPT_PKS2_PKiS5_iS7_i --------------------------
	.section	.text._ZN17fastertransformer13addBiasGeluV2I7__half2Li16384EEEvPT_PKS2_PKiS5_iS7_i,"ax",@progbits
	.sectioninfo	@"SHI_REGISTERS=19"
	.align	128
        .global         _ZN17fastertransformer13addBiasGeluV2I7__half2Li16384EEEvPT_PKS2_PKiS5_iS7_i
        .type           _ZN17fastertransformer13addBiasGeluV2I7__half2Li16384EEEvPT_PKS2_PKiS5_iS7_i,@function
        .size           _ZN17fastertransformer13addBiasGeluV2I7__half2Li16384EEEvPT_PKS2_PKiS5_iS7_i,(.L_x_224 - _ZN17fastertransformer13addBiasGeluV2I7__half2Li16384EEEvPT_PKS2_PKiS5_iS7_i)
        .other          _ZN17fastertransformer13addBiasGeluV2I7__half2Li16384EEEvPT_PKS2_PKiS5_iS7_i,@"STO_CUDA_ENTRY STV_DEFAULT"
_ZN17fastertransformer13addBiasGeluV2I7__half2Li16384EEEvPT_PKS2_PKiS5_iS7_i:
.text._ZN17fastertransformer13addBiasGeluV2I7__half2Li16384EEEvPT_PKS2_PKiS5_iS7_i:
        /* <DEDUP_REMOVED lines=12> */
.L_x_55:
        /* <DEDUP_REMOVED lines=65> */
.L_x_54:
[----:B------:R-:W-:Y:S01]  /*04d0*/  MOV R5, c[0x0][0x0] ;  /* 0x0000000000057a02 */ /* 0x000fe20000000f00 */
[----:B------:R0:W-:Y:S04]  /*04e0*/  STG.E [R2.64], R7 ;  /* 0x0000000702007986 */ /* 0x0001e8000c101904 */
[----:B------:R-:W-:-:S05]  /*04f0*/  IMAD R0, R5, c[0x0][0xc], R0 ;  /* 0x0000030005007a24 */ /* 0x000fca00078e0200 */
[----:B------:R-:W-:-:S13]  /*0500*/  ISETP.GE.AND P1, PT, R0, c[0x0][0x180], PT ;  /* 0x0000600000007a0c */ /* 0x000fda0003f26270 */
[----:B0-----:R-:W-:Y:S05]  /*0510*/  @!P1 BRA `(.L_x_55) ;  /* 0xfffffba000009947 */ /* 0x001fea000383ffff */
[----:B------:R-:W-:Y:S05]  /*0520*/  EXIT ;  /* 0x000000000000794d */ /* 0x000fea0003800000 */
.L_x_53:
[----:B------:R-:W-:-:S04]  /*0530*/  ISETP.NE.U32.AND P0, PT, RZ, c[0x0][0x170], PT ;  /* 0x00005c00ff007a0c */ /* 0x000fc80003f05070 */
[----:B------:R-:W-:Y:S02]  /*0540*/  ISETP.NE.AND.EX P0, PT, RZ, c[0x0][0x174], PT, P0 ;  /* 0x00005d00ff007a0c */ /* 0x000fe40003f05300 */
.L_x_57:
        /* <DEDUP_REMOVED lines=62> */
.L_x_56:
[----:B------:R-:W-:Y:S01]  /*0930*/  MOV R5, c[0x0][0x0] ;  /* 0x0000000000057a02 */ /* 0x000fe20000000f00 */
[----:B------:R0:W-:Y:S04]  /*0940*/  STG.E [R2.64], R7 ;  /* 0x0000000702007986 */ /* 0x0001e8000c101904 */
[----:B------:R-:W-:-:S05]  /*0950*/  IMAD R0, R5, c[0x0][0xc], R0 ;  /* 0x0000030005007a24 */ /* 0x000fca00078e0200 */
[----:B------:R-:W-:-:S13]  /*0960*/  ISETP.GE.AND P1, PT, R0, c[0x0][0x180], PT ;  /* 0x0000600000007a0c */ /* 0x000fda0003f26270 */
[----:B0-----:R-:W-:Y:S05]  /*0970*/  @!P1 BRA `(.L_x_57) ;  /* 0xfffffbd000009947 */ /* 0x001fea000383ffff */
[----:B------:R-:W-:Y:S05]  /*0980*/  EXIT ;  /* 0x000000000000794d */ /* 0x000fea0003800000 */
.L_x_58:
        /* <DEDUP_REMOVED lines=15> */
.L_x_224:


//--------------------- .text._ZN17fastertransformer13addBiasGeluV3I7__half2Li16384ELi2EEEvPT_PKS2_PKiS5_iS7_i --------------------------
	.section	.text._ZN17fastertransformer13addBiasGeluV3I7__half2Li16384ELi2EEEvPT_PKS2_PKiS5_iS7_i,"ax",@progbits
	.sectioninfo	@"SHI_REGISTERS=23"
	.align	128
        .global         _ZN17fastertransformer13addBiasGeluV3I7__half2Li16384ELi2EEEvPT_PKS2_PKiS5_iS7_i
        .type           _ZN17fastertransformer13addBiasGeluV3I7__half2Li16384ELi2EEEvPT_PKS2_PKiS5_iS7_i,@function
        .size           _ZN17fastertransformer13addBiasGeluV3I7__half2Li16384ELi2EEEvPT_PKS2_PKiS5_iS7_i,(.L_x_225 - _ZN17fastertransformer13addBiasGeluV3I7__half2Li16384ELi2EEEvPT_PKS2_PKiS5_iS7_i)
        .other          _ZN17fastertransformer13addBiasGeluV3I7__half2Li16384ELi2EEEvPT_PKS2_PKiS5_iS7_i,@"STO_CUDA_ENTRY STV_DEFAULT"
_ZN17fastertransformer13addBiasGeluV3I7__half2Li16384ELi2EEEvPT_PKS2_PKiS5_iS7_i:
.text._ZN17fastertransformer13addBiasGeluV3I7__half2Li16384ELi2EEEvPT_PKS2_PKiS5_iS7_i:
[----:B------:R-:W-:Y:S02]  /*0000*/  IMAD.MOV.U32 R1, RZ, RZ, c[0x0][0x28] ;  /* 0x00000a00ff017624 */ /* 0x000fe400078e00ff */
[----:B------:R-:W0:Y:S04]  /*0010*/  S2R R0, SR_CTAID.X ;  /* 0x0000000000007919 */ /* 0x000e280000002500 */
[----:B------:R-:W0:Y:S02]  /*0020*/  S2R R3, SR_TID.X ;  /* 0x0000000000037919 */ /* 0x000e240000002100 */
[----:B0-----:R-:W-:-:S04]  /*0030*/  IMAD R0, R0, c[0x0][0x0], R3 ;  /* 0x0000000000007a24 */ /* 0x001fc800078e0203 */
[----:B------:R-:W-:-:S05]  /*0040*/  IMAD.SHL.U32 R0, R0, 0x2, RZ ;  /* 0x0000000200007824 */ /* 0x000fca00078e00ff */
[----:B------:R-:W-:-:S13]  /*0050*/  ISETP.GE.AND P0, PT, R0, c[0x0][0x180], PT ;  /* 0x0000600000007a0c */ /* 0x000fda0003f06270 */
[----:B------:R-:W-:Y:S05]  /*0060*/  @P0 EXIT ;  /* 0x000000000000094d */ /* 0x000fea0003800000 */
[----:B------:R-:W-:Y:S01]  /*0070*/  ISETP.NE.U32.AND P0, PT, RZ, c[0x0][0x168], PT ;  /* 0x00005a00ff007a0c */ /* 0x000fe20003f05070 */
[----:B------:R-:W-:Y:S01]  /*0080*/  IMAD.MOV.U32 R5, RZ, RZ, c[0x0][0xc] ;  /* 0x00000300ff057624 */ /* 0x000fe200078e00ff */
[----:B------:R-:W-:Y:S02]  /*0090*/  ULDC.64 UR4, c[0x0][0x118] ;  /* 0x0000460000047ab9 */ /* 0x000fe40000000a00 */
[----:B------:R-:W-:Y:S01]  /*00a0*/  ISETP.NE.AND.EX P0, PT, RZ, c[0x0][0x16c], PT, P0 ;  /* 0x00005b00ff007a0c */ /* 0x000fe20003f05300 */
[----:B------:R-:W-:-:S12]  /*00b0*/  IMAD R5, R5, c[0x0][0x0], RZ ;  /* 0x0000000005057a24 */ /* 0x000fd800078e02ff */
.L_x_66:
[----:B------:R-:W-:Y:S01]  /*00c0*/  @P0 IADD3 R10, R0, 0x1, RZ ;  /* 0x00000001000a0810 */ /* 0x000fe20007ffe0ff */
[----:B------:R-:W-:Y:S01]  /*00d0*/  HFMA2.MMA R7, -RZ, RZ, 0, 2.384185791015625e-07 ;  /* 0x00000004ff077435 */ /* 0x000fe200000001ff */
[----:B01----:R-:W-:Y:S02]  /*00e0*/  @P0 SHF.R.S32.HI R3, RZ, 0x1f, R0 ;  /* 0x0000001fff030819 */ /* 0x003fe40000011400 */
[----:B------:R-:W-:Y:S02]  /*00f0*/  @P0 SHF.R.S32.HI R9, RZ, 0x1f, R10 ;  /* 0x0000001fff090819 */ /* 0x000fe4000001140a */
[----:B------:R-:W-:-:S02]  /*0100*/  @P0 LEA.HI R8, R3, R0, RZ, 0xe ;  /* 0x0000000003080211 */ /* 0x000fc400078f70ff */
[----:B------:R-:W-:Y:S02]  /*0110*/  @P0 LEA.HI R11, R9, R10, RZ, 0xe ;  /* 0x0000000a090b0211 */ /* 0x000fe400078f70ff */
[----:B------:R-:W-:Y:S01]  /*0120*/  @P0 LOP3.LUT R9, R8, 0xffffc000, RZ, 0xc0, !PT ;  /* 0xffffc00008090812 */ /* 0x000fe200078ec0ff */
[----:B------:R-:W-:Y:S01]  /*0130*/  IMAD.WIDE R2, R0, R7, c[0x0][0x160] ;  /* 0x0000580000027625 */ /* 0x000fe200078e0207 */
[----:B------:R-:W-:-:S03]  /*0140*/  @P0 LOP3.LUT R11, R11, 0xffffc000, RZ, 0xc0, !PT ;  /* 0xffffc0000b0b0812 */ /* 0x000fc600078ec0ff */
[----:B------:R-:W-:Y:S01]  /*0150*/  @P0 IMAD.IADD R12, R0, 0x1, -R9 ;  /* 0x00000001000c0824 */ /* 0x000fe200078e0a09 */
[----:B------:R-:W2:Y:S01]  /*0160*/  LDG.E R8, [R2.64+0x4] ;  /* 0x0000040402087981 */ /* 0x000ea2000c1e1900 */
[----:B------:R-:W-:Y:S02]  /*0170*/  @P0 IMAD.IADD R14, R10, 0x1, -R11 ;  /* 0x000000010a0e0824 */ /* 0x000fe400078e0a0b */
[-C--:B------:R-:W-:Y:S01]  /*0180*/  @P0 IMAD.WIDE R12, R12, R7.reuse, c[0x0][0x168] ;  /* 0x00005a000c0c0625 */ /* 0x080fe200078e0207 */
[----:B------:R0:W5:Y:S03]  /*0190*/  LDG.E R11, [R2.64] ;  /* 0x00000004020b7981 */ /* 0x000166000c1e1900 */
[----:B------:R-:W-:Y:S01]  /*01a0*/  @P0 IMAD.WIDE R14, R14, R7, c[0x0][0x168] ;  /* 0x00005a000e0e0625 */ /* 0x000fe200078e0207 */
[----:B------:R0:W5:Y:S04]  /*01b0*/  @P0 LDG.E.CONSTANT R4, [R12.64] ;  /* 0x000000040c040981 */ /* 0x000168000c1e9900 */
[----:B------:R0:W5:Y:S01]  /*01c0*/  @P0 LDG.E.CONSTANT R6, [R14.64] ;  /* 0x000000040e060981 */ /* 0x000162000c1e9900 */
[----:B--2---:R-:W-:Y:S01]  /*01d0*/  @P0 IMAD.MOV.U32 R9, RZ, RZ, R8 ;  /* 0x000000ffff090224 */ /* 0x004fe200078e0008 */
[----:B------:R-:W-:Y:S01]  /*01e0*/  @!P0 MOV R9, R8 ;  /* 0x0000000800098202 */ /* 0x000fe20000000f00 */
[----:B------:R-:W-:Y:S05]  /*01f0*/  @!P0 BRA `(.L_x_59) ;  /* 0x000007f000008947 */ /* 0x000fea0003800000 */
[----:B0----5:R-:W-:Y:S01]  /*0200*/  HFMA2.MMA R9, R9, 1, 1, R6 ;  /* 0x3c003c0009097835 */ /* 0x021fe20000000006 */
[----:B------:R-:W-:Y:S01]  /*0210*/  HADD2 R11, R11, R4 ;  /* 0x000000040b0b7230 */ /* 0x000fe20000000000 */
[----:B------:R-:W-:-:S03]  /*0220*/  ISETP.NE.U32.AND P1, PT, RZ, c[0x0][0x170], PT ;  /* 0x00005c00ff007a0c */ /* 0x000fc60003f25070 */
[C---:B------:R-:W-:Y:S01]  /*0230*/  HMUL2 R8, R11.reuse, R11 ;  /* 0x0000000b0b087232 */ /* 0x040fe20000000000 */
[C---:B------:R-:W-:Y:S01]  /*0240*/  HFMA2.MMA R10, R9.reuse, R9, -RZ ;  /* 0x00000009090a7235 */ /* 0x040fe200001000ff */
[----:B------:R-:W-:Y:S01]  /*0250*/  HADD2.F32 R13, -RZ, R11.H0_H0 ;  /* 0x2000000bff0d7230 */ /* 0x000fe20000004100 */
[----:B------:R-:W-:Y:S01]  /*0260*/  ISETP.NE.AND.EX P1, PT, RZ, c[0x0][0x174], PT, P1 ;  /* 0x00005d00ff007a0c */ /* 0x000fe20003f25310 */
[----:B------:R-:W-:Y:S02]  /*0270*/  HMUL2 R8, R11, R8 ;  /* 0x000000080b087232 */ /* 0x000fe40000000000 */
[----:B------:R-:W-:Y:S01]  /*0280*/  HADD2.F32 R15, -RZ, R9.H1_H1 ;  /* 0x30000009ff0f7230 */ /* 0x000fe20000004100 */
[----:B------:R-:W-:Y:S02]  /*0290*/  HFMA2.MMA R12, R9, R10, -RZ ;  /* 0x0000000a090c7235 */ /* 0x000fe400001000ff */
[--C-:B------:R-:W-:Y:S02]  /*02a0*/  HADD2.F32 R10, -RZ, R8.reuse.H0_H0 ;  /* 0x20000008ff0a7230 */ /* 0x100fe40000004100 */
[----:B------:R-:W-:-:S03]  /*02b0*/  HADD2.F32 R8, -RZ, R8.H1_H1 ;  /* 0x30000008ff087230 */ /* 0x000fc60000004100 */
[----:B------:R-:W-:Y:S01]  /*02c0*/  FFMA.FTZ R10, R10, 0.044714998453855514526, R13 ;  /* 0x3d3727130a0a7823 */ /* 0x000fe2000001000d */
[----:B------:R-:W-:Y:S02]  /*02d0*/  HADD2.F32 R13, -RZ, R9.H0_H0 ;  /* 0x20000009ff0d7230 */ /* 0x000fe40000004100 */
[--C-:B------:R-:W-:Y:S01]  /*02e0*/  HADD2.F32 R14, -RZ, R12.reuse.H0_H0 ;  /* 0x2000000cff0e7230 */ /* 0x100fe20000004100 */
        /* <DEDUP_REMOVED lines=38> */
[----:B------:R0:W1:Y:S02]  /*0550*/  F2I.FTZ.U32.TRUNC.NTZ R13, R12 ;  /* 0x0000000c000d7305 */ /* 0x000064000021f000 */
[----:B0-----:R-:W-:Y:S01]  /*0560*/  MOV R12, RZ ;  /* 0x000000ff000c7202 */ /* 0x001fe20000000f00 */
[----:B-1----:R-:W-:-:S04]  /*0570*/  IMAD.MOV R20, RZ, RZ, -R13 ;  /* 0x000000ffff147224 */ /* 0x002fc800078e0a0d */
        /* <DEDUP_REMOVED lines=24> */
[----:B--2---:R-:W-:-:S05]  /*0700*/  HMUL2 R11, R11, R14 ;  /* 0x0000000e0b0b7232 */ /* 0x004fca0000000000 */
.L_x_60:
[----:B------:R0:W-:Y:S01]  /*0710*/  STG.E [R2.64], R11 ;  /* 0x0000000b02007986 */ /* 0x0001e2000c101904 */
[----:B------:R-:W-:Y:S05]  /*0720*/  @!P1 BRA `(.L_x_61) ;  /* 0x000002a000009947 */ /* 0x000fea0003800000 */
[----:B------:R-:W-:Y:S02]  /*0730*/  ISETP.NE.U32.AND P1, PT, RZ, c[0x0][0x188], PT ;  /* 0x00006200ff007a0c */ /* 0x000fe40003f25070 */
[----:B------:R-:W-:Y:S02]  /*0740*/  IADD3 R8, R0, 0x1, RZ ;  /* 0x0000000100087810 */ /* 0x000fe40007ffe0ff */
[----:B------:R-:W-:Y:S02]  /*0750*/  ISETP.NE.AND.EX P1, PT, RZ, c[0x0][0x18c], PT, P1 ;  /* 0x00006300ff007a0c */ /* 0x000fe40003f25310 */
[----:B0-----:R-:W-:-:S04]  /*0760*/  SHF.R.S32.HI R11, RZ, 0x1f, R8 ;  /* 0x0000001fff0b7819 */ /* 0x001fc80000011408 */
[----:B------:R-:W-:Y:S01]  /*0770*/  LEA.HI R10, R11, R8, RZ, 0xe ;  /* 0x000000080b0a7211 */ /* 0x000fe200078f70ff */
[----:B------:R-:W-:-:S03]  /*0780*/  IMAD.MOV.U32 R11, RZ, RZ, RZ ;  /* 0x000000ffff0b7224 */ /* 0x000fc600078e00ff */
[----:B------:R-:W-:-:S05]  /*0790*/  SHF.R.S32.HI R12, RZ, 0xe, R10 ;  /* 0x0000000eff0c7819 */ /* 0x000fca000001140a */
[----:B------:R-:W-:-:S05]  /*07a0*/  @P1 IMAD.WIDE R14, R12, R7, c[0x0][0x188] ;  /* 0x000062000c0e1625 */ /* 0x000fca00078e0207 */
[----:B------:R-:W2:Y:S01]  /*07b0*/  @P1 LDG.E R11, [R14.64] ;  /* 0x000000040e0b1981 */ /* 0x000ea2000c1e1900 */
[----:B------:R-:W-:-:S04]  /*07c0*/  IABS R16, c[0x0][0x190] ;  /* 0x0000640000107a13 */ /* 0x000fc80000000000 */
[----:B------:R-:W0:Y:S08]  /*07d0*/  I2F.RP R17, R16 ;  /* 0x0000001000117306 */ /* 0x000e300000209400 */
[----:B0-----:R-:W0:Y:S02]  /*07e0*/  MUFU.RCP R17, R17 ;  /* 0x0000001100117308 */ /* 0x001e240000001000 */
[----:B0-----:R-:W-:-:S06]  /*07f0*/  IADD3 R18, R17, 0xffffffe, RZ ;  /* 0x0ffffffe11127810 */ /* 0x001fcc0007ffe0ff */
[----:B------:R-:W0:Y:S02]  /*0800*/  F2I.FTZ.U32.TRUNC.NTZ R13, R18 ;  /* 0x00000012000d7305 */ /* 0x000e24000021f000 */
[----:B0-----:R-:W-:-:S04]  /*0810*/  IMAD.MOV R19, RZ, RZ, -R13 ;  /* 0x000000ffff137224 */ /* 0x001fc800078e0a0d */
[----:B------:R-:W-:Y:S01]  /*0820*/  IMAD R19, R19, R16, RZ ;  /* 0x0000001013137224 */ /* 0x000fe200078e02ff */
[----:B--2---:R-:W-:Y:S01]  /*0830*/  IADD3 R11, R12, R11, RZ ;  /* 0x0000000b0c0b7210 */ /* 0x004fe20007ffe0ff */
[----:B------:R-:W-:-:S03]  /*0840*/  IMAD.MOV.U32 R12, RZ, RZ, RZ ;  /* 0x000000ffff0c7224 */ /* 0x000fc600078e00ff */
[----:B------:R-:W-:Y:S01]  /*0850*/  IABS R14, R11 ;  /* 0x0000000b000e7213 */ /* 0x000fe20000000000 */
[----:B------:R-:W-:Y:S01]  /*0860*/  IMAD.HI.U32 R12, R13, R19, R12 ;  /* 0x000000130d0c7227 */ /* 0x000fe200078e000c */
[----:B------:R-:W-:-:S03]  /*0870*/  LOP3.LUT R11, R11, c[0x0][0x190], RZ, 0x3c, !PT ;  /* 0x000064000b0b7a12 */ /* 0x000fc600078e3cff */
[----:B------:R-:W-:Y:S01]  /*0880*/  IMAD.MOV.U32 R13, RZ, RZ, R14 ;  /* 0x000000ffff0d7224 */ /* 0x000fe200078e000e */
        /* <DEDUP_REMOVED lines=13> */
[----:B------:R-:W2:Y:S01]  /*0960*/  LDG.E R12, [R12.64] ;  /* 0x000000040c0c7981 */ /* 0x000ea2000c1e1900 */
[----:B------:R-:W-:-:S05]  /*0970*/  LOP3.LUT R11, R10, 0xffffc000, RZ, 0xc0, !PT ;  /* 0xffffc0000a0b7812 */ /* 0x000fca00078ec0ff */
[----:B------:R-:W-:-:S04]  /*0980*/  IMAD.IADD R11, R8, 0x1, -R11 ;  /* 0x00000001080b7824 */ /* 0x000fc800078e0a0b */
[----:B--2---:R-:W-:-:S04]  /*0990*/  IMAD R10, R12, 0x4000, R11 ;  /* 0x000040000c0a7824 */ /* 0x004fc800078e020b */
[----:B------:R-:W-:-:S06]  /*09a0*/  IMAD.WIDE R10, R10, R7, c[0x0][0x178] ;  /* 0x00005e000a0a7625 */ /* 0x000fcc00078e0207 */
[----:B------:R-:W2:Y:S02]  /*09b0*/  LDG.E R10, [R10.64] ;  /* 0x000000040a0a7981 */ /* 0x000ea4000c1e1900 */
[----:B--2---:R-:W-:-:S07]  /*09c0*/  HFMA2.MMA R9, R9, R10, -RZ ;  /* 0x0000000a09097235 */ /* 0x004fce00001000ff */
.L_x_61:
[----:B------:R1:W-:Y:S01]  /*09d0*/  STG.E [R2.64+0x4], R9 ;  /* 0x0000040902007986 */ /* 0x0003e2000c101904 */
[----:B------:R-:W-:Y:S05]  /*09e0*/  BRA `(.L_x_62) ;  /* 0x000007d000007947 */ /* 0x000fea0003800000 */
.L_x_59:
        /* <DEDUP_REMOVED lines=39> */
[----:B------:R-:W-:Y:S02]  /*0c60*/  ISETP.NE.U32.AND P2, PT, RZ, c[0x0][0x188], PT ;  /* 0x00006200ff007a0c */ /* 0x000fe40003f45070 */
[----:B------:R-:W-:Y:S02]  /*0c70*/  SHF.R.S32.HI R13, RZ, 0x1f, R0 ;  /* 0x0000001fff0d7819 */ /* 0x000fe40000011400 */
[----:B------:R-:W-:Y:S02]  /*0c80*/  ISETP.NE.AND.EX P2, PT, RZ, c[0x0][0x18c], PT, P2 ;  /* 0x00006300ff007a0c */ /* 0x000fe40003f45320 */
[----:B------:R-:W-:Y:S02]  /*0c90*/  LEA.HI R8, R13, R0, RZ, 0xe ;  /* 0x000000000d087211 */ /* 0x000fe400078f70ff */
[----:B------:R-:W-:Y:S02]  /*0ca0*/  MOV R10, RZ ;  /* 0x000000ff000a7202 */ /* 0x000fe40000000f00 */
        /* <DEDUP_REMOVED lines=9> */
[----:B------:R-:W-:Y:S02]  /*0d40*/  IMAD R19, R19, R16, RZ ;  /* 0x0000001013137224 */ /* 0x000fe400078e02ff */
[----:B--2---:R-:W-:Y:S02]  /*0d50*/  IMAD.IADD R10, R12, 0x1, R10 ;  /* 0x000000010c0a7824 */ /* 0x004fe400078e020a */
[----:B------:R-:W-:-:S03]  /*0d60*/  IMAD.MOV.U32 R12, RZ, RZ, RZ ;  /* 0x000000ffff0c7224 */ /* 0x000fc600078e00ff */
[----:B------:R-:W-:Y:S01]  /*0d70*/  IABS R14, R10 ;  /* 0x0000000a000e7213 */ /* 0x000fe20000000000 */
[----:B------:R-:W-:Y:S01]  /*0d80*/  IMAD.HI.U32 R12, R13, R19, R12 ;  /* 0x000000130d0c7227 */ /* 0x000fe200078e000c */
[----:B------:R-:W-:Y:S02]  /*0d90*/  LOP3.LUT R10, R10, c[0x0][0x190], RZ, 0x3c, !PT ;  /* 0x000064000a0a7a12 */ /* 0x000fe400078e3cff */
[----:B------:R-:W-:Y:S02]  /*0da0*/  MOV R13, R14 ;  /* 0x0000000e000d7202 */ /* 0x000fe40000000f00 */
[----:B------:R-:W-:-:S03]  /*0db0*/  ISETP.GE.AND P2, PT, R10, RZ, PT ;  /* 0x000000ff0a00720c */ /* 0x000fc60003f46270 */
[----:B------:R-:W-:-:S04]  /*0dc0*/  IMAD.HI.U32 R12, R12, R13, RZ ;  /* 0x0000000d0c0c7227 */ /* 0x000fc800078e00ff */
[----:B------:R-:W-:-:S04]  /*0dd0*/  IMAD.MOV R14, RZ, RZ, -R12 ;  /* 0x000000ffff0e7224 */ /* 0x000fc800078e0a0c */
        /* <DEDUP_REMOVED lines=16> */
[----:B--2---:R-:W-:-:S05]  /*0ee0*/  HMUL2 R11, R11, R14 ;  /* 0x0000000e0b0b7232 */ /* 0x004fca0000000000 */
.L_x_63:
[----:B------:R0:W-:Y:S01]  /*0ef0*/  STG.E [R2.64], R11 ;  /* 0x0000000b02007986 */ /* 0x0001e2000c101904 */
[----:B------:R-:W-:Y:S05]  /*0f00*/  @!P1 BRA `(.L_x_64) ;  /* 0x000002a000009947 */ /* 0x000fea0003800000 */
[----:B------:R-:W-:Y:S02]  /*0f10*/  ISETP.NE.U32.AND P1, PT, RZ, c[0x0][0x188], PT ;  /* 0x00006200ff007a0c */ /* 0x000fe40003f25070 */
[----:B------:R-:W-:Y:S02]  /*0f20*/  IADD3 R8, R0, 0x1, RZ ;  /* 0x0000000100087810 */ /* 0x000fe40007ffe0ff */
[----:B------:R-:W-:Y:S02]  /*0f30*/  ISETP.NE.AND.EX P1, PT, RZ, c[0x0][0x18c], PT, P1 ;  /* 0x00006300ff007a0c */ /* 0x000fe40003f25310 */
[----:B0-----:R-:W-:-:S04]  /*0f40*/  SHF.R.S32.HI R11, RZ, 0x1f, R8 ;  /* 0x0000001fff0b7819 */ /* 0x001fc80000011408 */
[----:B------:R-:W-:Y:S02]  /*0f50*/  LEA.HI R10, R11, R8, RZ, 0xe ;  /* 0x000000080b0a7211 */ /* 0x000fe400078f70ff */
[----:B------:R-:W-:Y:S02]  /*0f60*/  MOV R11, RZ ;  /* 0x000000ff000b7202 */ /* 0x000fe40000000f00 */
        /* <DEDUP_REMOVED lines=10> */
[----:B--2---:R-:W-:Y:S01]  /*1010*/  IMAD.IADD R11, R12, 0x1, R11 ;  /* 0x000000010c0b7824 */ /* 0x004fe200078e020b */
[----:B------:R-:W-:-:S04]  /*1020*/  HFMA2.MMA R12, -RZ, RZ, 0, 0 ;  /* 0x00000000ff0c7435 */ /* 0x000fc800000001ff */
[----:B------:R-:W-:Y:S02]  /*1030*/  IABS R14, R11 ;  /* 0x0000000b000e7213 */ /* 0x000fe40000000000 */
[----:B------:R-:W-:-:S04]  /*1040*/  LOP3.LUT R11, R11, c[0x0][0x190], RZ, 0x3c, !PT ;  /* 0x000064000b0b7a12 */ /* 0x000fc800078e3cff */
[----:B------:R-:W-:Y:S01]  /*1050*/  IMAD.HI.U32 R12, R13, R19, R12 ;  /* 0x000000130d0c7227 */ /* 0x000fe200078e000c */
[----:B------:R-:W-:-:S03]  /*1060*/  ISETP.GE.AND P3, PT, R11, RZ, PT ;  /* 0x000000ff0b00720c */ /* 0x000fc60003f66270 */
[----:B------:R-:W-:-:S04]  /*1070*/  IMAD.MOV.U32 R13, RZ, RZ, R14 ;  /* 0x000000ffff0d7224 */ /* 0x000fc800078e000e */
        /* <DEDUP_REMOVED lines=14> */
[----:B------:R-:W-:-:S05]  /*1160*/  IMAD.IADD R11, R8, 0x1, -R11 ;  /* 0x00000001080b7824 */ /* 0x000fca00078e0a0b */
[----:B--2---:R-:W-:-:S05]  /*1170*/  LEA R10, R12, R11, 0xe ;  /* 0x0000000b0c0a7211 */ /* 0x004fca00078e70ff */
[----:B------:R-:W-:-:S06]  /*1180*/  IMAD.WIDE R10, R10, R7, c[0x0][0x178] ;  /* 0x00005e000a0a7625 */ /* 0x000fcc00078e0207 */
[----:B------:R-:W2:Y:S02]  /*1190*/  LDG.E R10, [R10.64] ;  /* 0x000000040a0a7981 */ /* 0x000ea4000c1e1900 */
[----:B--2---:R-:W-:-:S05]  /*11a0*/  HMUL2 R9, R9, R10 ;  /* 0x0000000a09097232 */ /* 0x004fca0000000000 */
.L_x_64:
[----:B------:R1:W-:Y:S02]  /*11b0*/  STG.E [R2.64+0x4], R9 ;  /* 0x0000040902007986 */ /* 0x0003e4000c101904 */
.L_x_62:
[----:B------:R-:W-:-:S05]  /*11c0*/  IMAD R0, R5, 0x2, R0 ;  /* 0x0000000205007824 */ /* 0x000fca00078e0200 */
[----:B------:R-:W-:-:S13]  /*11d0*/  ISETP.GE.AND P1, PT, R0, c[0x0][0x180], PT ;  /* 0x0000600000007a0c */ /* 0x000fda0003f26270 */
[----:B------:R-:W-:Y:S01]  /*11e0*/  @P1 CALL.REL.NOINC `(.L_x_65) ;  /* 0x0000001000001944 */ /* 0x000fe20003c00000 */
[----:B------:R-:W-:Y:S05]  /*11f0*/  BRA `(.L_x_66) ;  /* 0xffffeec000007947 */ /* 0x000fea000383ffff */
.L_x_65:
[----:B------:R-:W-:Y:S05]  /*1200*/  EXIT ;  /* 0x000000000000794d */ /* 0x000fea0003800000 */
.L_x_67:
        /* <DEDUP_REMOVED lines=15> */
.L_x_225:


//--------------------- .text._ZN17fastertransformer13addBiasGeluV2I7__half2Li8192EEEvPT_PKS2_PKiS5_iS7_i --------------------------
	.section	.text._ZN17fastertransformer13addBiasGeluV2I7__half2Li8192EEEvPT_PKS2_PKiS5_iS7_i,"ax",@progbits
	.sectioninfo	@"SHI_REGISTERS=19"
	.align	128
        .global         _ZN17fastertransformer13addBiasGeluV2I7__half2Li8192EEEvPT_PKS2_PKiS5_iS7_i
        .type           _ZN17fastertransformer13addBiasGeluV2I7__half2Li8192EEEvPT_PKS2_PKiS5_iS7_i,@function
        .size           _ZN17fastertransformer13addBiasGeluV2I7__half2Li8192EEEvPT_PKS2_PKiS5_iS7_i,(.L_x_226 - _ZN17fastertransformer13addBiasGeluV2I7__half2Li8192EEEvPT_PKS2_PKiS5_iS7_i)
        .other          _ZN17fastertransformer13addBiasGeluV2I7__half2Li8192EEEvPT_PKS2_PKiS5_iS7_i,@"STO_CUDA_ENTRY STV_DEFAULT"
_ZN17fastertransformer13addBiasGeluV2I7__half2Li8192EEEvPT_PKS2_PKiS5_iS7_i:
.text._ZN17fastertransformer13addBiasGeluV2I7__half2Li8192EEEvPT_PKS2_PKiS5_iS7_i:
        /* <DEDUP_REMOVED lines=12> */
.L_x_70:
        /* <DEDUP_REMOVED lines=65> */
.L_x_69:
[----:B------:R-:W-:Y:S01]  /*04d0*/  MOV R5, c[0x0][0x0] ;  /* 0x0000000000057a02 */ /* 0x000fe20000000f00 */
[----:B------:R0:W-:Y:S04]  /*04e0*/  STG.E [R2.64], R7 ;  /* 0x0000000702007986 */ /* 0x0001e8000c101904 */
[----:B------:R-:W-:-:S05]  /*04f0*/  IMAD R0, R5, c[0x0][0xc], R0 ;  /* 0x0000030005007a24 */ /* 0x000fca00078e0200 */
[----:B------:R-:W-:-:S13]  /*0500*/  ISETP.GE.AND P1, PT, R0, c[0x0][0x180], PT ;  /* 0x0000600000007a0c */ /* 0x000fda0003f26270 */
[----:B0-----:R-:W-:Y:S05]  /*0510*/  @!P1 BRA `(.L_x_70) ;  /* 0xfffffba000009947 */ /* 0x001fea000383ffff */
[----:B------:R-:W-:Y:S05]  /*0520*/  EXIT ;  /* 0x000000000000794d */ /* 0x000fea0003800000 */
.L_x_68:
[----:B------:R-:W-:-:S04]  /*0530*/  ISETP.NE.U32.AND P0, PT, RZ, c[0x0][0x170], PT ;  /* 0x00005c00ff007a0c */ /* 0x000fc80003f05070 */
[----:B------:R-:W-:Y:S02]  /*0540*/  ISETP.NE.AND.EX P0, PT, RZ, c[0x0][0x174], PT, P0 ;  /* 0x00005d00ff007a0c */ /* 0x000fe40003f05300 */
.L_x_72:
        /* <DEDUP_REMOVED lines=62> */
.L_x_71:
[----:B------:R-:W-:Y:S01]  /*0930*/  MOV R5, c[0x0][0x0] ;  /* 0x0000000000057a02 */ /* 0x000fe20000000f00 */
[----:B------:R0:W-:Y:S04]  /*0940*/  STG.E [R2.64], R7 ;  /* 0x0000000702007986 */ /* 0x0001e8000c101904 */
[----:B------:R-:W-:-:S05]  /*0950*/  IMAD R0, R5, c[0x0][0xc], R0 ;  /* 0x0000030005007a24 */ /* 0x000fca00078e0200 */
[----:B------:R-:W-:-:S13]  /*0960*/  ISETP.GE.AND P1, PT, R0, c[0x0][0x180], PT ;  /* 0x0000600000007a0c */ /* 0x000fda0003f26270 */
[----:B0-----:R-:W-:Y:S05]  /*0970*/  @!P1 BRA `(.L_x_72) ;  /* 0xfffffbd000009947 */ /* 0x001fea000383ffff */
[----:B------:R-:W-:Y:S05]  /*0980*/  EXIT ;  /* 0x000000000000794d */ /* 0x000fea0003800000 */
.L_x_73:
        /* <DEDUP_REMOVED lines=15> */
.L_x_226:


//--------------------- .text._ZN17fastertransformer13addBiasGeluV3I7__half2Li8192ELi2EEEvPT_PKS2_PKiS5_iS7_i --------------------------
	.section	.text._ZN17fastertransformer13addBiasGeluV3I7__half2Li8192ELi2EEEvPT_PKS2_PKiS5_iS7_i,"ax",@progbits
	.sectioninfo	@"SHI_REGISTERS=23"
	.align	128
        .global         _ZN17fastertransformer13addBiasGeluV3I7__half2Li8192ELi2EEEvPT_PKS2_PKiS5_iS7_i
        .type           _ZN17fastertransformer13addBiasGeluV3I7__half2Li8192ELi2EEEvPT_PKS2_PKiS5_iS7_i,@function
        .size           _ZN17fastertransformer13addBiasGeluV3I7__half2Li8192ELi2EEEvPT_PKS2_PKiS5_iS7_i,(.L_x_227 - _ZN17fastertransformer13addBiasGeluV3I7__half2Li8192ELi2EEEvPT_PKS2_PKiS5_iS7_i)
        .other          _ZN17fastertransformer13addBiasGeluV3I7__half2Li8192ELi2EEEvPT_PKS2_PKiS5_iS7_i,@"STO_CUDA_ENTRY STV_DEFAULT"
_ZN17fastertransformer13addBiasGeluV3I7__half2Li8192ELi2EEEvPT_PKS2_PKiS5_iS7_i:
.text._ZN17fastertransformer13addBiasGeluV3I7__half2Li8192ELi2EEEvPT_PKS2_PKiS5_iS7_i:
        /* <DEDUP_REMOVED lines=12> */
.L_x_81:
        /* <DEDUP_REMOVED lines=101> */
.L_x_75:
        /* <DEDUP_REMOVED lines=44> */
.L_x_76:
[----:B------:R1:W-:Y:S01]  /*09d0*/  STG.E [R2.64+0x4], R9 ;  /* 0x0000040902007986 */ /* 0x0003e2000c101904 */
[----:B------:R-:W-:Y:S05]  /*09e0*/  BRA `(.L_x_77) ;  /* 0x000007d000007947 */ /* 0x000fea0003800000 */
.L_x_74:
        /* <DEDUP_REMOVED lines=80> */
.L_x_78:
        /* <DEDUP_REMOVED lines=44> */
.L_x_79:
[----:B------:R1:W-:Y:S02]  /*11b0*/  STG.E [R2.64+0x4], R9 ;  /* 0x0000040902007986 */ /* 0x0003e4000c101904 */
.L_x_77:
[----:B------:R-:W-:-:S05]  /*11c0*/  IMAD R0, R5, 0x2, R0 ;  /* 0x0000000205007824 */ /* 0x000fca00078e0200 */
[----:B------:R-:W-:-:S13]  /*11d0*/  ISETP.GE.AND P1, PT, R0, c[0x0][0x180], PT ;  /* 0x0000600000007a0c */ /* 0x000fda0003f26270 */
[----:B------:R-:W-:Y:S01]  /*11e0*/  @P1 CALL.REL.NOINC `(.L_x_80) ;  /* 0x0000001000001944 */ /* 0x000fe20003c00000 */
[----:B------:R-:W-:Y:S05]  /*11f0*/  BRA `(.L_x_81) ;  /* 0xffffeec000007947 */ /* 0x000fea000383ffff */
.L_x_80:
[----:B------:R-:W-:Y:S05]  /*1200*/  EXIT ;  /* 0x000000000000794d */ /* 0x000fea0003800000 */
.L_x_82:
        /* <DEDUP_REMOVED lines=15> */
.L_x_227:


//--------------------- .text._ZN17fastertransformer13addBiasGeluV2I7__half2Li4096EEEvPT_PKS2_PKiS5_iS7_i --------------------------
	.section	.text._ZN17fastertransformer13addBiasGeluV2I7__half2Li4096EEEvPT_PKS2_PKiS5_iS7_i,"ax",@progbits
	.sectioninfo	@"SHI_REGISTERS=19"
	.align	128
        .global         _ZN17fastertransformer13addBiasGeluV2I7__half2Li4096EEEvPT_PKS2_PKiS5_iS7_i
        .type           _ZN17fastertransformer13addBiasGeluV2I7__half2Li4096EEEvPT_PKS2_PKiS5_iS7_i,@function
        .size           _ZN17fastertransformer13addBiasGeluV2I7__half2Li4096EEEvPT_PKS2_PKiS5_iS7_i,(.L_x_228 - _ZN17fastertransformer13addBiasGeluV2I7__half2Li4096EEEvPT_PKS2_PKiS5_iS7_i)
        .other          _ZN17fastertransformer13addBiasGeluV2I7__half2Li4096EEEvPT_PKS2_PKiS5_iS7_i,@"STO_CUDA_ENTRY STV_DEFAULT"
_ZN17fastertransformer13addBiasGeluV2I7__half2Li4096EEEvPT_PKS2_PKiS5_iS7_i:
.text._ZN17fastertransformer13addBiasGeluV2I7__half2Li4096EEEvPT_PKS2_PKiS5_iS7_i:
        /* <DEDUP_REMOVED lines=12> */
.L_x_85:
        /* <DEDUP_REMOVED lines=65> */
.L_x_84:
[----:B------:R-:W-:Y:S01]  /*04d0*/  MOV R5, c[0x0][0x0] ;  /* 0x0000000000057a02 */ /* 0x000fe20000000f00 */
[----:B------:R0:W-:Y:S04]  /*04e0*/  STG.E [R2.64], R7 ;  /* 0x0000000702007986 */ /* 0x0001e8000c101904 */
[----:B------:R-:W-:-:S05]  /*04f0*/  IMAD R0, R5, c[0x0][0xc], R0 ;  /* 0x0000030005007a24 */ /* 0x000fca00078e0200 */
[----:B------:R-:W-:-:S13]  /*0500*/  ISETP.GE.AND P1, PT, R0, c[0x0][0x180], PT ;  /* 0x0000600000007a0c */ /* 0x000fda0003f26270 */
[----:B0-----:R-:W-:Y:S05]  /*0510*/  @!P1 BRA `(.L_x_85) ;  /* 0xfffffba000009947 */ /* 0x001fea000383ffff */
[----:B------:R-:W-:Y:S05]  /*0520*/  EXIT ;  /* 0x000000000000794d */ /* 0x000fea0003800000 */
.L_x_83:
[----:B------:R-:W-:-:S04]  /*0530*/  ISETP.NE.U32.AND P0, PT, RZ, c[0x0][0x170], PT ;  /* 0x00005c00ff007a0c */ /* 0x000fc80003f05070 */
[----:B------:R-:W-:Y:S02]  /*0540*/  ISETP.NE.AND.EX P0, PT, RZ, c[0x0][0x174], PT, P0 ;  /* 0x00005d00ff007a0c */ /* 0x000fe40003f05300 */
.L_x_87:
        /* <DEDUP_REMOVED lines=62> */
.L_x_86:
[----:B------:R-:W-:Y:S01]  /*0930*/  MOV R5, c[0x0][0x0] ;  /* 0x0000000000057a02 */ /* 0x000fe20000000f00 */
[----:B------:R0:W-:Y:S04]  /*0940*/  STG.E [R2.64], R7 ;  /* 0x0000000702007986 */ /* 0x0001e8000c101904 */
[----:B------:R-:W-:-:S05]  /*0950*/  IMAD R0, R5, c[0x0][0xc], R0 ;  /* 0x0000030005007a24 */ /* 0x000fca00078e0200 */
[----:B------:R-:W-:-:S13]  /*0960*/  ISETP.GE.AND P1, PT, R0, c[0x0][0x180], PT ;  /* 0x0000600000007a0c */ /* 0x000fda0003f26270 */
[----:B0-----:R-:W-:Y:S05]  /*0970*/  @!P1 BRA `(.L_x_87) ;  /* 0xfffffbd000009947 */ /* 0x001fea000383ffff */
[----:B------:R-:W-:Y:S05]  /*0980*/  EXIT ;  /* 0x000000000000794d */ /* 0x000fea0003800000 */
.L_x_88:
        /* <DEDUP_REMOVED lines=15> */
.L_x_228:


//--------------------- .text._ZN17fastertransformer13addBiasGeluV3I7__half2Li4096ELi2EEEvPT_PKS2_PKiS5_iS7_i --------------------------
	.section	.text._ZN17fastertransformer13addBiasGeluV3I7__half2Li4096ELi2EEEvPT_PKS2_PKiS5_iS7_i,"ax",@progbits
	.sectioninfo	@"SHI_REGISTERS=23"
	.align	128
        .global         _ZN17fastertransformer13addBiasGeluV3I7__half2Li4096ELi2EEEvPT_PKS2_PKiS5_iS7_i
        .type           _ZN17fastertransformer13addBiasGeluV3I7__half2Li4096ELi2EEEvPT_PKS2_PKiS5_iS7_i,@function
        .size           _ZN17fastertransformer13addBiasGeluV3I7__half2Li4096ELi2EEEvPT_PKS2_PKiS5_iS7_i,(.L_x_229 - _ZN17fastertransformer13addBiasGeluV3I7__half2Li4096ELi2EEEvPT_PKS2_PKiS5_iS7_i)
        .other          _ZN17fastertransformer13addBiasGeluV3I7__half2Li4096ELi2EEEvPT_PKS2_PKiS5_iS7_i,@"STO_CUDA_ENTRY STV_DEFAULT"
_ZN17fastertransformer13addBiasGeluV3I7__half2Li4096ELi2EEEvPT_PKS2_PKiS5_iS7_i:
.text._ZN17fastertransformer13addBiasGeluV3I7__half2Li4096ELi2EEEvPT_PKS2_PKiS5_iS7_i:
        /* <DEDUP_REMOVED lines=12> */
.L_x_96:
        /* <DEDUP_REMOVED lines=101> */
.L_x_90:
        /* <DEDUP_REMOVED lines=44> */
.L_x_91:
[----:B------:R1:W-:Y:S01]  /*09d0*/  STG.E [R2.64+0x4], R9 ;  /* 0x0000040902007986 */ /* 0x0003e2000c101904 */
[----:B------:R-:W-:Y:S05]  /*09e0*/  BRA `(.L_x_92) ;  /* 0x000007d000007947 */ /* 0x000fea0003800000 */
.L_x_89:
        /* <DEDUP_REMOVED lines=80> */
.L_x_93:
        /* <DEDUP_REMOVED lines=44> */
.L_x_94:
[----:B------:R1:W-:Y:S02]  /*11b0*/  STG.E [R2.64+0x4], R9 ;  /* 0x0000040902007986 */ /* 0x0003e4000c101904 */
.L_x_92:
[----:B------:R-:W-:-:S05]  /*11c0*/  IMAD R0, R5, 0x2, R0 ;  /* 0x0000000205007824 */ /* 0x000fca00078e0200 */
[----:B------:R-:W-:-:S13]  /*11d0*/  ISETP.GE.AND P1, PT, R0, c[0x0][0x180], PT ;  /* 0x0000600000007a0c */ /* 0x000fda0003f26270 */
[----:B------:R-:W-:Y:S01]  /*11e0*/  @P1 CALL.REL.NOINC `(.L_x_95) ;  /* 0x0000001000001944 */ /* 0x000fe20003c00000 */
[----:B------:R-:W-:Y:S05]  /*11f0*/  BRA `(.L_x_96) ;  /* 0xffffeec000007947 */ /* 0x000fea000383ffff */
.L_x_95:
[----:B------:R-:W-:Y:S05]  /*1200*/  EXIT ;  /* 0x000000000000794d */ /* 0x000fea0003800000 */
.L_x_97:
        /* <DEDUP_REMOVED lines=15> */
.L_x_229:


//--------------------- .text._ZN17fastertransformer13addBiasGeluV2I7__half2Li2048EEEvPT_PKS2_PKiS5_iS7_i --------------------------
	.section	.text._ZN17fastertransformer13addBiasGeluV2I7__half2Li2048EEEvPT_PKS2_PKiS5_iS7_i,"ax",@progbits
	.sectioninfo	@"SHI_REGISTERS=19"
	.align	128
        .global         _ZN17fastertransformer13addBiasGeluV2I7__half2Li2048EEEvPT_PKS2_PKiS5_iS7_i
        .type           _ZN17fastertransformer13addBiasGeluV2I7__half2Li2048EEEvPT_PKS2_PKiS5_iS7_i,@function
        .size           _ZN17fastertransformer13addBiasGeluV2I7__half2Li2048EEEvPT_PKS2_PKiS5_iS7_i,(.L_x_230 - _ZN17fastertransformer13addBiasGeluV2I7__half2Li2048EEEvPT_PKS2_PKiS5_iS7_i)
        .other          _ZN17fastertransformer13addBiasGeluV2I7__half2Li2048EEEvPT_PKS2_PKiS5_iS7_i,@"STO_CUDA_ENTRY STV_DEFAULT"
_ZN17fastertransformer13addBiasGeluV2I7__half2Li2048EEEvPT_PKS2_PKiS5_iS7_i:
.text._ZN17fastertransformer13addBiasGeluV2I7__half2Li2048EEEvPT_PKS2_PKiS5_iS7_i:
        /* <DEDUP_REMOVED lines=12> */
.L_x_100:
        /* <DEDUP_REMOVED lines=65> */
.L_x_99:
[----:B------:R-:W-:Y:S01]  /*04d0*/  MOV R5, c[0x0][0x0] ;  /* 0x0000000000057a02 */ /* 0x000fe20000000f00 */
[----:B------:R0:W-:Y:S04]  /*04e0*/  STG.E [R2.64], R7 ;  /* 0x0000000702007986 */ /* 0x0001e8000c101904 */
[----:B------:R-:W-:-:S05]  /*04f0*/  IMAD R0, R5, c[0x0][0xc], R0 ;  /* 0x0000030005007a24 */ /* 0x000fca00078e0200 */
[----:B------:R-:W-:-:S13]  /*0500*/  ISETP.GE.AND P1, PT, R0, c[0x0][0x180], PT ;  /* 0x0000600000007a0c */ /* 0x000fda0003f26270 */
[----:B0-----:R-:W-:Y:S05]  /*0510*/  @!P1 BRA `(.L_x_100) ;  /* 0xfffffba000009947 */ /* 0x001fea000383ffff */
[----:B------:R-:W-:Y:S05]  /*0520*/  EXIT ;  /* 0x000000000000794d */ /* 0x000fea0003800000 */
.L_x_98:
[----:B------:R-:W-:-:S04]  /*0530*/  ISETP.NE.U32.AND P0, PT, RZ, c[0x0][0x170], PT ;  /* 0x00005c00ff007a0c */ /* 0x000fc80003f05070 */
[----:B------:R-:W-:Y:S02]  /*0540*/  ISETP.NE.AND.EX P0, PT, RZ, c[0x0][0x174], PT, P0 ;  /* 0x00005d00ff007a0c */ /* 0x000fe40003f05300 */
.L_x_102:
        /* <DEDUP_REMOVED lines=62> */
.L_x_101:
[----:B------:R-:W-:Y:S01]  /*0930*/  MOV R5, c[0x0][0x0] ;  /* 0x0000000000057a02 */ /* 0x000fe20000000f00 */
[----:B------:R0:W-:Y:S04]  /*0940*/  STG.E [R2.64], R7 ;  /* 0x0000000702007986 */ /* 0x0001e8000c101904 */
[----:B------:R-:W-:-:S05]  /*0950*/  IMAD R0, R5, c[0x0][0xc], R0 ;  /* 0x0000030005007a24 */ /* 0x000fca00078e0200 */
[----:B------:R-:W-:-:S13]  /*0960*/  ISETP.GE.AND P1, PT, R0, c[0x0][0x180], PT ;  /* 0x0000600000007a0c */ /* 0x000fda0003f26270 */
[----:B0-----:R-:W-:Y:S05]  /*0970*/  @!P1 BRA `(.L_x_102) ;  /* 0xfffffbd000009947 */ /* 0x001fea000383ffff */
[----:B------:R-:W-:Y:S05]  /*0980*/  EXIT ;  /* 0x000000000000794d */ /* 0x000fea0003800000 */
.L_x_103:
        /* <DEDUP_REMOVED lines=15> */
.L_x_230:


//--------------------- .text._ZN17fastertransformer13addBiasGeluV3I7__half2Li2048ELi1EEEvPT_PKS2_PKiS5_iS7_i --------------------------
	.section	.text._ZN17fastertransformer13addBiasGeluV3I7__half2Li2048ELi1EEEvPT_PKS2_PKiS5_iS7_i,"ax",@progbits
	.sectioninfo	@"SHI_REGISTERS=19"
	.align	128
        .global         _ZN17fastertransformer13addBiasGeluV3I7__half2Li2048ELi1EEEvPT_PKS2_PKiS5_iS7_i
        .type           _ZN17fastertransformer13addBiasGeluV3I7__half2Li2048ELi1EEEvPT_PKS2_PKiS5_iS7_i,@function
        .size           _ZN17fastertransformer13addBiasGeluV3I7__half2Li2048ELi1EEEvPT_PKS2_PKiS5_iS7_i,(.L_x_231 - _ZN17fastertransformer13addBiasGeluV3I7__half2Li2048ELi1EEEvPT_PKS2_PKiS5_iS7_i)
        .other          _ZN17fastertransformer13addBiasGeluV3I7__half2Li2048ELi1EEEvPT_PKS2_PKiS5_iS7_i,@"STO_CUDA_ENTRY STV_DEFAULT"
_ZN17fastertransformer13addBiasGeluV3I7__half2Li2048ELi1EEEvPT_PKS2_PKiS5_iS7_i:
.text._ZN17fastertransformer13addBiasGeluV3I7__half2Li2048ELi1EEEvPT_PKS2_PKiS5_iS7_i:
        /* <DEDUP_REMOVED lines=12> */
.L_x_106:
        /* <DEDUP_REMOVED lines=65> */
.L_x_105:
[----:B------:R-:W-:Y:S01]  /*04d0*/  MOV R5, c[0x0][0x0] ;  /* 0x0000000000057a02 */ /* 0x000fe20000000f00 */
[----:B------:R0:W-:Y:S04]  /*04e0*/  STG.E [R2.64], R7 ;  /* 0x0000000702007986 */ /* 0x0001e8000c101904 */
[----:B------:R-:W-:-:S05]  /*04f0*/  IMAD R0, R5, c[0x0][0xc], R0 ;  /* 0x0000030005007a24 */ /* 0x000fca00078e0200 */
[----:B------:R-:W-:-:S13]  /*0500*/  ISETP.GE.AND P1, PT, R0, c[0x0][0x180], PT ;  /* 0x0000600000007a0c */ /* 0x000fda0003f26270 */
[----:B0-----:R-:W-:Y:S05]  /*0510*/  @!P1 BRA `(.L_x_106) ;  /* 0xfffffba000009947 */ /* 0x001fea000383ffff */
[----:B------:R-:W-:Y:S05]  /*0520*/  EXIT ;  /* 0x000000000000794d */ /* 0x000fea0003800000 */
.L_x_104:
[----:B------:R-:W-:-:S04]  /*0530*/  ISETP.NE.U32.AND P0, PT, RZ, c[0x0][0x170], PT ;  /* 0x00005c00ff007a0c */ /* 0x000fc80003f05070 */
[----:B------:R-:W-:Y:S02]  /*0540*/  ISETP.NE.AND.EX P0, PT, RZ, c[0x0][0x174], PT, P0 ;  /* 0x00005d00ff007a0c */ /* 0x000fe40003f05300 */
.L_x_108:
        /* <DEDUP_REMOVED lines=62> */
.L_x_107:
[----:B------:R-:W-:Y:S01]  /*0930*/  MOV R5, c[0x0][0x0] ;  /* 0x0000000000057a02 */ /* 0x000fe20000000f00 */
[----:B------:R0:W-:Y:S04]  /*0940*/  STG.E [R2.64], R7 ;  /* 0x0000000702007986 */ /* 0x0001e8000c101904 */
[----:B------:R-:W-:-:S05]  /*0950*/  IMAD R0, R5, c[0x0][0xc], R0 ;  /* 0x0000030005007a24 */ /* 0x000fca00078e0200 */
[----:B------:R-:W-:-:S13]  /*0960*/  ISETP.GE.AND P1, PT, R0, c[0x0][0x180], PT ;  /* 0x0000600000007a0c */ /* 0x000fda0003f26270 */
[----:B0-----:R-:W-:Y:S05]  /*0970*/  @!P1 BRA `(.L_x_108) ;  /* 0xfffffbd000009947 */ /* 0x001fea000383ffff */
[----:B------:R-:W-:Y:S05]  /*0980*/  EXIT ;  /* 0x000000000000794d */ /* 0x000fea0003800000 */
.L_x_109:
        /* <DEDUP_REMOVED lines=15> */
.L_x_231:


//--------------------- .text._ZN17fastertransformer13addBiasGeluV2I7__half2Li1536EEEvPT_PKS2_PKiS5_iS7_i --------------------------
	.section	.text._ZN17fastertransformer13addBiasGeluV2I7__half2Li1536EEEvPT_PKS2_PKiS5_iS7_i,"ax",@progbits
	.sectioninfo	@"SHI_REGISTERS=20"
	.align	128
        .global         _ZN17fastertransformer13addBiasGeluV2I7__half2Li1536EEEvPT_PKS2_PKiS5_iS7_i
        .type           _ZN17fastertransformer13addBiasGeluV2I7__half2Li1536EEEvPT_PKS2_PKiS5_iS7_i,@function
        .size           _ZN17fastertransformer13addBiasGeluV2I7__half2Li1536EEEvPT_PKS2_PKiS5_iS7_i,(.L_x_232 - _ZN17fastertransformer13addBiasGeluV2I7__half2Li1536EEEvPT_PKS2_PKiS5_iS7_i)
        .other          _ZN17fastertransformer13addBiasGeluV2I7__half2Li1536EEEvPT_PKS2_PKiS5_iS7_i,@"STO_CUDA_ENTRY STV_DEFAULT"
_ZN17fastertransformer13addBiasGeluV2I7__half2Li1536EEEvPT_PKS2_PKiS5_iS7_i:
.text._ZN17fastertransformer13addBiasGeluV2I7__half2Li1536EEEvPT_PKS2_PKiS5_iS7_i:
        /* <DEDUP_REMOVED lines=12> */
.L_x_112:
        /* <DEDUP_REMOVED lines=64> */
.L_x_111:
[----:B------:R-:W-:Y:S01]  /*04c0*/  MOV R5, c[0x0][0x0] ;  /* 0x0000000000057a02 */ /* 0x000fe20000000f00 */
[----:B------:R0:W-:Y:S04]  /*04d0*/  STG.E [R2.64], R7 ;  /* 0x0000000702007986 */ /* 0x0001e8000c101904 */
[----:B------:R-:W-:-:S05]  /*04e0*/  IMAD R0, R5, c[0x0][0xc], R0 ;  /* 0x0000030005007a24 */ /* 0x000fca00078e0200 */
[----:B------:R-:W-:-:S13]  /*04f0*/  ISETP.GE.AND P1, PT, R0, c[0x0][0x180], PT ;  /* 0x0000600000007a0c */ /* 0x000fda0003f26270 */
[----:B0-----:R-:W-:Y:S05]  /*0500*/  @!P1 BRA `(.L_x_112) ;  /* 0xfffffbb000009947 */ /* 0x001fea000383ffff */
[----:B------:R-:W-:Y:S05]  /*0510*/  EXIT ;  /* 0x000000000000794d */ /* 0x000fea0003800000 */
.L_x_110:
[----:B------:R-:W-:-:S04]  /*0520*/  ISETP.NE.U32.AND P0, PT, RZ, c[0x0][0x170], PT ;  /* 0x00005c00ff007a0c */ /* 0x000fc80003f05070 */
[----:B------:R-:W-:Y:S02]  /*0530*/  ISETP.NE.AND.EX P0, PT, RZ, c[0x0][0x174], PT, P0 ;  /* 0x00005d00ff007a0c */ /* 0x000fe40003f05300 */
.L_x_114:
        /* <DEDUP_REMOVED lines=61> */
.L_x_113:
[----:B------:R-:W-:Y:S01]  /*0910*/  IMAD.MOV.U32 R5, RZ, RZ, c[0x0][0x0] ;  /* 0x00000000ff057624 */ /* 0x000fe200078e00ff */
[----:B------:R0:W-:Y:S03]  /*0920*/  STG.E [R2.64], R7 ;  /* 0x0000000702007986 */ /* 0x0001e6000c101904 */
[----:B------:R-:W-:-:S05]  /*0930*/  IMAD R0, R5, c[0x0][0xc], R0 ;  /* 0x0000030005007a24 */ /* 0x000fca00078e0200 */
[----:B------:R-:W-:-:S13]  /*0940*/  ISETP.GE.AND P1, PT, R0, c[0x0][0x180], PT ;  /* 0x0000600000007a0c */ /* 0x000fda0003f26270 */
[----:B0-----:R-:W-:Y:S05]  /*0950*/  @!P1 BRA `(.L_x_114) ;  /* 0xfffffbe000009947 */ /* 0x001fea000383ffff */
[----:B------:R-:W-:Y:S05]  /*0960*/  EXIT ;  /* 0x000000000000794d */ /* 0x000fea0003800000 */
.L_x_115:
        /* <DEDUP_REMOVED lines=9> */
.L_x_232:


//--------------------- .text._ZN17fastertransformer13addBiasGeluV3I7__half2Li1536ELi1EEEvPT_PKS2_PKiS5_iS7_i --------------------------
	.section	.text._ZN17fastertransformer13addBiasGeluV3I7__half2Li1536ELi1EEEvPT_PKS2_PKiS5_iS7_i,"ax",@progbits
	.sectioninfo	@"SHI_REGISTERS=20"
	.align	128
        .global         _ZN17fastertransformer13addBiasGeluV3I7__half2Li1536ELi1EEEvPT_PKS2_PKiS5_iS7_i
        .type           _ZN17fastertransformer13addBiasGeluV3I7__half2Li1536ELi1EEEvPT_PKS2_PKiS5_iS7_i,@function
        .size           _ZN17fastertransformer13addBiasGeluV3I7__half2Li1536ELi1EEEvPT_PKS2_PKiS5_iS7_i,(.L_x_233 - _ZN17fastertransformer13addBiasGeluV3I7__half2Li1536ELi1EEEvPT_PKS2_PKiS5_iS7_i)
        .other          _ZN17fastertransformer13addBiasGeluV3I7__half2Li1536ELi1EEEvPT_PKS2_PKiS5_iS7_i,@"STO_CUDA_ENTRY STV_DEFAULT"
_ZN17fastertransformer13addBiasGeluV3I7__half2Li1536ELi1EEEvPT_PKS2_PKiS5_iS7_i:
.text._ZN17fastertransformer13addBiasGeluV3I7__half2Li1536ELi1EEEvPT_PKS2_PKiS5_iS7_i:
        /* <DEDUP_REMOVED lines=12> */
.L_x_118:
        /* <DEDUP_REMOVED lines=64> */
.L_x_117:
[----:B------:R-:W-:Y:S01]  /*04c0*/  MOV R5, c[0x0][0x0] ;  /* 0x0000000000057a02 */ /* 0x000fe20000000f00 */
[----:B------:R0:W-:Y:S04]  /*04d0*/  STG.E [R2.64], R7 ;  /* 0x0000000702007986 */ /* 0x0001e8000c101904 */
[----:B------:R-:W-:-:S05]  /*04e0*/  IMAD R0, R5, c[0x0][0xc], R0 ;  /* 0x0000030005007a24 */ /* 0x000fca00078e0200 */
[----:B------:R-:W-:-:S13]  /*04f0*/  ISETP.GE.AND P1, PT, R0, c[0x0][0x180], PT ;  /* 0x0000600000007a0c */ /* 0x000fda0003f26270 */
[----:B0-----:R-:W-:Y:S05]  /*0500*/  @!P1 BRA `(.L_x_118) ;  /* 0xfffffbb000009947 */ /* 0x001fea000383ffff */
[----:B------:R-:W-:Y:S05]  /*0510*/  EXIT ;  /* 0x000000000000794d */ /* 0x000fea0003800000 */
.L_x_116:
[----:B------:R-:W-:-:S04]  /*0520*/  ISETP.NE.U32.AND P0, PT, RZ, c[0x0][0x170], PT ;  /* 0x00005c00ff007a0c */ /* 0x000fc80003f05070 */
[----:B------:R-:W-:Y:S02]  /*0530*/  ISETP.NE.AND.EX P0, PT, RZ, c[0x0][0x174], PT, P0 ;  /* 0x00005d00ff007a0c */ /* 0x000fe40003f05300 */
.L_x_120:
        /* <DEDUP_REMOVED lines=61> */
.L_x_119:
[----:B------:R-:W-:Y:S01]  /*0910*/  IMAD.MOV.U32 R5, RZ, RZ, c[0x0][0x0] ;  /* 0x00000000ff057624 */ /* 0x000fe200078e00ff */
[----:B------:R0:W-:Y:S03]  /*0920*/  STG.E [R2.64], R7 ;  /* 0x0000000702007986 */ /* 0x0001e6000c101904 */
[----:B------:R-:W-:-:S05]  /*0930*/  IMAD R0, R5, c[0x0][0xc], R0 ;  /* 0x0000030005007a24 */ /* 0x000fca00078e0200 */
[----:B------:R-:W-:-:S13]  /*0940*/  ISETP.GE.AND P1, PT, R0, c[0x0][0x180], PT ;  /* 0x0000600000007a0c */ /* 0x000fda0003f26270 */
[----:B0-----:R-:W-:Y:S05]  /*0950*/  @!P1 BRA `(.L_x_120) ;  /* 0xfffffbe000009947 */ /* 0x001fea000383ffff */
[----:B------:R-:W-:Y:S05]  /*0960*/  EXIT ;  /* 0x000000000000794d */ /* 0x000fea0003800000 */
.L_x_121:
        /* <DEDUP_REMOVED lines=9> */
.L_x_233:


//--------------------- .text._ZN17fastertransformer13addBiasGeluV2I7__half2Li1024EEEvPT_PKS2_PKiS5_iS7_i --------------------------
	.section	.text._ZN17fastertransformer13addBiasGeluV2I7__half2Li1024EEEvPT_PKS2_PKiS5_iS7_i,"ax",@progbits
	.sectioninfo	@"SHI_REGISTERS=19"
	.align	128
        .global         _ZN17fastertransformer13addBiasGeluV2I7__half2Li1024EEEvPT_PKS2_PKiS5_iS7_i
        .type           _ZN17fastertransformer13addBiasGeluV2I7__half2Li1024EEEvPT_PKS2_PKiS5_iS7_i,@function
        .size           _ZN17fastertransformer13addBiasGeluV2I7__half2Li1024EEEvPT_PKS2_PKiS5_iS7_i,(.L_x_234 - _ZN17fastertransformer13addBiasGeluV2I7__half2Li1024EEEvPT_PKS2_PKiS5_iS7_i)
        .other          _ZN17fastertransformer13addBiasGeluV2I7__half2Li1024EEEvPT_PKS2_PKiS5_iS7_i,@"STO_CUDA_ENTRY STV_DEFAULT"
_ZN17fastertransformer13addBiasGeluV2I7__half2Li1024EEEvPT_PKS2_PKiS5_iS7_i:
.text._ZN17fastertransformer13addBiasGeluV2I7__half2Li1024EEEvPT_PKS2_PKiS5_iS7_i:
        /* <DEDUP_REMOVED lines=12> */
.L_x_124:
        /* <DEDUP_REMOVED lines=65> */
.L_x_123:
[----:B------:R-:W-:Y:S01]  /*04d0*/  MOV R5, c[0x0][0x0] ;  /* 0x0000000000057a02 */ /* 0x000fe20000000f00 */
[----:B------:R0:W-:Y:S04]  /*04e0*/  STG.E [R2.64], R7 ;  /* 0x0000000702007986 */ /* 0x0001e8000c101904 */
[----:B------:R-:W-:-:S05]  /*04f0*/  IMAD R0, R5, c[0x0][0xc], R0 ;  /* 0x0000030005007a24 */ /* 0x000fca00078e0200 */
[----:B------:R-:W-:-:S13]  /*0500*/  ISETP.GE.AND P1, PT, R0, c[0x0][0x180], PT ;  /* 0x0000600000007a0c */ /* 0x000fda0003f26270 */
[----:B0-----:R-:W-:Y:S05]  /*0510*/  @!P1 BRA `(.L_x_124) ;  /* 0xfffffba000009947 */ /* 0x001fea000383ffff */
[----:B------:R-:W-:Y:S05]  /*0520*/  EXIT ;  /* 0x000000000000794d */ /* 0x000fea0003800000 */
.L_x_122:
[----:B------:R-:W-:-:S04]  /*0530*/  ISETP.NE.U32.AND P0, PT, RZ, c[0x0][0x170], PT ;  /* 0x00005c00ff007a0c */ /* 0x000fc80003f05070 */
[----:B------:R-:W-:Y:S02]  /*0540*/  ISETP.NE.AND.EX P0, PT, RZ, c[0x0][0x174], PT, P0 ;  /* 0x00005d00ff007a0c */ /* 0x000fe40003f05300 */
.L_x_126:
        /* <DEDUP_REMOVED lines=62> */
.L_x_125:
[----:B------:R-:W-:Y:S01]  /*0930*/  MOV R5, c[0x0][0x0] ;  /* 0x0000000000057a02 */ /* 0x000fe20000000f00 */
[----:B------:R0:W-:Y:S04]  /*0940*/  STG.E [R2.64], R7 ;  /* 0x0000000702007986 */ /* 0x0001e8000c101904 */
[----:B------:R-:W-:-:S05]  /*0950*/  IMAD R0, R5, c[0x0][0xc], R0 ;  /* 0x0000030005007a24 */ /* 0x000fca00078e0200 */
[----:B------:R-:W-:-:S13]  /*0960*/  ISETP.GE.AND P1, PT, R0, c[0x0][0x180], PT ;  /* 0x0000600000007a0c */ /* 0x000fda0003f26270 */
[----:B0-----:R-:W-:Y:S05]  /*0970*/  @!P1 BRA `(.L_x_126) ;  /* 0xfffffbd000009947 */ /* 0x001fea000383ffff */
[----:B------:R-:W-:Y:S05]  /*0980*/  EXIT ;  /* 0x000000000000794d */ /* 0x000fea0003800000 */
.L_x_127:
        /* <DEDUP_REMOVED lines=15> */
.L_x_234:


//--------------------- .text._ZN17fastertransformer13addBiasGeluV3I7__half2Li1024ELi1EEEvPT_PKS2_PKiS5_iS7_i --------------------------
	.section	.text._ZN17fastertransformer13addBiasGeluV3I7__half2Li1024ELi1EEEvPT_PKS2_PKiS5_iS7_i,"ax",@progbits
	.sectioninfo	@"SHI_REGISTERS=19"
	.align	128
        .global         _ZN17fastertransformer13addBiasGeluV3I7__half2Li1024ELi1EEEvPT_PKS2_PKiS5_iS7_i
        .type           _ZN17fastertransformer13addBiasGeluV3I7__half2Li1024ELi1EEEvPT_PKS2_PKiS5_iS7_i,@function
        .size           _ZN17fastertransformer13addBiasGeluV3I7__half2Li1024ELi1EEEvPT_PKS2_PKiS5_iS7_i,(.L_x_235 - _ZN17fastertransformer13addBiasGeluV3I7__half2Li1024ELi1EEEvPT_PKS2_PKiS5_iS7_i)
        .other          _ZN17fastertransformer13addBiasGeluV3I7__half2Li1024ELi1EEEvPT_PKS2_PKiS5_iS7_i,@"STO_CUDA_ENTRY STV_DEFAULT"
_ZN17fastertransformer13addBiasGeluV3I7__half2Li1024ELi1EEEvPT_PKS2_PKiS5_iS7_i:
.text._ZN17fastertransformer13addBiasGeluV3I7__half2Li1024ELi1EEEvPT_PKS2_PKiS5_iS7_i:
        /* <DEDUP_REMOVED lines=12> */
.L_x_130:
        /* <DEDUP_REMOVED lines=65> */
.L_x_129:
[----:B------:R-:W-:Y:S01]  /*04d0*/  MOV R5, c[0x0][0x0] ;  /* 0x0000000000057a02 */ /* 0x000fe20000000f00 */
[----:B------:R0:W-:Y:S04]  /*04e0*/  STG.E [R2.64], R7 ;  /* 0x0000000702007986 */ /* 0x0001e8000c101904 */
[----:B------:R-:W-:-:S05]  /*04f0*/  IMAD R0, R5, c[0x0][0xc], R0 ;  /* 0x0000030005007a24 */ /* 0x000fca00078e0200 */
[----:B------:R-:W-:-:S13]  /*0500*/  ISETP.GE.AND P1, PT, R0, c[0x0][0x180], PT ;  /* 0x0000600000007a0c */ /* 0x000fda0003f26270 */
[----:B0-----:R-:W-:Y:S05]  /*0510*/  @!P1 BRA `(.L_x_130) ;  /* 0xfffffba000009947 */ /* 0x001fea000383ffff */
[----:B------:R-:W-:Y:S05]  /*0520*/  EXIT ;  /* 0x000000000000794d */ /* 0x000fea0003800000 */
.L_x_128:
[----:B------:R-:W-:-:S04]  /*0530*/  ISETP.NE.U32.AND P0, PT, RZ, c[0x0][0x170], PT ;  /* 0x00005c00ff007a0c */ /* 0x000fc80003f05070 */
[----:B------:R-:W-:Y:S02]  /*0540*/  ISETP.NE.AND.EX P0, PT, RZ, c[0x0][0x174], PT, P0 ;  /* 0x00005d00ff007a0c */ /* 0x000fe40003f05300 */
.L_x_132:
        /* <DEDUP_REMOVED lines=62> */
.L_x_131:
[----:B------:R-:W-:Y:S01]  /*0930*/  MOV R5, c[0x0][0x0] ;  /* 0x0000000000057a02 */ /* 0x000fe20000000f00 */
[----:B------:R0:W-:Y:S04]  /*0940*/  STG.E [R2.64], R7 ;  /* 0x0000000702007986 */ /* 0x0001e8000c101904 */
[----:B------:R-:W-:-:S05]  /*0950*/  IMAD R0, R5, c[0x0][0xc], R0 ;  /* 0x0000030005007a24 */ /* 0x000fca00078e0200 */
[----:B------:R-:W-:-:S13]  /*0960*/  ISETP.GE.AND P1, PT, R0, c[0x0][0x180], PT ;  /* 0x0000600000007a0c */ /* 0x000fda0003f26270 */
[----:B0-----:R-:W-:Y:S05]  /*0970*/  @!P1 BRA `(.L_x_132) ;  /* 0xfffffbd000009947 */ /* 0x001fea000383ffff */
[----:B------:R-:W-:Y:S05]  /*0980*/  EXIT ;  /* 0x000000000000794d */ /* 0x000fea0003800000 */
.L_x_133:
        /* <DEDUP_REMOVED lines=15> */
.L_x_235:


//--------------------- .text._ZN17fastertransformer13addBiasGeluV2I7__half2Li512EEEvPT_PKS2_PKiS5_iS7_i --------------------------
	.section	.text._ZN17fastertransformer13addBiasGeluV2I7__half2Li512EEEvPT_PKS2_PKiS5_iS7_i,"ax",@progbits
	.sectioninfo	@"SHI_REGISTERS=19"
	.align	128
        .global         _ZN17fastertransformer13addBiasGeluV2I7__half2Li512EEEvPT_PKS2_PKiS5_iS7_i
        .type           _ZN17fastertransformer13addBiasGeluV2I7__half2Li512EEEvPT_PKS2_PKiS5_iS7_i,@function
        .size           _ZN17fastertransformer13addBiasGeluV2I7__half2Li512EEEvPT_PKS2_PKiS5_iS7_i,(.L_x_236 - _ZN17fastertransformer13addBiasGeluV2I7__half2Li512EEEvPT_PKS2_PKiS5_iS7_i)
        .other          _ZN17fastertransformer13addBiasGeluV2I7__half2Li512EEEvPT_PKS2_PKiS5_iS7_i,@"STO_CUDA_ENTRY STV_DEFAULT"
_ZN17fastertransformer13addBiasGeluV2I7__half2Li512EEEvPT_PKS2_PKiS5_iS7_i:
.text._ZN17fastertransformer13addBiasGeluV2I7__half2Li512EEEvPT_PKS2_PKiS5_iS7_i:
        /* <DEDUP_REMOVED lines=12> */
.L_x_136:
        /* <DEDUP_REMOVED lines=65> */
.L_x_135:
[----:B------:R-:W-:Y:S01]  /*04d0*/  MOV R5, c[0x0][0x0] ;  /* 0x0000000000057a02 */ /* 0x000fe20000000f00 */
[----:B------:R0:W-:Y:S04]  /*04e0*/  STG.E [R2.64], R7 ;  /* 0x0000000702007986 */ /* 0x0001e8000c101904 */
[----:B------:R-:W-:-:S05]  /*04f0*/  IMAD R0, R5, c[0x0][0xc], R0 ;  /* 0x0000030005007a24 */ /* 0x000fca00078e0200 */
[----:B------:R-:W-:-:S13]  /*0500*/  ISETP.GE.AND P1, PT, R0, c[0x0][0x180], PT ;  /* 0x0000600000007a0c */ /* 0x000fda0003f26270 */
[----:B0-----:R-:W-:Y:S05]  /*0510*/  @!P1 BRA `(.L_x_136) ;  /* 0xfffffba000009947 */ /* 0x001fea000383ffff */
[----:B------:R-:W-:Y:S05]  /*0520*/  EXIT ;  /* 0x000000000000794d */ /* 0x000fea0003800000 */
.L_x_134:
[----:B------:R-:W-:-:S04]  /*0530*/  ISETP.NE.U32.AND P0, PT, RZ, c[0x0][0x170], PT ;  /* 0x00005c00ff007a0c */ /* 0x000fc80003f05070 */
[----:B------:R-:W-:Y:S02]  /*0540*/  ISETP.NE.AND.EX P0, PT, RZ, c[0x0][0x174], PT, P0 ;  /* 0x00005d00ff007a0c */ /* 0x000fe40003f05300 */
.L_x_138:
        /* <DEDUP_REMOVED lines=62> */
.L_x_137:
[----:B------:R-:W-:Y:S01]  /*0930*/  MOV R5, c[0x0][0x0] ;  /* 0x0000000000057a02 */ /* 0x000fe20000000f00 */
[----:B------:R0:W-:Y:S04]  /*0940*/  STG.E [R2.64], R7 ;  /* 0x0000000702007986 */ /* 0x0001e8000c101904 */
[----:B------:R-:W-:-:S05]  /*0950*/  IMAD R0, R5, c[0x0][0xc], R0 ;  /* 0x0000030005007a24 */ /* 0x000fca00078e0200 */
[----:B------:R-:W-:-:S13]  /*0960*/  ISETP.GE.AND P1, PT, R0, c[0x0][0x180], PT ;  /* 0x0000600000007a0c */ /* 0x000fda0003f26270 */
[----:B0-----:R-:W-:Y:S05]  /*0970*/  @!P1 BRA `(.L_x_138) ;  /* 0xfffffbd000009947 */ /* 0x001fea000383ffff */
[----:B------:R-:W-:Y:S05]  /*0980*/  EXIT ;  /* 0x000000000000794d */ /* 0x000fea0003800000 */
.L_x_139:
        /* <DEDUP_REMOVED lines=15> */
.L_x_236:


//--------------------- .text._ZN17fastertransformer13addBiasGeluV3I7__half2Li512ELi1EEEvPT_PKS2_PKiS5_iS7_i --------------------------
	.section	.text._ZN17fastertransformer13addBiasGeluV3I7__half2Li512ELi1EEEvPT_PKS2_PKiS5_iS7_i,"ax",@progbits
	.sectioninfo	@"SHI_REGISTERS=19"
	.align	128
        .global         _ZN17fastertransformer13addBiasGeluV3I7__half2Li512ELi1EEEvPT_PKS2_PKiS5_iS7_i
        .type           _ZN17fastertransformer13addBiasGeluV3I7__half2Li512ELi1EEEvPT_PKS2_PKiS5_iS7_i,@function
        .size           _ZN17fastertransformer13addBiasGeluV3I7__half2Li512ELi1EEEvPT_PKS2_PKiS5_iS7_i,(.L_x_237 - _ZN17fastertransformer13addBiasGeluV3I7__half2Li512ELi1EEEvPT_PKS2_PKiS5_iS7_i)
        .other          _ZN17fastertransformer13addBiasGeluV3I7__half2Li512ELi1EEEvPT_PKS2_PKiS5_iS7_i,@"STO_CUDA_ENTRY STV_DEFAULT"
_ZN17fastertransformer13addBiasGeluV3I7__half2Li512ELi1EEEvPT_PKS2_PKiS5_iS7_i:
.text._ZN17fastertransformer13addBiasGeluV3I7__half2Li512ELi1EEEvPT_PKS2_PKiS5_iS7_i:
        /* <DEDUP_REMOVED lines=12> */
.L_x_142:
        /* <DEDUP_REMOVED lines=65> */
.L_x_141:
[----:B------:R-:W-:Y:S01]  /*04d0*/  MOV R5, c[0x0][0x0] ;  /* 0x0000000000057a02 */ /* 0x000fe20000000f00 */
[----:B------:R0:W-:Y:S04]  /*04e0*/  STG.E [R2.64], R7 ;  /* 0x0000000702007986 */ /* 0x0001e8000c101904 */
[----:B------:R-:W-:-:S05]  /*04f0*/  IMAD R0, R5, c[0x0][0xc], R0 ;  /* 0x0000030005007a24 */ /* 0x000fca00078e0200 */
[----:B------:R-:W-:-:S13]  /*0500*/  ISETP.GE.AND P1, PT, R0, c[0x0][0x180], PT ;  /* 0x0000600000007a0c */ /* 0x000fda0003f26270 */
[----:B0-----:R-:W-:Y:S05]  /*0510*/  @!P1 BRA `(.L_x_142) ;  /* 0xfffffba000009947 */ /* 0x001fea000383ffff */
[----:B------:R-:W-:Y:S05]  /*0520*/  EXIT ;  /* 0x000000000000794d */ /* 0x000fea0003800000 */
.L_x_140:
[----:B------:R-:W-:-:S04]  /*0530*/  ISETP.NE.U32.AND P0, PT, RZ, c[0x0][0x170], PT ;  /* 0x00005c00ff007a0c */ /* 0x000fc80003f05070 */
[----:B------:R-:W-:Y:S02]  /*0540*/  ISETP.NE.AND.EX P0, PT, RZ, c[0x0][0x174], PT, P0 ;  /* 0x00005d00ff007a0c */ /* 0x000fe40003f05300 */
.L_x_144:
        /* <DEDUP_REMOVED lines=62> */
.L_x_143:
[----:B------:R-:W-:Y:S01]  /*0930*/  MOV R5, c[0x0][0x0] ;  /* 0x0000000000057a02 */ /* 0x000fe20000000f00 */
[----:B------:R0:W-:Y:S04]  /*0940*/  STG.E [R2.64], R7 ;  /* 0x0000000702007986 */ /* 0x0001e8000c101904 */
[----:B------:R-:W-:-:S05]  /*0950*/  IMAD R0, R5, c[0x0][0xc], R0 ;  /* 0x0000030005007a24 */ /* 0x000fca00078e0200 */
[----:B------:R-:W-:-:S13]  /*0960*/  ISETP.GE.AND P1, PT, R0, c[0x0][0x180], PT ;  /* 0x0000600000007a0c */ /* 0x000fda0003f26270 */
[----:B0-----:R-:W-:Y:S05]  /*0970*/  @!P1 BRA `(.L_x_144) ;  /* 0xfffffbd000009947 */ /* 0x001fea000383ffff */
[----:B------:R-:W-:Y:S05]  /*0980*/  EXIT ;  /* 0x000000000000794d */ /* 0x000fea0003800000 */
.L_x_145:
        /* <DEDUP_REMOVED lines=15> */
.L_x_237:


//--------------------- .text._ZN17fastertransformer13addBiasGeluV2I7__half2Li256EEEvPT_PKS2_PKiS5_iS7_i --------------------------
	.section	.text._ZN17fastertransformer13addBiasGeluV2I7__half2Li256EEEvPT_PKS2_PKiS5_iS7_i,"ax",@progbits
	.sectioninfo	@"SHI_REGISTERS=19"
	.align	128
        .global         _ZN17fastertransformer13addBiasGeluV2I7__half2Li256EEEvPT_PKS2_PKiS5_iS7_i
        .type           _ZN17fastertransformer13addBiasGeluV2I7__half2Li256EEEvPT_PKS2_PKiS5_iS7_i,@function
        .size           _ZN17fastertransformer13addBiasGeluV2I7__half2Li256EEEvPT_PKS2_PKiS5_iS7_i,(.L_x_238 - _ZN17fastertransformer13addBiasGeluV2I7__half2Li256EEEvPT_PKS2_PKiS5_iS7_i)
        .other          _ZN17fastertransformer13addBiasGeluV2I7__half2Li256EEEvPT_PKS2_PKiS5_iS7_i,@"STO_CUDA_ENTRY STV_DEFAULT"
_ZN17fastertransformer13addBiasGeluV2I7__half2Li256EEEvPT_PKS2_PKiS5_iS7_i:
.text._ZN17fastertransformer13addBiasGeluV2I7__half2Li256EEEvPT_PKS2_PKiS5_iS7_i:
        /* <DEDUP_REMOVED lines=12> */
.L_x_148:
        /* <DEDUP_REMOVED lines=65> */
.L_x_147:
[----:B------:R-:W-:Y:S01]  /*04d0*/  MOV R5, c[0x0][0x0] ;  /* 0x0000000000057a02 */ /* 0x000fe20000000f00 */
[----:B------:R0:W-:Y:S04]  /*04e0*/  STG.E [R2.64], R7 ;  /* 0x0000000702007986 */ /* 0x0001e8000c101904 */
[----:B------:R-:W-:-:S05]  /*04f0*/  IMAD R0, R5, c[0x0][0xc], R0 ;  /* 0x0000030005007a24 */ /* 0x000fca00078e0200 */
[----:B------:R-:W-:-:S13]  /*0500*/  ISETP.GE.AND P1, PT, R0, c[0x0][0x180], PT ;  /* 0x0000600000007a0c */ /* 0x000fda0003f26270 */
[----:B0-----:R-:W-:Y:S05]  /*0510*/  @!P1 BRA `(.L_x_148) ;  /* 0xfffffba000009947 */ /* 0x001fea000383ffff */
[----:B------:R-:W-:Y:S05]  /*0520*/  EXIT ;  /* 0x000000000000794d */ /* 0x000fea0003800000 */
.L_x_146:
[----:B------:R-:W-:-:S04]  /*0530*/  ISETP.NE.U32.AND P0, PT, RZ, c[0x0][0x170], PT ;  /* 0x00005c00ff007a0c */ /* 0x000fc80003f05070 */
[----:B------:R-:W-:Y:S02]  /*0540*/  ISETP.NE.AND.EX P0, PT, RZ, c[0x0][0x174], PT, P0 ;  /* 0x00005d00ff007a0c */ /* 0x000fe40003f05300 */
.L_x_150:
        /* <DEDUP_REMOVED lines=62> */
.L_x_149:
[----:B------:R-:W-:Y:S01]  /*0930*/  MOV R5, c[0x0][0x0] ;  /* 0x0000000000057a02 */ /* 0x000fe20000000f00 */
[----:B------:R0:W-:Y:S04]  /*0940*/  STG.E [R2.64], R7 ;  /* 0x0000000702007986 */ /* 0x0001e8000c101904 */
[----:B------:R-:W-:-:S05]  /*0950*/  IMAD R0, R5, c[0x0][0xc], R0 ;  /* 0x0000030005007a24 */ /* 0x000fca00078e0200 */
[----:B------:R-:W-:-:S13]  /*0960*/  ISETP.GE.AND P1, PT, R0, c[0x0][0x180], PT ;  /* 0x0000600000007a0c */ /* 0x000fda0003f26270 */
[----:B0-----:R-:W-:Y:S05]  /*0970*/  @!P1 BRA `(.L_x_150) ;  /* 0xfffffbd000009947 */ /* 0x001fea000383ffff */
[----:B------:R-:W-:Y:S05]  /*0980*/  EXIT ;  /* 0x000000000000794d */ /* 0x000fea0003800000 */
.L_x_151:
        /* <DEDUP_REMOVED lines=15> */
.L_x_238:


//--------------------- .text._ZN17fastertransformer13addBiasGeluV3I7__half2Li256ELi1EEEvPT_PKS2_PKiS5_iS7_i --------------------------
	.section	.text._ZN17fastertransformer13addBiasGeluV3I7__half2Li256ELi1EEEvPT_PKS2_PKiS5_iS7_i,"ax",@progbits
	.sectioninfo	@"SHI_REGISTERS=19"
	.align	128
        .global         _ZN17fastertransformer13addBiasGeluV3I7__half2Li256ELi1EEEvPT_PKS2_PKiS5_iS7_i
        .type           _ZN17fastertransformer13addBiasGeluV3I7__half2Li256ELi1EEEvPT_PKS2_PKiS5_iS7_i,@function
        .size           _ZN17fastertransformer13addBiasGeluV3I7__half2Li256ELi1EEEvPT_PKS2_PKiS5_iS7_i,(.L_x_239 - _ZN17fastertransformer13addBiasGeluV3I7__half2Li256ELi1EEEvPT_PKS2_PKiS5_iS7_i)
        .other          _ZN17fastertransformer13addBiasGeluV3I7__half2Li256ELi1EEEvPT_PKS2_PKiS5_iS7_i,@"STO_CUDA_ENTRY STV_DEFAULT"
_ZN17fastertransformer13addBiasGeluV3I7__half2Li256ELi1EEEvPT_PKS2_PKiS5_iS7_i:
.text._ZN17fastertransformer13addBiasGeluV3I7__half2Li256ELi1EEEvPT_PKS2_PKiS5_iS7_i:
        /* <DEDUP_REMOVED lines=12> */
.L_x_154:
        /* <DEDUP_REMOVED lines=65> */
.L_x_153:
[----:B------:R-:W-:Y:S01]  /*04d0*/  MOV R5, c[0x0][0x0] ;  /* 0x0000000000057a02 */ /* 0x000fe20000000f00 */
[----:B------:R0:W-:Y:S04]  /*04e0*/  STG.E [R2.64], R7 ;  /* 0x0000000702007986 */ /* 0x0001e8000c101904 */
[----:B------:R-:W-:-:S05]  /*04f0*/  IMAD R0, R5, c[0x0][0xc], R0 ;  /* 0x0000030005007a24 */ /* 0x000fca00078e0200 */
[----:B------:R-:W-:-:S13]  /*0500*/  ISETP.GE.AND P1, PT, R0, c[0x0][0x180], PT ;  /* 0x0000600000007a0c */ /* 0x000fda0003f26270 */
[----:B0-----:R-:W-:Y:S05]  /*0510*/  @!P1 BRA `(.L_x_154) ;  /* 0xfffffba000009947 */ /* 0x001fea000383ffff */
[----:B------:R-:W-:Y:S05]  /*0520*/  EXIT ;  /* 0x000000000000794d */ /* 0x000fea0003800000 */
.L_x_152:
[----:B------:R-:W-:-:S04]  /*0530*/  ISETP.NE.U32.AND P0, PT, RZ, c[0x0][0x170], PT ;  /* 0x00005c00ff007a0c */ /* 0x000fc80003f05070 */
[----:B------:R-:W-:Y:S02]  /*0540*/  ISETP.NE.AND.EX P0, PT, RZ, c[0x0][0x174], PT, P0 ;  /* 0x00005d00ff007a0c */ /* 0x000fe40003f05300 */
.L_x_156:
        /* <DEDUP_REMOVED lines=62> */
.L_x_155:
[----:B------:R-:W-:Y:S01]  /*0930*/  MOV R5, c[0x0][0x0] ;  /* 0x0000000000057a02 */ /* 0x000fe20000000f00 */
[----:B------:R0:W-:Y:S04]  /*0940*/  STG.E [R2.64], R7 ;  /* 0x0000000702007986 */ /* 0x0001e8000c101904 */
[----:B------:R-:W-:-:S05]  /*0950*/  IMAD R0, R5, c[0x0][0xc], R0 ;  /* 0x0000030005007a24 */ /* 0x000fca00078e0200 */
[----:B------:R-:W-:-:S13]  /*0960*/  ISETP.GE.AND P1, PT, R0, c[0x0][0x180], PT ;  /* 0x0000600000007a0c */ /* 0x000fda0003f26270 */
[----:B0-----:R-:W-:Y:S05]  /*0970*/  @!P1 BRA `(.L_x_156) ;  /* 0xfffffbd000009947 */ /* 0x001fea000383ffff */
[----:B------:R-:W-:Y:S05]  /*0980*/  EXIT ;  /* 0x000000000000794d */ /* 0x000fea0003800000 */
.L_x_157:
        /* <DEDUP_REMOVED lines=15> */
.L_x_239:


//--------------------- .text._ZN17fastertransformer13add_bias_tanhIfEEvPT_PKS1_ii --------------------------
	.section	.text._ZN17fastertransformer13add_bias_tanhIfEEvPT_PKS1_ii,"ax",@progbits
	.sectioninfo	@"SHI_REGISTERS=14"
	.align	128
        .global         _ZN17fastertransformer13add_bias_tanhIfEEvPT_PKS1_ii
        .type           _ZN17fastertransformer13add_bias_tanhIfEEvPT_PKS1_ii,@function
        .size           _ZN17fastertransformer13add_bias_tanhIfEEvPT_PKS1_ii,(.L_x_240 - _ZN17fastertransformer13add_bias_tanhIfEEvPT_PKS1_ii)
        .other          _ZN17fastertransformer13add_bias_tanhIfEEvPT_PKS1_ii,@"STO_CUDA_ENTRY STV_DEFAULT"
_ZN17fastertransformer13add_bias_tanhIfEEvPT_PKS1_ii:
.text._ZN17fastertransformer13add_bias_tanhIfEEvPT_PKS1_ii:
[----:B------:R-:W-:Y:S02]  /*0000*/  IMAD.MOV.U32 R1, RZ, RZ, c[0x0][0x28] ;  /* 0x00000a00ff017624 */ /* 0x000fe400078e00ff */
[----:B------:R-:W0:Y:S01]  /*0010*/  S2R R0, SR_CTAID.X ;  /* 0x0000000000007919 */ /* 0x000e220000002500 */
[----:B------:R-:W-:Y:S02]  /*0020*/  ULDC.64 UR4, c[0x0][0x170] ;  /* 0x00005c0000047ab9 */ /* 0x000fe40000000a00 */
[----:B------:R-:W-:Y:S01]  /*0030*/  UIMAD UR4, UR5, UR4, URZ ;  /* 0x00000004050472a4 */ /* 0x000fe2000f8e023f */
[----:B------:R-:W0:Y:S02]  /*0040*/  S2R R3, SR_TID.X ;  /* 0x0000000000037919 */ /* 0x000e240000002100 */
[----:B0-----:R-:W-:-:S05]  /*0050*/  IMAD R0, R0, c[0x0][0x0], R3 ;  /* 0x0000000000007a24 */ /* 0x001fca00078e0203 */
[----:B------:R-:W-:-:S13]  /*0060*/  ISETP.GE.AND P0, PT, R0, UR4, PT ;  /* 0x0000000400007c0c */ /* 0x000fda000bf06270 */
[----:B------:R-:W-:Y:S05]  /*0070*/  @P0 EXIT ;  /* 0x000000000000094d */ /* 0x000fea0003800000 */
[----:B------:R-:W-:Y:S01]  /*0080*/  ISETP.NE.U32.AND P0, PT, RZ, c[0x0][0x168], PT ;  /* 0x00005a00ff007a0c */ /* 0x000fe20003f05070 */
[----:B------:R-:W-:-:S03]  /*0090*/  ULDC.64 UR6, c[0x0][0x118] ;  /* 0x0000460000067ab9 */ /* 0x000fc60000000a00 */
[----:B------:R-:W-:-:S03]  /*00a0*/  ISETP.NE.AND.EX P0, PT, RZ, c[0x0][0x16c], PT, P0 ;  /* 0x00005b00ff007a0c */ /* 0x000fc60003f05300 */
.L_x_159:
[----:B------:R-:W-:-:S04]  /*00b0*/  IMAD.MOV.U32 R8, RZ, RZ, 0x4 ;  /* 0x00000004ff087424 */ /* 0x000fc800078e00ff */
[----:B01----:R-:W-:-:S05]  /*00c0*/  IMAD.WIDE R2, R0, R8, c[0x0][0x160] ;  /* 0x0000580000027625 */ /* 0x003fca00078e0208 */
[----:B------:R0:W5:Y:S01]  /*00d0*/  LDG.E R6, [R2.64] ;  /* 0x0000000602067981 */ /* 0x000162000c1e1900 */
[----:B------:R-:W-:Y:S05]  /*00e0*/  @!P0 BRA `(.L_x_158) ;  /* 0x0000019000008947 */ /* 0x000fea0003800000 */
[----:B------:R-:W-:Y:S02]  /*00f0*/  IABS R10, c[0x0][0x174] ;  /* 0x00005d00000a7a13 */ /* 0x000fe40000000000 */
[----:B------:R-:W-:Y:S02]  /*0100*/  IABS R11, R0 ;  /* 0x00000000000b7213 */ /* 0x000fe40000000000 */
[----:B------:R-:W1:Y:S01]  /*0110*/  I2F.RP R7, R10 ;  /* 0x0000000a00077306 */ /* 0x000e620000209400 */
[----:B------:R-:W-:-:S07]  /*0120*/  ISETP.GE.AND P3, PT, R0, RZ, PT ;  /* 0x000000ff0000720c */ /* 0x000fce0003f66270 */
[----:B-1----:R-:W1:Y:S02]  /*0130*/  MUFU.RCP R7, R7 ;  /* 0x0000000700077308 */ /* 0x002e640000001000 */
[----:B-1----:R-:W-:-:S06]  /*0140*/  IADD3 R4, R7, 0xffffffe, RZ ;  /* 0x0ffffffe07047810 */ /* 0x002fcc0007ffe0ff */
[----:B------:R1:W2:Y:S02]  /*0150*/  F2I.FTZ.U32.TRUNC.NTZ R5, R4 ;  /* 0x0000000400057305 */ /* 0x0002a4000021f000 */
[----:B-1----:R-:W-:Y:S01]  /*0160*/  IMAD.MOV.U32 R4, RZ, RZ, RZ ;  /* 0x000000ffff047224 */ /* 0x002fe200078e00ff */
[----:B--2---:R-:W-:-:S05]  /*0170*/  IADD3 R9, RZ, -R5, RZ ;  /* 0x80000005ff097210 */ /* 0x004fca0007ffe0ff */
[----:B------:R-:W-:-:S04]  /*0180*/  IMAD R9, R9, R10, RZ ;  /* 0x0000000a09097224 */ /* 0x000fc800078e02ff */
[----:B------:R-:W-:Y:S01]  /*0190*/  IMAD.HI.U32 R5, R5, R9, R4 ;  /* 0x0000000905057227 */ /* 0x000fe200078e0004 */
[----:B------:R-:W-:-:S05]  /*01a0*/  MOV R9, R11 ;  /* 0x0000000b00097202 */ /* 0x000fca0000000f00 */
[----:B------:R-:W-:-:S04]  /*01b0*/  IMAD.HI.U32 R5, R5, R9, RZ ;  /* 0x0000000905057227 */ /* 0x000fc800078e00ff */
[----:B------:R-:W-:-:S04]  /*01c0*/  IMAD.MOV R5, RZ, RZ, -R5 ;  /* 0x000000ffff057224 */ /* 0x000fc800078e0a05 */
[----:B------:R-:W-:-:S05]  /*01d0*/  IMAD R5, R10, R5, R9 ;  /* 0x000000050a057224 */ /* 0x000fca00078e0209 */
[----:B------:R-:W-:-:S13]  /*01e0*/  ISETP.GT.U32.AND P1, PT, R10, R5, PT ;  /* 0x000000050a00720c */ /* 0x000fda0003f24070 */
[----:B------:R-:W-:Y:S02]  /*01f0*/  @!P1 IADD3 R5, R5, -R10, RZ ;  /* 0x8000000a05059210 */ /* 0x000fe40007ffe0ff */
[----:B------:R-:W-:Y:S02]  /*0200*/  ISETP.NE.AND P1, PT, RZ, c[0x0][0x174], PT ;  /* 0x00005d00ff007a0c */ /* 0x000fe40003f25270 */
[----:B------:R-:W-:-:S13]  /*0210*/  ISETP.GT.U32.AND P2, PT, R10, R5, PT ;  /* 0x000000050a00720c */ /* 0x000fda0003f44070 */
[----:B------:R-:W-:-:S05]  /*0220*/  @!P2 IMAD.IADD R5, R5, 0x1, -R10 ;  /* 0x000000010505a824 */ /* 0x000fca00078e0a0a */
[----:B------:R-:W-:Y:S02]  /*0230*/  @!P3 IADD3 R5, -R5, RZ, RZ ;  /* 0x000000ff0505b210 */ /* 0x000fe40007ffe1ff */
[----:B------:R-:W-:-:S05]  /*0240*/  @!P1 LOP3.LUT R5, RZ, c[0x0][0x174], RZ, 0x33, !PT ;  /* 0x00005d00ff059a12 */ /* 0x000fca00078e33ff */
[----:B------:R-:W-:-:S06]  /*0250*/  IMAD.WIDE R4, R5, R8, c[0x0][0x168] ;  /* 0x00005a0005047625 */ /* 0x000fcc00078e0208 */
[----:B------:R-:W2:Y:S02]  /*0260*/  LDG.E.CONSTANT R5, [R4.64] ;  /* 0x0000000604057981 */ /* 0x000ea4000c1e9900 */
[----:B--2--5:R-:W-:-:S04]  /*0270*/  FADD.FTZ R6, R6, R5 ;  /* 0x0000000506067221 */ /* 0x024fc80000010000 */
.L_x_158:
[----:B-----5:R-:W1:Y:S01]  /*0280*/  MUFU.TANH R5, R6 ;  /* 0x0000000600057308 */ /* 0x020e620000002400 */
[----:B------:R-:W-:-:S04]  /*0290*/  IMAD.MOV.U32 R7, RZ, RZ, c[0x0][0x0] ;  /* 0x00000000ff077624 */ /* 0x000fc800078e00ff */
[----:B------:R-:W-:-:S05]  /*02a0*/  IMAD R0, R7, c[0x0][0xc], R0 ;  /* 0x0000030007007a24 */ /* 0x000fca00078e0200 */
[----:B------:R-:W-:Y:S01]  /*02b0*/  ISETP.GE.AND P1, PT, R0, UR4, PT ;  /* 0x0000000400007c0c */ /* 0x000fe2000bf26270 */
[----:B-1----:R1:W-:-:S12]  /*02c0*/  STG.E [R2.64], R5 ;  /* 0x0000000502007986 */ /* 0x0023d8000c101906 */
[----:B------:R-:W-:Y:S05]  /*02d0*/  @!P1 BRA `(.L_x_159) ;  /* 0xfffffdd000009947 */ /* 0x000fea000383ffff */
[----:B------:R-:W-:Y:S05]  /*02e0*/  EXIT ;  /* 0x000000000000794d */ /* 0x000fea0003800000 */
.L_x_160:
        /* <DEDUP_REMOVED lines=9> */
.L_x_240:


//--------------------- .text._ZN17fastertransformer18generic_activationINS_18IdentityActivationEf6__halfEEvPT0_PKT1_PKS3_S7_PKiS9_iPKfSD_SB_iii --------------------------
	.section	.text._ZN17fastertransformer18generic_activationINS_18IdentityActivationEf6__halfEEvPT0_PKT1_PKS3_S7_PKiS9_iPKfSD_SB_iii,"ax",@progbits
	.sectioninfo	@"SHI_REGISTERS=24"
	.align	128
        .global         _ZN17fastertransformer18generic_activationINS_18IdentityActivationEf6__halfEEvPT0_PKT1_PKS3_S7_PKiS9_iPKfSD_SB_iii
        .type           _ZN17fastertransformer18generic_activationINS_18IdentityActivationEf6__halfEEvPT0_PKT1_PKS3_S7_PKiS9_iPKfSD_SB_iii,@function
        .size           _ZN17fastertransformer18generic_activationINS_18IdentityActivationEf6__halfEEvPT0_PKT1_PKS3_S7_PKiS9_iPKfSD_SB_iii,(.L_x_241 - _ZN17fastertransformer18generic_activationINS_18IdentityActivationEf6__halfEEvPT0_PKT1_PKS3_S7_PKiS9_iPKfSD_SB_iii)
        .other          _ZN17fastertransformer18generic_activationINS_18IdentityActivationEf6__halfEEvPT0_PKT1_PKS3_S7_PKiS9_iPKfSD_SB_iii,@"STO_CUDA_ENTRY STV_DEFAULT"
_ZN17fastertransformer18generic_activationINS_18IdentityActivationEf6__halfEEvPT0_PKT1_PKS3_S7_PKiS9_iPKfSD_SB_iii:
.text._ZN17fastertransformer18generic_activationINS_18IdentityActivationEf6__halfEEvPT0_PKT1_PKS3_S7_PKiS9_iPKfSD_SB_iii:
[----:B------:R-:W-:Y:S02]  /*0000*/  IMAD.MOV.U32 R1, RZ, RZ, c[0x0][0x28] ;  /* 0x00000a00ff017624 */ /* 0x000fe400078e00ff */
[----:B------:R-:W0:Y:S01]  /*0010*/  S2R R6, SR_CTAID.X ;  /* 0x0000000000067919 */ /* 0x000e220000002500 */
[----:B------:R-:W-:Y:S02]  /*0020*/  ULDC UR4, c[0x0][0x1b8] ;  /* 0x00006e0000047ab9 */ /* 0x000fe40000000800 */
[----:B------:R-:W-:Y:S01]  /*0030*/  ULDC UR5, c[0x0][0x1b4] ;  /* 0x00006d0000057ab9 */ /* 0x000fe20000000800 */
[----:B------:R-:W0:Y:S01]  /*0040*/  S2R R3, SR_TID.X ;  /* 0x0000000000037919 */ /* 0x000e220000002100 */
[----:B------:R-:W-:Y:S01]  /*0050*/  UIMAD UR4, UR4, UR5, URZ ;  /* 0x00000005040472a4 */ /* 0x000fe2000f8e023f */
[----:B0-----:R-:W-:-:S05]  /*0060*/  IMAD R6, R6, c[0x0][0x0], R3 ;  /* 0x0000000006067a24 */ /* 0x001fca00078e0203 */
[----:B------:R-:W-:-:S13]  /*0070*/  ISETP.GE.AND P0, PT, R6, UR4, PT ;  /* 0x0000000406007c0c */ /* 0x000fda000bf06270 */
[----:B------:R-:W-:Y:S05]  /*0080*/  @P0 EXIT ;  /* 0x000000000000094d */ /* 0x000fea0003800000 */
[----:B------:R-:W-:Y:S01]  /*0090*/  IMAD.MOV.U32 R0, RZ, RZ, c[0x0][0x190] ;  /* 0x00006400ff007624 */ /* 0x000fe200078e00ff */
[----:B------:R-:W-:-:S04]  /*00a0*/  ULDC.64 UR6, c[0x0][0x118] ;  /* 0x0000460000067ab9 */ /* 0x000fc80000000a00 */
[----:B------:R-:W-:-:S13]  /*00b0*/  ISETP.NE.AND P2, PT, R0, 0x2, PT ;  /* 0x000000020000780c */ /* 0x000fda0003f45270 */
[----:B------:R-:W-:Y:S02]  /*00c0*/  @!P2 IMAD.MOV.U32 R2, RZ, RZ, c[0x0][0x198] ;  /* 0x00006600ff02a624 */ /* 0x000fe400078e00ff */
[----:B------:R-:W-:-:S05]  /*00d0*/  @!P2 IMAD.MOV.U32 R3, RZ, RZ, c[0x0][0x19c] ;  /* 0x00006700ff03a624 */ /* 0x000fca00078e00ff */
[----:B------:R0:W5:Y:S02]  /*00e0*/  @!P2 LDG.E.CONSTANT R0, [R2.64] ;  /* 0x000000060200a981 */ /* 0x000164000c1e9900 */
.L_x_165:
[----:B0-----:R-:W-:Y:S02]  /*00f0*/  SHF.R.S32.HI R13, RZ, 0x1f, R6 ;  /* 0x0000001fff0d7819 */ /* 0x001fe40000011406 */
[----:B0-----:R-:W-:-:S04]  /*0100*/  IADD3 R2, P0, R6, c[0x0][0x160], RZ ;  /* 0x0000580006027a10 */ /* 0x001fc80007f1e0ff */
[----:B------:R-:W-:Y:S02]  /*0110*/  IADD3.X R3, R13, c[0x0][0x164], RZ, P0, !PT ;  /* 0x000059000d037a10 */ /* 0x000fe400007fe4ff */
[----:B------:R-:W-:-:S03]  /*0120*/  ISETP.NE.U32.AND P0, PT, RZ, c[0x0][0x170], PT ;  /* 0x00005c00ff007a0c */ /* 0x000fc60003f05070 */
[----:B------:R-:W2:Y:S01]  /*0130*/  @!P2 LDG.E.S8 R11, [R2.64] ;  /* 0x00000006020ba981 */ /* 0x000ea2000c1e1300 */
[----:B------:R-:W-:Y:S01]  /*0140*/  ISETP.NE.AND.EX P0, PT, RZ, c[0x0][0x174], PT, P0 ;  /* 0x00005d00ff007a0c */ /* 0x000fe20003f05300 */
[----:B------:R-:W-:-:S04]  /*0150*/  IMAD.MOV.U32 R9, RZ, RZ, 0x4 ;  /* 0x00000004ff097424 */ /* 0x000fc800078e00ff */
[----:B------:R-:W-:-:S05]  /*0160*/  IMAD.WIDE R4, R6, R9, c[0x0][0x160] ;  /* 0x0000580006047625 */ /* 0x000fca00078e0209 */
[----:B-----5:R0:W5:Y:S03]  /*0170*/  @P2 LDG.E R7, [R4.64] ;  /* 0x0000000604072981 */ /* 0x020166000c1e1900 */
[----:B------:R-:W-:-:S04]  /*0180*/  @P0 LEA R12, P1, R6, c[0x0][0x170], 0x2 ;  /* 0x00005c00060c0a11 */ /* 0x000fc800078210ff */
[----:B------:R-:W-:-:S05]  /*0190*/  @P0 LEA.HI.X R13, R6, c[0x0][0x174], R13, 0x2, P1 ;  /* 0x00005d00060d0a11 */ /* 0x000fca00008f140d */
[----:B------:R0:W5:Y:S01]  /*01a0*/  @P0 LDG.E.CONSTANT R8, [R12.64] ;  /* 0x000000060c080981 */ /* 0x000162000c1e9900 */
[----:B------:R-:W-:-:S04]  /*01b0*/  ISETP.NE.U32.AND P1, PT, RZ, c[0x0][0x168], PT ;  /* 0x00005a00ff007a0c */ /* 0x000fc80003f25070 */
[----:B------:R-:W-:Y:S02]  /*01c0*/  ISETP.NE.AND.EX P1, PT, RZ, c[0x0][0x16c], PT, P1 ;  /* 0x00005b00ff007a0c */ /* 0x000fe40003f25310 */
[----:B------:R-:W-:Y:S01]  /*01d0*/  IABS R10, c[0x0][0x1b8] ;  /* 0x00006e00000a7a13 */ /* 0x000fe20000000000 */
[----:B--2---:R-:W1:Y:S02]  /*01e0*/  @!P2 I2F.S16 R11, R11 ;  /* 0x0000000b000ba306 */ /* 0x004e640000101400 */
[----:B-1----:R-:W-:-:S08]  /*01f0*/  @!P2 FMUL.FTZ R7, R11, R0 ;  /* 0x000000000b07a220 */ /* 0x002fd00000410000 */
[----:B------:R-:W-:Y:S05]  /*0200*/  @!P1 BRA `(.L_x_161) ;  /* 0x0000021000009947 */ /* 0x000fea0003800000 */
[----:B0-----:R-:W0:Y:S01]  /*0210*/  I2F.RP R11, R10 ;  /* 0x0000000a000b7306 */ /* 0x001e220000209400 */
[----:B------:R-:W-:Y:S02]  /*0220*/  IABS R14, R6 ;  /* 0x00000006000e7213 */ /* 0x000fe40000000000 */
[----:B------:R-:W-:-:S05]  /*0230*/  ISETP.GE.AND P4, PT, R6, RZ, PT ;  /* 0x000000ff0600720c */ /* 0x000fca0003f86270 */
[----:B0-----:R-:W0:Y:S02]  /*0240*/  MUFU.RCP R11, R11 ;  /* 0x0000000b000b7308 */ /* 0x001e240000001000 */
[----:B0-----:R-:W-:-:S06]  /*0250*/  IADD3 R12, R11, 0xffffffe, RZ ;  /* 0x0ffffffe0b0c7810 */ /* 0x001fcc0007ffe0ff */
[----:B------:R0:W1:Y:S02]  /*0260*/  F2I.FTZ.U32.TRUNC.NTZ R13, R12 ;  /* 0x0000000c000d7305 */ /* 0x000064000021f000 */
[----:B0-----:R-:W-:Y:S02]  /*0270*/  IMAD.MOV.U32 R12, RZ, RZ, RZ ;  /* 0x000000ffff0c7224 */ /* 0x001fe400078e00ff */
[----:B-1----:R-:W-:-:S04]  /*0280*/  IMAD.MOV R15, RZ, RZ, -R13 ;  /* 0x000000ffff0f7224 */ /* 0x002fc800078e0a0d */
[----:B------:R-:W-:-:S04]  /*0290*/  IMAD R15, R15, R10, RZ ;  /* 0x0000000a0f0f7224 */ /* 0x000fc800078e02ff */
[----:B------:R-:W-:-:S04]  /*02a0*/  IMAD.HI.U32 R13, R13, R15, R12 ;  /* 0x0000000f0d0d7227 */ /* 0x000fc800078e000c */
[----:B------:R-:W-:Y:S02]  /*02b0*/  IMAD.MOV.U32 R12, RZ, RZ, 0x2 ;  /* 0x00000002ff0c7424 */ /* 0x000fe400078e00ff */
[----:B------:R-:W-:-:S04]  /*02c0*/  IMAD.HI.U32 R13, R13, R14, RZ ;  /* 0x0000000e0d0d7227 */ /* 0x000fc800078e00ff */
[----:B------:R-:W-:-:S04]  /*02d0*/  IMAD.MOV R13, RZ, RZ, -R13 ;  /* 0x000000ffff0d7224 */ /* 0x000fc800078e0a0d */
[----:B------:R-:W-:-:S05]  /*02e0*/  IMAD R11, R10, R13, R14 ;  /* 0x0000000d0a0b7224 */ /* 0x000fca00078e020e */
[----:B------:R-:W-:-:S13]  /*02f0*/  ISETP.GT.U32.AND P1, PT, R10, R11, PT ;  /* 0x0000000b0a00720c */ /* 0x000fda0003f24070 */
[----:B------:R-:W-:Y:S01]  /*0300*/  @!P1 IMAD.IADD R11, R11, 0x1, -R10 ;  /* 0x000000010b0b9824 */ /* 0x000fe200078e0a0a */
[----:B------:R-:W-:-:S04]  /*0310*/  ISETP.NE.AND P1, PT, RZ, c[0x0][0x1b8], PT ;  /* 0x00006e00ff007a0c */ /* 0x000fc80003f25270 */
[----:B------:R-:W-:-:S13]  /*0320*/  ISETP.GT.U32.AND P3, PT, R10, R11, PT ;  /* 0x0000000b0a00720c */ /* 0x000fda0003f64070 */
[----:B------:R-:W-:-:S04]  /*0330*/  @!P3 IMAD.IADD R11, R11, 0x1, -R10 ;  /* 0x000000010b0bb824 */ /* 0x000fc800078e0a0a */
[----:B------:R-:W-:Y:S01]  /*0340*/  @!P4 IMAD.MOV R11, RZ, RZ, -R11 ;  /* 0x000000ffff0bc224 */ /* 0x000fe200078e0a0b */
[----:B------:R-:W-:-:S05]  /*0350*/  @!P1 LOP3.LUT R11, RZ, c[0x0][0x1b8], RZ, 0x33, !PT ;  /* 0x00006e00ff0b9a12 */ /* 0x000fca00078e33ff */
[----:B------:R-:W-:-:S06]  /*0360*/  IMAD.WIDE R12, R11, R12, c[0x0][0x168] ;  /* 0x00005a000b0c7625 */ /* 0x000fcc00078e020c */
[----:B------:R-:W2:Y:S02]  /*0370*/  LDG.E.U16.CONSTANT R12, [R12.64] ;  /* 0x000000060c0c7981 */ /* 0x000ea4000c1e9500 */
[----:B--2---:R-:W-:-:S05]  /*0380*/  HADD2.F32 R14, -RZ, R12.H0_H0 ;  /* 0x2000000cff0e7230 */ /* 0x004fca0000004100 */
[----:B-----5:R-:W-:Y:S01]  /*0390*/  FADD.FTZ R7, R7, R14 ;  /* 0x0000000e07077221 */ /* 0x020fe20000010000 */
[----:B------:R-:W-:Y:S05]  /*03a0*/  @!P0 BRA `(.L_x_162) ;  /* 0x0000009000008947 */ /* 0x000fea0003800000 */
[----:B------:R-:W-:Y:S02]  /*03b0*/  SHF.R.S32.HI R14, RZ, 0x1f, R11 ;  /* 0x0000001fff0e7819 */ /* 0x000fe4000001140b */
[----:B------:R-:W-:-:S04]  /*03c0*/  LEA R12, P0, R11, c[0x0][0x178], 0x1 ;  /* 0x00005e000b0c7a11 */ /* 0x000fc800078008ff */
[----:B------:R-:W-:-:S05]  /*03d0*/  LEA.HI.X R13, R11, c[0x0][0x17c], R14, 0x1, P0 ;  /* 0x00005f000b0d7a11 */ /* 0x000fca00000f0c0e */
[----:B------:R-:W2:Y:S02]  /*03e0*/  LDG.E.U16.CONSTANT R12, [R12.64] ;  /* 0x000000060c0c7981 */ /* 0x000ea4000c1e9500 */
[----:B--2---:R-:W-:-:S05]  /*03f0*/  HADD2.F32 R11, -RZ, R12.H0_H0 ;  /* 0x2000000cff0b7230 */ /* 0x004fca0000004100 */
[----:B------:R-:W-:Y:S01]  /*0400*/  FADD.FTZ R8, R8, R11 ;  /* 0x0000000b08087221 */ /* 0x000fe20000010000 */
[----:B------:R-:W-:Y:S05]  /*0410*/  BRA `(.L_x_163) ;  /* 0x0000001000007947 */ /* 0x000fea0003800000 */
.L_x_161:
[----:B0-----:R-:W-:Y:S05]  /*0420*/  @!P0 BRA `(.L_x_162) ;  /* 0x0000001000008947 */ /* 0x001fea0003800000 */
.L_x_163:
[----:B-----5:R-:W-:Y:S02]  /*0430*/  FMUL.FTZ R7, R8, R7 ;  /* 0x0000000708077220 */ /* 0x020fe40000410000 */
.L_x_162:
[----:B------:R-:W-:-:S04]  /*0440*/  ISETP.NE.U32.AND P0, PT, RZ, c[0x0][0x180], PT ;  /* 0x00006000ff007a0c */ /* 0x000fc80003f05070 */
[----:B------:R-:W-:-:S13]  /*0450*/  ISETP.NE.AND.EX P0, PT, RZ, c[0x0][0x184], PT, P0 ;  /* 0x00006100ff007a0c */ /* 0x000fda0003f05300 */
[----:B------:R-:W-:Y:S05]  /*0460*/  @!P0 BRA `(.L_x_164) ;  /* 0x0000042000008947 */ /* 0x000fea0003800000 */
[----:B------:R-:W0:Y:S01]  /*0470*/  I2F.RP R11, R10 ;  /* 0x0000000a000b7306 */ /* 0x000e220000209400 */
[----:B------:R-:W-:-:S07]  /*0480*/  IABS R14, R6 ;  /* 0x00000006000e7213 */ /* 0x000fce0000000000 */
[----:B0-----:R-:W0:Y:S02]  /*0490*/  MUFU.RCP R11, R11 ;  /* 0x0000000b000b7308 */ /* 0x001e240000001000 */
[----:B0-----:R-:W-:-:S06]  /*04a0*/  IADD3 R12, R11, 0xffffffe, RZ ;  /* 0x0ffffffe0b0c7810 */ /* 0x001fcc0007ffe0ff */
[----:B------:R0:W1:Y:S02]  /*04b0*/  F2I.FTZ.U32.TRUNC.NTZ R13, R12 ;  /* 0x0000000c000d7305 */ /* 0x000064000021f000 */
[----:B0-----:R-:W-:Y:S02]  /*04c0*/  IMAD.MOV.U32 R12, RZ, RZ, RZ ;  /* 0x000000ffff0c7224 */ /* 0x001fe400078e00ff */
[----:B-1----:R-:W-:-:S04]  /*04d0*/  IMAD.MOV R15, RZ, RZ, -R13 ;  /* 0x000000ffff0f7224 */ /* 0x002fc800078e0a0d */
[----:B------:R-:W-:-:S04]  /*04e0*/  IMAD R15, R15, R10, RZ ;  /* 0x0000000a0f0f7224 */ /* 0x000fc800078e02ff */
[----:B------:R-:W-:Y:S01]  /*04f0*/  IMAD.HI.U32 R15, R13, R15, R12 ;  /* 0x0000000f0d0f7227 */ /* 0x000fe200078e000c */
[----:B------:R-:W-:-:S03]  /*0500*/  LOP3.LUT R12, R6, c[0x0][0x1b8], RZ, 0x3c, !PT ;  /* 0x00006e00060c7a12 */ /* 0x000fc600078e3cff */
[----:B------:R-:W-:Y:S01]  /*0510*/  IMAD.MOV.U32 R13, RZ, RZ, R14 ;  /* 0x000000ffff0d7224 */ /* 0x000fe200078e000e */
[----:B------:R-:W-:Y:S01]  /*0520*/  ISETP.GE.AND P3, PT, R12, RZ, PT ;  /* 0x000000ff0c00720c */ /* 0x000fe20003f66270 */
[----:B------:R-:W-:Y:S01]  /*0530*/  IMAD.MOV.U32 R14, RZ, RZ, RZ ;  /* 0x000000ffff0e7224 */ /* 0x000fe200078e00ff */
[----:B------:R-:W-:Y:S01]  /*0540*/  LOP3.LUT R12, RZ, c[0x0][0x1b8], RZ, 0x33, !PT ;  /* 0x00006e00ff0c7a12 */ /* 0x000fe200078e33ff */
[----:B------:R-:W-:-:S05]  /*0550*/  IMAD.HI.U32 R15, R15, R13, RZ ;  /* 0x0000000d0f0f7227 */ /* 0x000fca00078e00ff */
[----:B------:R-:W-:-:S05]  /*0560*/  IADD3 R11, -R15, RZ, RZ ;  /* 0x000000ff0f0b7210 */ /* 0x000fca0007ffe1ff */
[----:B------:R-:W-:-:S05]  /*0570*/  IMAD R11, R10, R11, R13 ;  /* 0x0000000b0a0b7224 */ /* 0x000fca00078e020d */
[----:B------:R-:W-:-:S13]  /*0580*/  ISETP.GT.U32.AND P0, PT, R10, R11, PT ;  /* 0x0000000b0a00720c */ /* 0x000fda0003f04070 */
[----:B------:R-:W-:Y:S01]  /*0590*/  @!P0 IMAD.IADD R11, R11, 0x1, -R10 ;  /* 0x000000010b0b8824 */ /* 0x000fe200078e0a0a */
[----:B------:R-:W-:Y:S02]  /*05a0*/  @!P0 IADD3 R15, R15, 0x1, RZ ;  /* 0x000000010f0f8810 */ /* 0x000fe40007ffe0ff */
[----:B------:R-:W-:Y:S02]  /*05b0*/  ISETP.NE.U32.AND P0, PT, RZ, c[0x0][0x1a8], PT ;  /* 0x00006a00ff007a0c */ /* 0x000fe40003f05070 */
[----:B------:R-:W-:Y:S02]  /*05c0*/  ISETP.GE.U32.AND P1, PT, R11, R10, PT ;  /* 0x0000000a0b00720c */ /* 0x000fe40003f26070 */
[----:B------:R-:W-:-:S11]  /*05d0*/  ISETP.NE.AND.EX P0, PT, RZ, c[0x0][0x1ac], PT, P0 ;  /* 0x00006b00ff007a0c */ /* 0x000fd60003f05300 */
[----:B------:R-:W-:Y:S02]  /*05e0*/  @P1 IADD3 R15, R15, 0x1, RZ ;  /* 0x000000010f0f1810 */ /* 0x000fe40007ffe0ff */
[----:B------:R-:W-:-:S03]  /*05f0*/  ISETP.NE.AND P1, PT, RZ, c[0x0][0x1b8], PT ;  /* 0x00006e00ff007a0c */ /* 0x000fc60003f25270 */
[----:B------:R-:W-:-:S04]  /*0600*/  IMAD.MOV.U32 R13, RZ, RZ, R15 ;  /* 0x000000ffff0d7224 */ /* 0x000fc800078e000f */
[----:B------:R-:W-:-:S05]  /*0610*/  @!P3 IMAD.MOV R13, RZ, RZ, -R13 ;  /* 0x000000ffff0db224 */ /* 0x000fca00078e0a0d */
[----:B------:R-:W-:-:S05]  /*0620*/  SEL R18, R12, R13, !P1 ;  /* 0x0000000d0c127207 */ /* 0x000fca0004800000 */
[----:B------:R-:W-:-:S05]  /*0630*/  @P0 IMAD.WIDE R16, R18, R9, c[0x0][0x1a8] ;  /* 0x00006a0012100625 */ /* 0x000fca00078e0209 */
[----:B------:R-:W2:Y:S01]  /*0640*/  @P0 LDG.E.CONSTANT R14, [R16.64] ;  /* 0x00000006100e0981 */ /* 0x000ea2000c1e9900 */
        /* <DEDUP_REMOVED lines=11> */
[----:B------:R-:W-:-:S04]  /*0700*/  LOP3.LUT R18, R18, c[0x0][0x1b0], RZ, 0x3c, !PT ;  /* 0x00006c0012127a12 */ /* 0x000fc800078e3cff */
[----:B------:R-:W-:Y:S01]  /*0710*/  ISETP.GE.AND P3, PT, R18, RZ, PT ;  /* 0x000000ff1200720c */ /* 0x000fe20003f66270 */
        /* <DEDUP_REMOVED lines=12> */
[----:B------:R-:W2:Y:S01]  /*07e0*/  LDG.E.CONSTANT R14, [R14.64] ;  /* 0x000000060e0e7981 */ /* 0x000ea2000c1e9900 */
[----:B------:R-:W-:Y:S02]  /*07f0*/  ISETP.GE.AND P3, PT, R6, RZ, PT ;  /* 0x000000ff0600720c */ /* 0x000fe40003f66270 */
[----:B------:R-:W-:Y:S01]  /*0800*/  ISETP.GT.U32.AND P0, PT, R10, R11, PT ;  /* 0x0000000b0a00720c */ /* 0x000fe20003f04070 */
[----:B------:R-:W-:-:S05]  /*0810*/  IMAD.IADD R10, R11, 0x1, -R10 ;  /* 0x000000010b0a7824 */ /* 0x000fca00078e0a0a */
[----:B------:R-:W-:-:S05]  /*0820*/  SEL R11, R10, R11, !P0 ;  /* 0x0000000b0a0b7207 */ /* 0x000fca0004000000 */
[----:B------:R-:W-:-:S05]  /*0830*/  @!P3 IMAD.MOV R11, RZ, RZ, -R11 ;  /* 0x000000ffff0bb224 */ /* 0x000fca00078e0a0b */
[----:B------:R-:W-:-:S05]  /*0840*/  SEL R11, R12, R11, !P1 ;  /* 0x0000000b0c0b7207 */ /* 0x000fca0004800000 */
[----:B--2---:R-:W-:-:S04]  /*0850*/  IMAD R10, R14, c[0x0][0x1b8], R11 ;  /* 0x00006e000e0a7a24 */ /* 0x004fc800078e020b */
[----:B------:R-:W-:-:S06]  /*0860*/  IMAD.WIDE R10, R10, R9, c[0x0][0x188] ;  /* 0x000062000a0a7625 */ /* 0x000fcc00078e0209 */
[----:B------:R-:W2:Y:S02]  /*0870*/  LDG.E.CONSTANT R10, [R10.64] ;  /* 0x000000060a0a7981 */ /* 0x000ea4000c1e9900 */
[----:B--2--5:R-:W-:Y:S02]  /*0880*/  FMUL.FTZ R7, R7, R10 ;  /* 0x0000000a07077220 */ /* 0x024fe40000410000 */
.L_x_164:
[----:B------:R-:W-:Y:S02]  /*0890*/  @!P2 IMAD.MOV.U32 R10, RZ, RZ, c[0x0][0x1a0] ;  /* 0x00006800ff0aa624 */ /* 0x000fe400078e00ff */
[----:B------:R-:W-:-:S05]  /*08a0*/  @!P2 IMAD.MOV.U32 R11, RZ, RZ, c[0x0][0x1a4] ;  /* 0x00006900ff0ba624 */ /* 0x000fca00078e00ff */
[----:B------:R-:W2:Y:S01]  /*08b0*/  @!P2 LDG.E.CONSTANT R10, [R10.64] ;  /* 0x000000060a0aa981 */ /* 0x000ea2000c1e9900 */
[----:B------:R-:W-:-:S03]  /*08c0*/  IMAD.MOV.U32 R15, RZ, RZ, c[0x0][0x0] ;  /* 0x00000000ff0f7624 */ /* 0x000fc600078e00ff */
[----:B-----5:R0:W-:Y:S01]  /*08d0*/  @P2 STG.E [R4.64], R7 ;  /* 0x0000000704002986 */ /* 0x0201e2000c101906 */
[----:B------:R-:W-:-:S05]  /*08e0*/  IMAD R6, R15, c[0x0][0xc], R6 ;  /* 0x000003000f067a24 */ /* 0x000fca00078e0206 */
[----:B------:R-:W-:Y:S01]  /*08f0*/  ISETP.GE.AND P0, PT, R6, UR4, PT ;  /* 0x0000000406007c0c */ /* 0x000fe2000bf06270 */
[----:B--2---:R-:W-:-:S06]  /*0900*/  @!P2 FMUL.FTZ R9, R10, R7 ;  /* 0x000000070a09a220 */ /* 0x004fcc0000410000 */
[----:B------:R-:W1:Y:S02]  /*0910*/  @!P2 F2I.S8.NTZ R9, R9 ;  /* 0x000000090009a305 */ /* 0x000e640000202100 */
[----:B-1----:R-:W-:-:S04]  /*0920*/  @!P2 PRMT R13, R9, 0x8880, RZ ;  /* 0x00008880090da816 */ /* 0x002fc800000000ff */
[----:B------:R-:W-:-:S05]  /*0930*/  @!P2 PRMT R13, R13, 0x7710, RZ ;  /* 0x000077100d0da816 */ /* 0x000fca00000000ff */
[----:B------:R0:W-:Y:S01]  /*0940*/  @!P2 STG.E.U8 [R2.64], R13 ;  /* 0x0000000d0200a986 */ /* 0x0001e2000c101106 */
[----:B------:R-:W-:Y:S05]  /*0950*/  @!P0 BRA `(.L_x_165) ;  /* 0xfffff79000008947 */ /* 0x000fea000383ffff */
[----:B------:R-:W-:Y:S05]  /*0960*/  EXIT ;  /* 0x000000000000794d */ /* 0x000fea0003800000 */
.L_x_166:
        /* <DEDUP_REMOVED lines=9> */
.L_x_241:


//--------------------- .text._ZN17fastertransformer18generic_activationINS_18IdentityActivationE7__half2S2_EEvPT0_PKT1_PKS3_S7_PKiS9_iPKfSD_SB_iii --------------------------
	.section	.text._ZN17fastertransformer18generic_activationINS_18IdentityActivationE7__half2S2_EEvPT0_PKT1_PKS3_S7_PKiS9_iPKfSD_SB_iii,"ax",@progbits
	.sectioninfo	@"SHI_REGISTERS=24"
	.align	128
        .global         _ZN17fastertransformer18generic_activationINS_18IdentityActivationE7__half2S2_EEvPT0_PKT1_PKS3_S7_PKiS9_iPKfSD_SB_iii
        .type           _ZN17fastertransformer18generic_activationINS_18IdentityActivationE7__half2S2_EEvPT0_PKT1_PKS3_S7_PKiS9_iPKfSD_SB_iii,@function
        .size           _ZN17fastertransformer18generic_activationINS_18IdentityActivationE7__half2S2_EEvPT0_PKT1_PKS3_S7_PKiS9_iPKfSD_SB_iii,(.L_x_242 - _ZN17fastertransformer18generic_activationINS_18IdentityActivationE7__half2S2_EEvPT0_PKT1_PKS3_S7_PKiS9_iPKfSD_SB_iii)
        .other          _ZN17fastertransformer18generic_activationINS_18IdentityActivationE7__half2S2_EEvPT0_PKT1_PKS3_S7_PKiS9_iPKfSD_SB_iii,@"STO_CUDA_ENTRY STV_DEFAULT"
_ZN17fastertransformer18generic_activationINS_18IdentityActivationE7__half2S2_EEvPT0_PKT1_PKS3_S7_PKiS9_iPKfSD_SB_iii:
.text._ZN17fastertransformer18generic_activationINS_18IdentityActivationE7__half2S2_EEvPT0_PKT1_PKS3_S7_PKiS9_iPKfSD_SB_iii:
        /* <DEDUP_REMOVED lines=15> */
.L_x_171:
[----:B01----:R-:W-:-:S04]  /*00f0*/  IMAD.MOV.U32 R3, RZ, RZ, 0x2 ;  /* 0x00000002ff037424 */ /* 0x003fc800078e00ff */
[----:B------:R-:W-:Y:S01]  /*0100*/  IMAD.WIDE R2, R6, R3, c[0x0][0x160] ;  /* 0x0000580006027625 */ /* 0x000fe200078e0203 */
[----:B------:R-:W-:-:S04]  /*0110*/  ISETP.NE.U32.AND P0, PT, RZ, c[0x0][0x170], PT ;  /* 0x00005c00ff007a0c */ /* 0x000fc80003f05070 */
[----:B------:R-:W2:Y:S01]  /*0120*/  @!P2 LDG.E.U16 R14, [R2.64] ;  /* 0x00000006020ea981 */ /* 0x000ea2000c1e1500 */
[----:B------:R-:W-:Y:S01]  /*0130*/  ISETP.NE.AND.EX P0, PT, RZ, c[0x0][0x174], PT, P0 ;  /* 0x00005d00ff007a0c */ /* 0x000fe20003f05300 */
[----:B------:R-:W-:Y:S01]  /*0140*/  IMAD.MOV.U32 R9, RZ, RZ, 0x4 ;  /* 0x00000004ff097424 */ /* 0x000fe200078e00ff */
[----:B------:R-:W-:-:S03]  /*0150*/  SHF.R.S32.HI R11, RZ, 0x1f, R6 ;  /* 0x0000001fff0b7819 */ /* 0x000fc60000011406 */
[----:B------:R-:W-:-:S05]  /*0160*/  IMAD.WIDE R4, R6, R9, c[0x0][0x160] ;  /* 0x0000580006047625 */ /* 0x000fca00078e0209 */
[----:B-----5:R0:W5:Y:S03]  /*0170*/  @P2 LDG.E R7, [R4.64] ;  /* 0x0000000604072981 */ /* 0x020166000c1e1900 */
[----:B------:R-:W-:-:S04]  /*0180*/  @P0 LEA R12, P1, R6, c[0x0][0x170], 0x2 ;  /* 0x00005c00060c0a11 */ /* 0x000fc800078210ff */
[----:B------:R-:W-:-:S05]  /*0190*/  @P0 LEA.HI.X R13, R6, c[0x0][0x174], R11, 0x2, P1 ;  /* 0x00005d00060d0a11 */ /* 0x000fca00008f140b */
[----:B------:R0:W5:Y:S01]  /*01a0*/  @P0 LDG.E.CONSTANT R8, [R12.64] ;  /* 0x000000060c080981 */ /* 0x000162000c1e9900 */
[----:B------:R-:W-:-:S04]  /*01b0*/  ISETP.NE.U32.AND P1, PT, RZ, c[0x0][0x168], PT ;  /* 0x00005a00ff007a0c */ /* 0x000fc80003f25070 */
[----:B------:R-:W-:Y:S01]  /*01c0*/  ISETP.NE.AND.EX P1, PT, RZ, c[0x0][0x16c], PT, P1 ;  /* 0x00005b00ff007a0c */ /* 0x000fe20003f25310 */
[----:B--2---:R-:W1:Y:S08]  /*01d0*/  @!P2 I2F.S8 R11, R14 ;  /* 0x0000000e000ba306 */ /* 0x004e700000001400 */
[----:B------:R-:W2:Y:S01]  /*01e0*/  @!P2 I2F.S8 R15, R14.B1 ;  /* 0x1000000e000fa306 */ /* 0x000ea20000001400 */
[----:B-1----:R-:W-:-:S02]  /*01f0*/  @!P2 FMUL.FTZ R11, R11, R0 ;  /* 0x000000000b0ba220 */ /* 0x002fc40000410000 */
[----:B--2---:R-:W-:Y:S01]  /*0200*/  @!P2 FMUL.FTZ R10, R15, R0 ;  /* 0x000000000f0aa220 */ /* 0x004fe20000410000 */
[----:B------:R-:W-:-:S04]  /*0210*/  IABS R15, c[0x0][0x1b8] ;  /* 0x00006e00000f7a13 */ /* 0x000fc80000000000 */
[----:B------:R-:W-:Y:S01]  /*0220*/  @!P2 F2FP.PACK_AB R7, R10, R11 ;  /* 0x0000000b0a07a23e */ /* 0x000fe200000000ff */
[----:B------:R-:W-:Y:S01]  /*0230*/  IMAD.MOV.U32 R10, RZ, RZ, R15 ;  /* 0x000000ffff0a7224 */ /* 0x000fe200078e000f */
        /* <DEDUP_REMOVED lines=10> */
[----:B------:R-:W-:-:S06]  /*02e0*/  IMAD.HI.U32 R13, R13, R15, R12 ;  /* 0x0000000f0d0d7227 */ /* 0x000fcc00078e000c */
        /* <DEDUP_REMOVED lines=11> */
[----:B------:R-:W2:Y:S02]  /*03a0*/  LDG.E.CONSTANT R12, [R12.64] ;  /* 0x000000060c0c7981 */ /* 0x000ea4000c1e9900 */
[----:B--2--5:R-:W-:Y:S01]  /*03b0*/  HFMA2.MMA R7, R7, 1, 1, R12 ;  /* 0x3c003c0007077835 */ /* 0x024fe2000000000c */
[----:B------:R-:W-:Y:S05]  /*03c0*/  @!P0 BRA `(.L_x_168) ;  /* 0x0000008000008947 */ /* 0x000fea0003800000 */
[----:B------:R-:W-:Y:S02]  /*03d0*/  SHF.R.S32.HI R14, RZ, 0x1f, R11 ;  /* 0x0000001fff0e7819 */ /* 0x000fe4000001140b */
[----:B------:R-:W-:-:S04]  /*03e0*/  LEA R12, P0, R11, c[0x0][0x178], 0x2 ;  /* 0x00005e000b0c7a11 */ /* 0x000fc800078010ff */
[----:B------:R-:W-:-:S06]  /*03f0*/  LEA.HI.X R13, R11, c[0x0][0x17c], R14, 0x2, P0 ;  /* 0x00005f000b0d7a11 */ /* 0x000fcc00000f140e */
[----:B------:R-:W2:Y:S02]  /*0400*/  LDG.E.CONSTANT R13, [R12.64] ;  /* 0x000000060c0d7981 */ /* 0x000ea4000c1e9900 */
[----:B--2---:R-:W-:Y:S01]  /*0410*/  HADD2 R8, R8, R13 ;  /* 0x0000000d08087230 */ /* 0x004fe20000000000 */
[----:B------:R-:W-:Y:S05]  /*0420*/  BRA `(.L_x_169) ;  /* 0x0000001000007947 */ /* 0x000fea0003800000 */
.L_x_167:
[----:B0-----:R-:W-:Y:S05]  /*0430*/  @!P0 BRA `(.L_x_168) ;  /* 0x0000001000008947 */ /* 0x001fea0003800000 */
.L_x_169:
[----:B-----5:R-:W-:Y:S02]  /*0440*/  HMUL2 R7, R7, R8 ;  /* 0x0000000807077232 */ /* 0x020fe40000000000 */
.L_x_168:
        /* <DEDUP_REMOVED lines=68> */
[----:B--2--5:R-:W-:Y:S02]  /*0890*/  HFMA2.MMA R7, R7, R10, -RZ ;  /* 0x0000000a07077235 */ /* 0x024fe400001000ff */
.L_x_170:
[----:B------:R-:W-:Y:S02]  /*08a0*/  @!P2 IMAD.MOV.U32 R10, RZ, RZ, c[0x0][0x1a0] ;  /* 0x00006800ff0aa624 */ /* 0x000fe400078e00ff */
[----:B------:R-:W-:-:S05]  /*08b0*/  @!P2 IMAD.MOV.U32 R11, RZ, RZ, c[0x0][0x1a4] ;  /* 0x00006900ff0ba624 */ /* 0x000fca00078e00ff */
[----:B------:R0:W2:Y:S01]  /*08c0*/  @!P2 LDG.E.CONSTANT R10, [R10.64] ;  /* 0x000000060a0aa981 */ /* 0x0000a2000c1e9900 */
[----:B-----5:R-:W-:-:S03]  /*08d0*/  @!P2 HADD2.F32 R9, -RZ, R7.H0_H0 ;  /* 0x20000007ff09a230 */ /* 0x020fc60000004100 */
[----:B------:R1:W-:Y:S01]  /*08e0*/  @P2 STG.E [R4.64], R7 ;  /* 0x0000000704002986 */ /* 0x0003e2000c101906 */
[----:B0-----:R-:W-:-:S04]  /*08f0*/  IMAD.MOV.U32 R11, RZ, RZ, c[0x0][0x0] ;  /* 0x00000000ff0b7624 */ /* 0x001fc800078e00ff */
[----:B------:R-:W-:-:S05]  /*0900*/  IMAD R6, R11, c[0x0][0xc], R6 ;  /* 0x000003000b067a24 */ /* 0x000fca00078e0206 */
[----:B------:R-:W-:Y:S01]  /*0910*/  ISETP.GE.AND P0, PT, R6, UR4, PT ;  /* 0x0000000406007c0c */ /* 0x000fe2000bf06270 */
[----:B--2---:R-:W-:Y:S01]  /*0920*/  @!P2 FMUL.FTZ R12, R9, R10 ;  /* 0x0000000a090ca220 */ /* 0x004fe20000410000 */
[----:B------:R-:W-:-:S05]  /*0930*/  @!P2 HADD2.F32 R9, -RZ, R7.H1_H1 ;  /* 0x30000007ff09a230 */ /* 0x000fca0000004100 */
[----:B------:R-:W0:Y:S01]  /*0940*/  @!P2 F2I.S8.NTZ R12, R12 ;  /* 0x0000000c000ca305 */ /* 0x000e220000202100 */
[----:B------:R-:W-:-:S07]  /*0950*/  @!P2 FMUL.FTZ R9, R9, R10 ;  /* 0x0000000a0909a220 */ /* 0x000fce0000410000 */
[----:B------:R-:W2:Y:S01]  /*0960*/  @!P2 F2I.S8.NTZ R14, R9 ;  /* 0x00000009000ea305 */ /* 0x000ea20000202100 */
[----:B0-----:R-:W-:-:S04]  /*0970*/  @!P2 PRMT R13, R12, 0x8880, RZ ;  /* 0x000088800c0da816 */ /* 0x001fc800000000ff */
[----:B------:R-:W-:-:S04]  /*0980*/  @!P2 PRMT R13, R13, 0x7710, RZ ;  /* 0x000077100d0da816 */ /* 0x000fc800000000ff */
[----:B--2---:R-:W-:-:S05]  /*0990*/  @!P2 PRMT R13, R14, 0x7604, R13 ;  /* 0x000076040e0da816 */ /* 0x004fca000000000d */
[----:B------:R1:W-:Y:S01]  /*09a0*/  @!P2 STG.E.U16 [R2.64], R13 ;  /* 0x0000000d0200a986 */ /* 0x0003e2000c101506 */
[----:B------:R-:W-:Y:S05]  /*09b0*/  @!P0 BRA `(.L_x_171) ;  /* 0xfffff73000008947 */ /* 0x000fea000383ffff */
[----:B------:R-:W-:Y:S05]  /*09c0*/  EXIT ;  /* 0x000000000000794d */ /* 0x000fea0003800000 */
.L_x_172:
        /* <DEDUP_REMOVED lines=11> */
.L_x_242:


//--------------------- .text._ZN17fastertransformer18generic_activationINS_18IdentityActivationEffEEvPT0_PKT1_PKS2_S6_PKiS8_iPKfSC_SA_iii --------------------------
	.section	.text._ZN17fastertransformer18generic_activationINS_18IdentityActivationEffEEvPT0_PKT1_PKS2_S6_PKiS8_iPKfSC_SA_iii,"ax",@progbits
	.sectioninfo	@"SHI_REGISTERS=24"
	.align	128
        .global         _ZN17fastertransformer18generic_activationINS_18IdentityActivationEffEEvPT0_PKT1_PKS2_S6_PKiS8_iPKfSC_SA_iii
        .type           _ZN17fastertransformer18generic_activationINS_18IdentityActivationEffEEvPT0_PKT1_PKS2_S6_PKiS8_iPKfSC_SA_iii,@function
        .size           _ZN17fastertransformer18generic_activationINS_18IdentityActivationEffEEvPT0_PKT1_PKS2_S6_PKiS8_iPKfSC_SA_iii,(.L_x_243 - _ZN17fastertransformer18generic_activationINS_18IdentityActivationEffEEvPT0_PKT1_PKS2_S6_PKiS8_iPKfSC_SA_iii)
        .other          _ZN17fastertransformer18generic_activationINS_18IdentityActivationEffEEvPT0_PKT1_PKS2_S6_PKiS8_iPKfSC_SA_iii,@"STO_CUDA_ENTRY STV_DEFAULT"
_ZN17fastertransformer18generic_activationINS_18IdentityActivationEffEEvPT0_PKT1_PKS2_S6_PKiS8_iPKfSC_SA_iii:
.text._ZN17fastertransformer18generic_activationINS_18IdentityActivationEffEEvPT0_PKT1_PKS2_S6_PKiS8_iPKfSC_SA_iii:
        /* <DEDUP_REMOVED lines=15> */
.L_x_177:
        /* <DEDUP_REMOVED lines=40> */
[----:B--2--5:R-:W-:Y:S01]  /*0370*/  FADD.FTZ R7, R7, R12 ;  /* 0x0000000c07077221 */ /* 0x024fe20000010000 */
[----:B------:R-:W-:Y:S05]  /*0380*/  @!P0 BRA `(.L_x_174) ;  /* 0x0000008000008947 */ /* 0x000fea0003800000 */
[----:B------:R-:W-:Y:S02]  /*0390*/  SHF.R.S32.HI R14, RZ, 0x1f, R11 ;  /* 0x0000001fff0e7819 */ /* 0x000fe4000001140b */
[----:B------:R-:W-:-:S04]  /*03a0*/  LEA R12, P0, R11, c[0x0][0x178], 0x2 ;  /* 0x00005e000b0c7a11 */ /* 0x000fc800078010ff */
[----:B------:R-:W-:-:S06]  /*03b0*/  LEA.HI.X R13, R11, c[0x0][0x17c], R14, 0x2, P0 ;  /* 0x00005f000b0d7a11 */ /* 0x000fcc00000f140e */
[----:B------:R-:W2:Y:S02]  /*03c0*/  LDG.E.CONSTANT R13, [R12.64] ;  /* 0x000000060c0d7981 */ /* 0x000ea4000c1e9900 */
[----:B--2---:R-:W-:Y:S01]  /*03d0*/  FADD.FTZ R8, R8, R13 ;  /* 0x0000000d08087221 */ /* 0x004fe20000010000 */
[----:B------:R-:W-:Y:S05]  /*03e0*/  BRA `(.L_x_175) ;  /* 0x0000001000007947 */ /* 0x000fea0003800000 */
.L_x_173:
[----:B0-----:R-:W-:Y:S05]  /*03f0*/  @!P0 BRA `(.L_x_174) ;  /* 0x0000001000008947 */ /* 0x001fea0003800000 */
.L_x_175:
[----:B-----5:R-:W-:Y:S02]  /*0400*/  FMUL.FTZ R7, R8, R7 ;  /* 0x0000000708077220 */ /* 0x020fe40000410000 */
.L_x_174:
        /* <DEDUP_REMOVED lines=17> */
[----:B------:R-:W-:-:S04]  /*0520*/  IMAD.HI.U32 R15, R15, R13, RZ ;  /* 0x0000000d0f0f7227 */ /* 0x000fc800078e00ff */
[----:B------:R-:W-:-:S04]  /*0530*/  IMAD.MOV R11, RZ, RZ, -R15 ;  /* 0x000000ffff0b7224 */ /* 0x000fc800078e0a0f */
[----:B------:R-:W-:-:S05]  /*0540*/  IMAD R11, R10, R11, R13 ;  /* 0x0000000b0a0b7224 */ /* 0x000fca00078e020d */
[----:B------:R-:W-:-:S13]  /*0550*/  ISETP.GT.U32.AND P0, PT, R10, R11, PT ;  /* 0x0000000b0a00720c */ /* 0x000fda0003f04070 */
[-C--:B------:R-:W-:Y:S02]  /*0560*/  @!P0 IADD3 R11, R11, -R10.reuse, RZ ;  /* 0x8000000a0b0b8210 */ /* 0x080fe40007ffe0ff */
[----:B------:R-:W-:Y:S02]  /*0570*/  @!P0 IADD3 R15, R15, 0x1, RZ ;  /* 0x000000010f0f8810 */ /* 0x000fe40007ffe0ff */
[----:B------:R-:W-:Y:S02]  /*0580*/  ISETP.GE.U32.AND P1, PT, R11, R10, PT ;  /* 0x0000000a0b00720c */ /* 0x000fe40003f26070 */
[----:B------:R-:W-:-:S04]  /*0590*/  ISETP.NE.U32.AND P0, PT, RZ, c[0x0][0x1a8], PT ;  /* 0x00006a00ff007a0c */ /* 0x000fc80003f05070 */
[----:B------:R-:W-:-:S07]  /*05a0*/  ISETP.NE.AND.EX P0, PT, RZ, c[0x0][0x1ac], PT, P0 ;  /* 0x00006b00ff007a0c */ /* 0x000fce0003f05300 */
        /* <DEDUP_REMOVED lines=43> */
.L_x_176:
        /* <DEDUP_REMOVED lines=14> */
.L_x_178:
        /* <DEDUP_REMOVED lines=12> */
.L_x_243:


//--------------------- .text._ZN17fastertransformer18generic_activationINS_14SiluActivationE7__half2S2_EEvPT0_PKT1_PKS3_S7_PKiS9_iPKfSD_SB_iii --------------------------
	.section	.text._ZN17fastertransformer18generic_activationINS_14SiluActivationE7__half2S2_EEvPT0_PKT1_PKS3_S7_PKiS9_iPKfSD_SB_iii,"ax",@progbits
	.sectioninfo	@"SHI_REGISTERS=24"
	.align	128
        .global         _ZN17fastertransformer18generic_activationINS_14SiluActivationE7__half2S2_EEvPT0_PKT1_PKS3_S7_PKiS9_iPKfSD_SB_iii
        .type           _ZN17fastertransformer18generic_activationINS_14SiluActivationE7__half2S2_EEvPT0_PKT1_PKS3_S7_PKiS9_iPKfSD_SB_iii,@function
        .size           _ZN17fastertransformer18generic_activationINS_14SiluActivationE7__half2S2_EEvPT0_PKT1_PKS3_S7_PKiS9_iPKfSD_SB_iii,(.L_x_244 - _ZN17fastertransformer18generic_activationINS_14SiluActivationE7__half2S2_EEvPT0_PKT1_PKS3_S7_PKiS9_iPKfSD_SB_iii)
        .other          _ZN17fastertransformer18generic_activationINS_14SiluActivationE7__half2S2_EEvPT0_PKT1_PKS3_S7_PKiS9_iPKfSD_SB_iii,@"STO_CUDA_ENTRY STV_DEFAULT"
_ZN17fastertransformer18generic_activationINS_14SiluActivationE7__half2S2_EEvPT0_PKT1_PKS3_S7_PKiS9_iPKfSD_SB_iii:
.text._ZN17fastertransformer18generic_activationINS_14SiluActivationE7__half2S2_EEvPT0_PKT1_PKS3_S7_PKiS9_iPKfSD_SB_iii:
        /* <DEDUP_REMOVED lines=15> */
.L_x_184:
[----:B01----:R-:W-:Y:S01]  /*00f0*/  HFMA2.MMA R3, -RZ, RZ, 0, 1.1920928955078125e-07 ;  /* 0x00000002ff037435 */ /* 0x003fe200000001ff */
[----:B------:R-:W-:-:S09]  /*0100*/  ISETP.NE.U32.AND P0, PT, RZ, c[0x0][0x170], PT ;  /* 0x00005c00ff007a0c */ /* 0x000fd20003f05070 */
[----:B------:R-:W-:Y:S01]  /*0110*/  IMAD.WIDE R2, R6, R3, c[0x0][0x160] ;  /* 0x0000580006027625 */ /* 0x000fe200078e0203 */
[----:B------:R-:W-:-:S04]  /*0120*/  ISETP.NE.AND.EX P0, PT, RZ, c[0x0][0x174], PT, P0 ;  /* 0x00005d00ff007a0c */ /* 0x000fc80003f05300 */
[----:B------:R-:W2:Y:S01]  /*0130*/  @!P2 LDG.E.U16 R14, [R2.64] ;  /* 0x00000006020ea981 */ /* 0x000ea2000c1e1500 */
[----:B------:R-:W-:Y:S01]  /*0140*/  IMAD.MOV.U32 R9, RZ, RZ, 0x4 ;  /* 0x00000004ff097424 */ /* 0x000fe200078e00ff */
[----:B------:R-:W-:-:S03]  /*0150*/  SHF.R.S32.HI R11, RZ, 0x1f, R6 ;  /* 0x0000001fff0b7819 */ /* 0x000fc60000011406 */
[----:B------:R-:W-:-:S04]  /*0160*/  IMAD.WIDE R4, R6, R9, c[0x0][0x160] ;  /* 0x0000580006047625 */ /* 0x000fc800078e0209 */
[C---:B------:R-:W-:Y:S01]  /*0170*/  @P0 LEA R12, P1, R6.reuse, c[0x0][0x170], 0x2 ;  /* 0x00005c00060c0a11 */ /* 0x040fe200078210ff */
[----:B-----5:R0:W5:Y:S03]  /*0180*/  @P2 LDG.E R10, [R4.64] ;  /* 0x00000006040a2981 */ /* 0x020166000c1e1900 */
        /* <DEDUP_REMOVED lines=22> */
[----:B------:R-:W-:-:S05]  /*02f0*/  IMAD.HI.U32 R13, R13, R14, RZ ;  /* 0x0000000e0d0d7227 */ /* 0x000fca00078e00ff */
[----:B------:R-:W-:-:S05]  /*0300*/  IADD3 R13, -R13, RZ, RZ ;  /* 0x000000ff0d0d7210 */ /* 0x000fca0007ffe1ff */
        /* <DEDUP_REMOVED lines=10> */
[----:B--2--5:R-:W-:Y:S01]  /*03b0*/  HADD2 R10, R10, R12 ;  /* 0x0000000c0a0a7230 */ /* 0x024fe20000000000 */
[----:B------:R-:W-:Y:S05]  /*03c0*/  @!P0 BRA `(.L_x_180) ;  /* 0x0000009000008947 */ /* 0x000fea0003800000 */
[----:B------:R-:W-:Y:S02]  /*03d0*/  SHF.R.S32.HI R14, RZ, 0x1f, R11 ;  /* 0x0000001fff0e7819 */ /* 0x000fe4000001140b */
[----:B------:R-:W-:-:S04]  /*03e0*/  LEA R12, P0, R11, c[0x0][0x178], 0x2 ;  /* 0x00005e000b0c7a11 */ /* 0x000fc800078010ff */
[----:B------:R-:W-:-:S05]  /*03f0*/  LEA.HI.X R13, R11, c[0x0][0x17c], R14, 0x2, P0 ;  /* 0x00005f000b0d7a11 */ /* 0x000fca00000f140e */
[----:B------:R-:W2:Y:S02]  /*0400*/  LDG.E.CONSTANT R12, [R12.64] ;  /* 0x000000060c0c7981 */ /* 0x000ea4000c1e9900 */
[----:B--2---:R-:W-:Y:S01]  /*0410*/  HFMA2.MMA R7, R7, 1, 1, R12 ;  /* 0x3c003c0007077835 */ /* 0x004fe2000000000c */
[----:B------:R-:W-:Y:S05]  /*0420*/  BRA `(.L_x_181) ;  /* 0x0000011000007947 */ /* 0x000fea0003800000 */
.L_x_179:
[----:B0-----:R-:W-:-:S04]  /*0430*/  ISETP.NE.U32.AND P0, PT, RZ, c[0x0][0x170], PT ;  /* 0x00005c00ff007a0c */ /* 0x001fc80003f05070 */
[----:B------:R-:W-:-:S13]  /*0440*/  ISETP.NE.AND.EX P0, PT, RZ, c[0x0][0x174], PT, P0 ;  /* 0x00005d00ff007a0c */ /* 0x000fda0003f05300 */
[----:B------:R-:W-:Y:S05]  /*0450*/  @P0 BRA `(.L_x_181) ;  /* 0x000000e000000947 */ /* 0x000fea0003800000 */
.L_x_180:
[--C-:B-----5:R-:W-:Y:S02]  /*0460*/  HADD2.F32 R11, -RZ, R10.reuse.H0_H0 ;  /* 0x2000000aff0b7230 */ /* 0x120fe40000004100 */
[----:B------:R-:W-:-:S03]  /*0470*/  HADD2.F32 R14, -RZ, R10.H1_H1 ;  /* 0x3000000aff0e7230 */ /* 0x000fc60000004100 */
[----:B------:R-:W-:Y:S02]  /*0480*/  FMUL.FTZ R12, R11, -1.4426950216293334961 ;  /* 0xbfb8aa3b0b0c7820 */ /* 0x000fe40000410000 */
[----:B------:R-:W-:-:S04]  /*0490*/  FMUL.FTZ R15, R14, -1.4426950216293334961 ;  /* 0xbfb8aa3b0e0f7820 */ /* 0x000fc80000410000 */
[----:B------:R-:W0:Y:S08]  /*04a0*/  MUFU.EX2 R12, R12 ;  /* 0x0000000c000c7308 */ /* 0x000e300000000800 */
[----:B------:R-:W1:Y:S01]  /*04b0*/  MUFU.EX2 R15, R15 ;  /* 0x0000000f000f7308 */ /* 0x000e620000000800 */
[----:B0-----:R-:W-:-:S07]  /*04c0*/  FADD.FTZ R13, R12, 1 ;  /* 0x3f8000000c0d7421 */ /* 0x001fce0000010000 */
[----:B------:R-:W0:Y:S01]  /*04d0*/  MUFU.RCP R10, R13 ;  /* 0x0000000d000a7308 */ /* 0x000e220000001000 */
[----:B-1----:R-:W-:-:S07]  /*04e0*/  FADD.FTZ R16, R15, 1 ;  /* 0x3f8000000f107421 */ /* 0x002fce0000010000 */
[----:B------:R-:W1:Y:S01]  /*04f0*/  MUFU.RCP R17, R16 ;  /* 0x0000001000117308 */ /* 0x000e620000001000 */
[----:B0-----:R-:W-:Y:S02]  /*0500*/  FMUL.FTZ R10, R11, R10 ;  /* 0x0000000a0b0a7220 */ /* 0x001fe40000410000 */
[----:B-1----:R-:W-:-:S05]  /*0510*/  FMUL.FTZ R11, R14, R17 ;  /* 0x000000110e0b7220 */ /* 0x002fca0000410000 */
[----:B------:R-:W-:Y:S01]  /*0520*/  F2FP.PACK_AB R10, R11, R10 ;  /* 0x0000000a0b0a723e */ /* 0x000fe200000000ff */
[----:B------:R-:W-:Y:S05]  /*0530*/  BRA `(.L_x_182) ;  /* 0x0000011000007947 */ /* 0x000fea0003800000 */
.L_x_181:
[--C-:B-----5:R-:W-:Y:S02]  /*0540*/  HADD2.F32 R11, -RZ, R10.reuse.H0_H0 ;  /* 0x2000000aff0b7230 */ /* 0x120fe40000004100 */
[----:B------:R-:W-:Y:S02]  /*0550*/  HADD2.F32 R16, -RZ, R10.H1_H1 ;  /* 0x3000000aff107230 */ /* 0x000fe40000004100 */
[----:B------:R-:W-:Y:S01]  /*0560*/  HADD2.F32 R10, -RZ, R7.H0_H0 ;  /* 0x20000007ff0a7230 */ /* 0x000fe20000004100 */
        /* <DEDUP_REMOVED lines=8> */
[----:B0-----:R-:W-:Y:S01]  /*05f0*/  FMUL.FTZ R15, R11, R14 ;  /* 0x0000000e0b0f7220 */ /* 0x001fe20000410000 */
[----:B------:R-:W-:-:S03]  /*0600*/  HADD2.F32 R11, -RZ, R7.H1_H1 ;  /* 0x30000007ff0b7230 */ /* 0x000fc60000004100 */
[----:B------:R-:W-:Y:S02]  /*0610*/  FMUL.FTZ R10, R10, R15 ;  /* 0x0000000f0a0a7220 */ /* 0x000fe40000410000 */
[----:B-1----:R-:W-:-:S04]  /*0620*/  FMUL.FTZ R16, R16, R19 ;  /* 0x0000001310107220 */ /* 0x002fc80000410000 */
[----:B------:R-:W-:-:S05]  /*0630*/  FMUL.FTZ R11, R11, R16 ;  /* 0x000000100b0b7220 */ /* 0x000fca0000410000 */
[----:B------:R-:W-:Y:S02]  /*0640*/  F2FP.PACK_AB R10, R11, R10 ;  /* 0x0000000a0b0a723e */ /* 0x000fe400000000ff */
.L_x_182:
        /* <DEDUP_REMOVED lines=8> */
[----:B0-----:R-:W-:Y:S01]  /*06d0*/  IMAD.MOV.U32 R12, RZ, RZ, RZ ;  /* 0x000000ffff0c7224 */ /* 0x001fe200078e00ff */
[----:B-1----:R-:W-:-:S05]  /*06e0*/  IADD3 R15, RZ, -R13, RZ ;  /* 0x8000000dff0f7210 */ /* 0x002fca0007ffe0ff */
        /* <DEDUP_REMOVED lines=58> */
[----:B--2---:R-:W-:Y:S02]  /*0a90*/  HMUL2 R10, R10, R8 ;  /* 0x000000080a0a7232 */ /* 0x004fe40000000000 */
.L_x_183:
[----:B------:R-:W-:Y:S01]  /*0aa0*/  @!P2 MOV R8, c[0x0][0x1a0] ;  /* 0x000068000008aa02 */ /* 0x000fe20000000f00 */
[----:B------:R-:W-:-:S05]  /*0ab0*/  @!P2 IMAD.MOV.U32 R9, RZ, RZ, c[0x0][0x1a4] ;  /* 0x00006900ff09a624 */ /* 0x000fca00078e00ff */
[----:B------:R0:W2:Y:S01]  /*0ac0*/  @!P2 LDG.E.CONSTANT R8, [R8.64] ;  /* 0x000000060808a981 */ /* 0x0000a2000c1e9900 */
[----:B------:R-:W-:-:S03]  /*0ad0*/  @!P2 HADD2.F32 R11, -RZ, R10.H0_H0 ;  /* 0x2000000aff0ba230 */ /* 0x000fc60000004100 */
        /* <DEDUP_REMOVED lines=15> */
.L_x_185:
        /* <DEDUP_REMOVED lines=11> */
.L_x_244:


//--------------------- .text._ZN17fastertransformer18generic_activationINS_14SiluActivationEffEEvPT0_PKT1_PKS2_S6_PKiS8_iPKfSC_SA_iii --------------------------
	.section	.text._ZN17fastertransformer18generic_activationINS_14SiluActivationEffEEvPT0_PKT1_PKS2_S6_PKiS8_iPKfSC_SA_iii,"ax",@progbits
	.sectioninfo	@"SHI_REGISTERS=24"
	.align	128
        .global         _ZN17fastertransformer18generic_activationINS_14SiluActivationEffEEvPT0_PKT1_PKS2_S6_PKiS8_iPKfSC_SA_iii
        .type           _ZN17fastertransformer18generic_activationINS_14SiluActivationEffEEvPT0_PKT1_PKS2_S6_PKiS8_iPKfSC_SA_iii,@function
        .size           _ZN17fastertransformer18generic_activationINS_14SiluActivationEffEEvPT0_PKT1_PKS2_S6_PKiS8_iPKfSC_SA_iii,(.L_x_245 - _ZN17fastertransformer18generic_activationINS_14SiluActivationEffEEvPT0_PKT1_PKS2_S6_PKiS8_iPKfSC_SA_iii)
        .other          _ZN17fastertransformer18generic_activationINS_14SiluActivationEffEEvPT0_PKT1_PKS2_S6_PKiS8_iPKfSC_SA_iii,@"STO_CUDA_ENTRY STV_DEFAULT"
_ZN17fastertransformer18generic_activationINS_14SiluActivationEffEEvPT0_PKT1_PKS2_S6_PKiS8_iPKfSC_SA_iii:
.text._ZN17fastertransformer18generic_activationINS_14SiluActivationEffEEvPT0_PKT1_PKS2_S6_PKiS8_iPKfSC_SA_iii:
        /* <DEDUP_REMOVED lines=15> */
.L_x_188:
        /* <DEDUP_REMOVED lines=12> */
[----:B------:R-:W-:Y:S02]  /*01b0*/  ISETP.NE.U32.AND P1, PT, RZ, c[0x0][0x168], PT ;  /* 0x00005a00ff007a0c */ /* 0x000fe40003f25070 */
[----:B------:R-:W-:Y:S02]  /*01c0*/  IABS R8, c[0x0][0x1b8] ;  /* 0x00006e0000087a13 */ /* 0x000fe40000000000 */
[----:B------:R-:W-:Y:S01]  /*01d0*/  ISETP.NE.AND.EX P1, PT, RZ, c[0x0][0x16c], PT, P1 ;  /* 0x00005b00ff007a0c */ /* 0x000fe20003f25310 */
[----:B--2---:R-:W1:Y:S02]  /*01e0*/  @!P2 I2F.S16 R11, R11 ;  /* 0x0000000b000ba306 */ /* 0x004e640000101400 */
[----:B-1----:R-:W-:-:S10]  /*01f0*/  @!P2 FMUL.FTZ R10, R11, R0 ;  /* 0x000000000b0aa220 */ /* 0x002fd40000410000 */
        /* <DEDUP_REMOVED lines=20> */
[----:B------:R-:W-:-:S04]  /*0340*/  @!P1 LOP3.LUT R11, RZ, c[0x0][0x1b8], RZ, 0x33, !PT ;  /* 0x00006e00ff0b9a12 */ /* 0x000fc800078e33ff */
[----:B------:R-:W-:Y:S01]  /*0350*/  SHF.R.S32.HI R16, RZ, 0x1f, R11 ;  /* 0x0000001fff107819 */ /* 0x000fe2000001140b */
[C---:B------:R-:W-:Y:S01]  /*0360*/  IMAD.WIDE R12, R11.reuse, R9, c[0x0][0x168] ;  /* 0x00005a000b0c7625 */ /* 0x040fe200078e0209 */
[----:B------:R-:W-:-:S04]  /*0370*/  @P0 LEA R14, P1, R11, c[0x0][0x178], 0x2 ;  /* 0x00005e000b0e0a11 */ /* 0x000fc800078210ff */
[----:B------:R-:W-:Y:S01]  /*0380*/  @P0 LEA.HI.X R15, R11, c[0x0][0x17c], R16, 0x2, P1 ;  /* 0x00005f000b0f0a11 */ /* 0x000fe200008f1410 */
[----:B------:R-:W2:Y:S04]  /*0390*/  LDG.E.CONSTANT R13, [R12.64] ;  /* 0x000000060c0d7981 */ /* 0x000ea8000c1e9900 */
[----:B------:R-:W3:Y:S01]  /*03a0*/  @P0 LDG.E.CONSTANT R14, [R14.64] ;  /* 0x000000060e0e0981 */ /* 0x000ee2000c1e9900 */
[----:B--2--5:R-:W-:Y:S02]  /*03b0*/  FADD.FTZ R10, R10, R13 ;  /* 0x0000000d0a0a7221 */ /* 0x024fe40000010000 */
[----:B---3--:R-:W-:Y:S02]  /*03c0*/  @P0 FADD.FTZ R7, R7, R14 ;  /* 0x0000000e07070221 */ /* 0x008fe40000010000 */
.L_x_186:
[----:B0----5:R-:W-:Y:S01]  /*03d0*/  FMUL.FTZ R11, R10, -1.4426950216293334961 ;  /* 0xbfb8aa3b0a0b7820 */ /* 0x021fe20000410000 */
[----:B------:R-:W-:Y:S02]  /*03e0*/  ISETP.NE.U32.AND P1, PT, RZ, c[0x0][0x180], PT ;  /* 0x00006000ff007a0c */ /* 0x000fe40003f25070 */
[----:B------:R-:W-:-:S02]  /*03f0*/  ISETP.NE.U32.AND P0, PT, RZ, c[0x0][0x170], PT ;  /* 0x00005c00ff007a0c */ /* 0x000fc40003f05070 */
[----:B------:R-:W-:Y:S01]  /*0400*/  ISETP.NE.AND.EX P1, PT, RZ, c[0x0][0x184], PT, P1 ;  /* 0x00006100ff007a0c */ /* 0x000fe20003f25310 */
[----:B------:R-:W0:Y:S01]  /*0410*/  MUFU.EX2 R11, R11 ;  /* 0x0000000b000b7308 */ /* 0x000e220000000800 */
[----:B------:R-:W-:Y:S01]  /*0420*/  ISETP.NE.AND.EX P0, PT, RZ, c[0x0][0x174], PT, P0 ;  /* 0x00005d00ff007a0c */ /* 0x000fe20003f05300 */
[----:B0-----:R-:W-:-:S06]  /*0430*/  FADD.FTZ R12, R11, 1 ;  /* 0x3f8000000b0c7421 */ /* 0x001fcc0000010000 */
[----:B------:R-:W0:Y:S02]  /*0440*/  MUFU.RCP R13, R12 ;  /* 0x0000000c000d7308 */ /* 0x000e240000001000 */
[----:B0-----:R-:W-:-:S04]  /*0450*/  FMUL.FTZ R10, R13, R10 ;  /* 0x0000000a0d0a7220 */ /* 0x001fc80000410000 */
[----:B------:R-:W-:Y:S01]  /*0460*/  @P0 FMUL.FTZ R10, R7, R10 ;  /* 0x0000000a070a0220 */ /* 0x000fe20000410000 */
        /* <DEDUP_REMOVED lines=66> */
[----:B--2---:R-:W-:Y:S02]  /*0890*/  FMUL.FTZ R10, R10, R9 ;  /* 0x000000090a0a7220 */ /* 0x004fe40000410000 */
.L_x_187:
[----:B------:R-:W-:Y:S02]  /*08a0*/  @!P2 IMAD.MOV.U32 R9, RZ, RZ, c[0x0][0x1a4] ;  /* 0x00006900ff09a624 */ /* 0x000fe400078e00ff */
[----:B------:R-:W-:-:S05]  /*08b0*/  @!P2 IMAD.MOV.U32 R8, RZ, RZ, c[0x0][0x1a0] ;  /* 0x00006800ff08a624 */ /* 0x000fca00078e00ff */
[----:B------:R-:W2:Y:S01]  /*08c0*/  @!P2 LDG.E.CONSTANT R9, [R8.64] ;  /* 0x000000060809a981 */ /* 0x000ea2000c1e9900 */
[----:B------:R-:W-:-:S03]  /*08d0*/  IMAD.MOV.U32 R15, RZ, RZ, c[0x0][0x0] ;  /* 0x00000000ff0f7624 */ /* 0x000fc600078e00ff */
[----:B------:R0:W-:Y:S01]  /*08e0*/  @P2 STG.E [R4.64], R10 ;  /* 0x0000000a04002986 */ /* 0x0001e2000c101906 */
        /* <DEDUP_REMOVED lines=9> */
.L_x_189:
        /* <DEDUP_REMOVED lines=16> */
.L_x_245:


//--------------------- .text._ZN17fastertransformer18generic_activationINS_14ReluActivationE7__half2S2_EEvPT0_PKT1_PKS3_S7_PKiS9_iPKfSD_SB_iii --------------------------
	.section	.text._ZN17fastertransformer18generic_activationINS_14ReluActivationE7__half2S2_EEvPT0_PKT1_PKS3_S7_PKiS9_iPKfSD_SB_iii,"ax",@progbits
	.sectioninfo	@"SHI_REGISTERS=24"
	.align	128
        .global         _ZN17fastertransformer18generic_activationINS_14ReluActivationE7__half2S2_EEvPT0_PKT1_PKS3_S7_PKiS9_iPKfSD_SB_iii
        .type           _ZN17fastertransformer18generic_activationINS_14ReluActivationE7__half2S2_EEvPT0_PKT1_PKS3_S7_PKiS9_iPKfSD_SB_iii,@function
        .size           _ZN17fastertransformer18generic_activationINS_14ReluActivationE7__half2S2_EEvPT0_PKT1_PKS3_S7_PKiS9_iPKfSD_SB_iii,(.L_x_246 - _ZN17fastertransformer18generic_activationINS_14ReluActivationE7__half2S2_EEvPT0_PKT1_PKS3_S7_PKiS9_iPKfSD_SB_iii)
        .other          _ZN17fastertransformer18generic_activationINS_14ReluActivationE7__half2S2_EEvPT0_PKT1_PKS3_S7_PKiS9_iPKfSD_SB_iii,@"STO_CUDA_ENTRY STV_DEFAULT"
_ZN17fastertransformer18generic_activationINS_14ReluActivationE7__half2S2_EEvPT0_PKT1_PKS3_S7_PKiS9_iPKfSD_SB_iii:
.text._ZN17fastertransformer18generic_activationINS_14ReluActivationE7__half2S2_EEvPT0_PKT1_PKS3_S7_PKiS9_iPKfSD_SB_iii:
        /* <DEDUP_REMOVED lines=15> */
.L_x_195:
[----:B01----:R-:W-:-:S04]  /*00f0*/  IMAD.MOV.U32 R3, RZ, RZ, 0x2 ;  /* 0x00000002ff037424 */ /* 0x003fc800078e00ff */
[----:B------:R-:W-:-:S05]  /*0100*/  IMAD.WIDE R2, R6, R3, c[0x0][0x160] ;  /* 0x0000580006027625 */ /* 0x000fca00078e0203 */
[----:B------:R-:W2:Y:S01]  /*0110*/  @!P2 LDG.E.U16 R14, [R2.64] ;  /* 0x00000006020ea981 */ /* 0x000ea2000c1e1500 */
[----:B------:R-:W-:Y:S01]  /*0120*/  IMAD.MOV.U32 R9, RZ, RZ, 0x4 ;  /* 0x00000004ff097424 */ /* 0x000fe200078e00ff */
[----:B------:R-:W-:-:S03]  /*0130*/  ISETP.NE.U32.AND P0, PT, RZ, c[0x0][0x170], PT ;  /* 0x00005c00ff007a0c */ /* 0x000fc60003f05070 */
[----:B------:R-:W-:Y:S01]  /*0140*/  IMAD.WIDE R4, R6, R9, c[0x0][0x160] ;  /* 0x0000580006047625 */ /* 0x000fe200078e0209 */
[----:B------:R-:W-:-:S04]  /*0150*/  ISETP.NE.AND.EX P0, PT, RZ, c[0x0][0x174], PT, P0 ;  /* 0x00005d00ff007a0c */ /* 0x000fc80003f05300 */
[----:B------:R-:W3:Y:S01]  /*0160*/  @P2 LDG.E R16, [R4.64] ;  /* 0x0000000604102981 */ /* 0x000ee2000c1e1900 */
[----:B------:R-:W-:-:S08]  /*0170*/  SHF.R.S32.HI R11, RZ, 0x1f, R6 ;  /* 0x0000001fff0b7819 */ /* 0x000fd00000011406 */
[----:B------:R-:W-:-:S04]  /*0180*/  @P0 LEA R12, P1, R6, c[0x0][0x170], 0x2 ;  /* 0x00005c00060c0a11 */ /* 0x000fc800078210ff */
[----:B------:R-:W-:Y:S02]  /*0190*/  @P0 LEA.HI.X R13, R6, c[0x0][0x174], R11, 0x2, P1 ;  /* 0x00005d00060d0a11 */ /* 0x000fe400008f140b */
[----:B------:R-:W-:-:S03]  /*01a0*/  ISETP.NE.U32.AND P1, PT, RZ, c[0x0][0x168], PT ;  /* 0x00005a00ff007a0c */ /* 0x000fc60003f25070 */
[----:B-----5:R0:W5:Y:S01]  /*01b0*/  @P0 LDG.E.CONSTANT R7, [R12.64] ;  /* 0x000000060c070981 */ /* 0x020162000c1e9900 */
[----:B------:R-:W-:Y:S01]  /*01c0*/  ISETP.NE.AND.EX P1, PT, RZ, c[0x0][0x16c], PT, P1 ;  /* 0x00005b00ff007a0c */ /* 0x000fe20003f25310 */
[----:B--2---:R-:W1:Y:S08]  /*01d0*/  @!P2 I2F.S8 R11, R14 ;  /* 0x0000000e000ba306 */ /* 0x004e700000001400 */
[----:B------:R-:W2:Y:S01]  /*01e0*/  @!P2 I2F.S8 R15, R14.B1 ;  /* 0x1000000e000fa306 */ /* 0x000ea20000001400 */
[----:B---3--:R-:W-:Y:S01]  /*01f0*/  @P2 PRMT R10, R16, 0x7632, R10 ;  /* 0x00007632100a2816 */ /* 0x008fe2000000000a */
[----:B-1----:R-:W-:-:S02]  /*0200*/  @!P2 FMUL.FTZ R11, R11, R0 ;  /* 0x000000000b0ba220 */ /* 0x002fc40000410000 */
[----:B--2---:R-:W-:-:S05]  /*0210*/  @!P2 FMUL.FTZ R8, R15, R0 ;  /* 0x000000000f08a220 */ /* 0x004fca0000410000 */
[----:B0-----:R-:W-:Y:S02]  /*0220*/  @!P2 F2FP.PACK_AB R13, R8, R11 ;  /* 0x0000000b080da23e */ /* 0x001fe400000000ff */
[----:B------:R-:W-:Y:S02]  /*0230*/  @P2 PRMT R11, R16, 0x7610, R11 ;  /* 0x00007610100b2816 */ /* 0x000fe4000000000b */
[----:B------:R-:W-:Y:S02]  /*0240*/  IABS R8, c[0x0][0x1b8] ;  /* 0x00006e0000087a13 */ /* 0x000fe40000000000 */
[----:B------:R-:W-:Y:S02]  /*0250*/  @!P2 PRMT R10, R13, 0x7632, R10 ;  /* 0x000076320d0aa816 */ /* 0x000fe4000000000a */
[----:B------:R-:W-:Y:S01]  /*0260*/  @!P2 PRMT R11, R13, 0x7610, R11 ;  /* 0x000076100d0ba816 */ /* 0x000fe2000000000b */
[----:B------:R-:W-:Y:S05]  /*0270*/  @!P1 BRA `(.L_x_190) ;  /* 0x0000022000009947 */ /* 0x000fea0003800000 */
[----:B------:R-:W0:Y:S01]  /*0280*/  I2F.RP R14, R8 ;  /* 0x00000008000e7306 */ /* 0x000e220000209400 */
[----:B------:R-:W-:-:S02]  /*0290*/  IABS R16, R6 ;  /* 0x0000000600107213 */ /* 0x000fc40000000000 */
        /* <DEDUP_REMOVED lines=8> */
[----:B------:R-:W-:-:S04]  /*0320*/  IMAD.MOV.U32 R15, RZ, RZ, R16 ;  /* 0x000000ffff0f7224 */ /* 0x000fc800078e0010 */
        /* <DEDUP_REMOVED lines=8> */
[----:B------:R-:W-:-:S04]  /*03b0*/  IMAD.MOV.U32 R14, RZ, RZ, R13 ;  /* 0x000000ffff0e7224 */ /* 0x000fc800078e000d */
[----:B------:R-:W-:Y:S01]  /*03c0*/  @!P4 IMAD.MOV R14, RZ, RZ, -R14 ;  /* 0x000000ffff0ec224 */ /* 0x000fe200078e0a0e */
[----:B------:R-:W-:-:S05]  /*03d0*/  @!P1 LOP3.LUT R14, RZ, c[0x0][0x1b8], RZ, 0x33, !PT ;  /* 0x00006e00ff0e9a12 */ /* 0x000fca00078e33ff */
[----:B------:R-:W-:-:S06]  /*03e0*/  IMAD.WIDE R12, R14, R9, c[0x0][0x168] ;  /* 0x00005a000e0c7625 */ /* 0x000fcc00078e0209 */
[----:B------:R-:W2:Y:S01]  /*03f0*/  LDG.E.CONSTANT R12, [R12.64] ;  /* 0x000000060c0c7981 */ /* 0x000ea2000c1e9900 */
[----:B------:R-:W-:-:S06]  /*0400*/  PRMT R11, R11, 0x5410, R10 ;  /* 0x000054100b0b7816 */ /* 0x000fcc000000000a */
[----:B--2---:R-:W-:-:S10]  /*0410*/  HFMA2.MMA R11, R11, 1, 1, R12 ;  /* 0x3c003c000b0b7835 */ /* 0x004fd4000000000c */
[----:B------:R-:W-:Y:S01]  /*0420*/  PRMT R10, R11, 0x7632, R10 ;  /* 0x000076320b0a7816 */ /* 0x000fe2000000000a */
[----:B------:R-:W-:Y:S05]  /*0430*/  @!P0 BRA `(.L_x_191) ;  /* 0x0000009000008947 */ /* 0x000fea0003800000 */
[----:B------:R-:W-:Y:S02]  /*0440*/  SHF.R.S32.HI R13, RZ, 0x1f, R14 ;  /* 0x0000001fff0d7819 */ /* 0x000fe4000001140e */
[----:B------:R-:W-:-:S04]  /*0450*/  LEA R12, P0, R14, c[0x0][0x178], 0x2 ;  /* 0x00005e000e0c7a11 */ /* 0x000fc800078010ff */
[----:B------:R-:W-:-:S05]  /*0460*/  LEA.HI.X R13, R14, c[0x0][0x17c], R13, 0x2, P0 ;  /* 0x00005f000e0d7a11 */ /* 0x000fca00000f140d */
[----:B------:R-:W2:Y:S02]  /*0470*/  LDG.E.CONSTANT R12, [R12.64] ;  /* 0x000000060c0c7981 */ /* 0x000ea4000c1e9900 */
[----:B--2--5:R-:W-:Y:S01]  /*0480*/  HADD2 R7, R7, R12 ;  /* 0x0000000c07077230 */ /* 0x024fe20000000000 */
[----:B------:R-:W-:Y:S05]  /*0490*/  BRA `(.L_x_192) ;  /* 0x0000009000007947 */ /* 0x000fea0003800000 */
.L_x_190:
[----:B------:R-:W-:-:S04]  /*04a0*/  ISETP.NE.U32.AND P0, PT, RZ, c[0x0][0x170], PT ;  /* 0x00005c00ff007a0c */ /* 0x000fc80003f05070 */
[----:B------:R-:W-:-:S13]  /*04b0*/  ISETP.NE.AND.EX P0, PT, RZ, c[0x0][0x174], PT, P0 ;  /* 0x00005d00ff007a0c */ /* 0x000fda0003f05300 */
[----:B------:R-:W-:Y:S05]  /*04c0*/  @P0 BRA `(.L_x_192) ;  /* 0x0000006000000947 */ /* 0x000fea0003800000 */
.L_x_191:
[----:B------:R-:W-:-:S05]  /*04d0*/  PRMT R12, R11, 0x5410, R10 ;  /* 0x000054100b0c7816 */ /* 0x000fca000000000a */
[----:B------:R-:W-:-:S05]  /*04e0*/  HSETP2.GT.AND P0, P1, R12, RZ.H0_H0, PT ;  /* 0x200000ff0c007234 */ /* 0x000fca0003904000 */
[----:B------:R-:W-:Y:S02]  /*04f0*/  SEL R11, R11, RZ, P0 ;  /* 0x000000ff0b0b7207 */ /* 0x000fe40000000000 */
[----:B------:R-:W-:-:S04]  /*0500*/  SEL R12, R10, RZ, P1 ;  /* 0x000000ff0a0c7207 */ /* 0x000fc80000800000 */
[----:B------:R-:W-:Y:S01]  /*0510*/  PRMT R10, R11, 0x5410, R12 ;  /* 0x000054100b0a7816 */ /* 0x000fe2000000000c */
[----:B------:R-:W-:Y:S05]  /*0520*/  BRA `(.L_x_193) ;  /* 0x0000006000007947 */ /* 0x000fea0003800000 */
.L_x_192:
[----:B------:R-:W-:-:S05]  /*0530*/  PRMT R12, R11, 0x5410, R10 ;  /* 0x000054100b0c7816 */ /* 0x000fca000000000a */
[----:B------:R-:W-:-:S05]  /*0540*/  HSETP2.GT.AND P0, P1, R12, RZ.H0_H0, PT ;  /* 0x200000ff0c007234 */ /* 0x000fca0003904000 */
[----:B------:R-:W-:Y:S02]  /*0550*/  SEL R10, R10, RZ, P1 ;  /* 0x000000ff0a0a7207 */ /* 0x000fe40000800000 */
[----:B------:R-:W-:-:S04]  /*0560*/  SEL R11, R11, RZ, P0 ;  /* 0x000000ff0b0b7207 */ /* 0x000fc80000000000 */
[----:B------:R-:W-:-:S05]  /*0570*/  PRMT R10, R11, 0x5410, R10 ;  /* 0x000054100b0a7816 */ /* 0x000fca000000000a */
[----:B-----5:R-:W-:Y:S02]  /*0580*/  HMUL2 R10, R10, R7 ;  /* 0x000000070a0a7232 */ /* 0x020fe40000000000 */
.L_x_193:
        /* <DEDUP_REMOVED lines=12> */
[----:B------:R-:W-:-:S04]  /*0650*/  LOP3.LUT R12, R6, c[0x0][0x1b8], RZ, 0x3c, !PT ;  /* 0x00006e00060c7a12 */ /* 0x000fc800078e3cff */
[----:B------:R-:W-:Y:S01]  /*0660*/  ISETP.GE.AND P3, PT, R12, RZ, PT ;  /* 0x000000ff0c00720c */ /* 0x000fe20003f66270 */
[----:B------:R-:W-:Y:S01]  /*0670*/  IMAD.HI.U32 R13, R13, R14, RZ ;  /* 0x0000000e0d0d7227 */ /* 0x000fe200078e00ff */
[----:B------:R-:W-:-:S03]  /*0680*/  LOP3.LUT R12, RZ, c[0x0][0x1b8], RZ, 0x33, !PT ;  /* 0x00006e00ff0c7a12 */ /* 0x000fc600078e33ff */
[----:B------:R-:W-:-:S04]  /*0690*/  IMAD.MOV R11, RZ, RZ, -R13 ;  /* 0x000000ffff0b7224 */ /* 0x000fc800078e0a0d */
[----:B------:R-:W-:Y:S02]  /*06a0*/  IMAD R11, R8, R11, R14 ;  /* 0x0000000b080b7224 */ /* 0x000fe400078e020e */
[----:B------:R-:W-:-:S03]  /*06b0*/  IMAD.MOV.U32 R14, RZ, RZ, RZ ;  /* 0x000000ffff0e7224 */ /* 0x000fc600078e00ff */
        /* <DEDUP_REMOVED lines=47> */
[----:B--2---:R-:W-:Y:S02]  /*09b0*/  HFMA2.MMA R10, R10, R8, -RZ ;  /* 0x000000080a0a7235 */ /* 0x004fe400001000ff */
.L_x_194:
[----:B------:R-:W-:Y:S02]  /*09c0*/  @!P2 IMAD.MOV.U32 R8, RZ, RZ, c[0x0][0x1a0] ;  /* 0x00006800ff08a624 */ /* 0x000fe400078e00ff */
        /* <DEDUP_REMOVED lines=18> */
.L_x_196:
        /* <DEDUP_REMOVED lines=9> */
.L_x_246:


//--------------------- .text._ZN17fastertransformer18generic_activationINS_14ReluActivationEffEEvPT0_PKT1_PKS2_S6_PKiS8_iPKfSC_SA_iii --------------------------
	.section	.text._ZN17fastertransformer18generic_activationINS_14ReluActivationEffEEvPT0_PKT1_PKS2_S6_PKiS8_iPKfSC_SA_iii,"ax",@progbits
	.sectioninfo	@"SHI_REGISTERS=24"
	.align	128
        .global         _ZN17fastertransformer18generic_activationINS_14ReluActivationEffEEvPT0_PKT1_PKS2_S6_PKiS8_iPKfSC_SA_iii
        .type           _ZN17fastertransformer18generic_activationINS_14ReluActivationEffEEvPT0_PKT1_PKS2_S6_PKiS8_iPKfSC_SA_iii,@function
        .size           _ZN17fastertransformer18generic_activationINS_14ReluActivationEffEEvPT0_PKT1_PKS2_S6_PKiS8_iPKfSC_SA_iii,(.L_x_247 - _ZN17fastertransformer18generic_activationINS_14ReluActivationEffEEvPT0_PKT1_PKS2_S6_PKiS8_iPKfSC_SA_iii)
        .other          _ZN17fastertransformer18generic_activationINS_14ReluActivationEffEEvPT0_PKT1_PKS2_S6_PKiS8_iPKfSC_SA_iii,@"STO_CUDA_ENTRY STV_DEFAULT"
_ZN17fastertransformer18generic_activationINS_14ReluActivationEffEEvPT0_PKT1_PKS2_S6_PKiS8_iPKfSC_SA_iii:
.text._ZN17fastertransformer18generic_activationINS_14ReluActivationEffEEvPT0_PKT1_PKS2_S6_PKiS8_iPKfSC_SA_iii:
        /* <DEDUP_REMOVED lines=15> */
.L_x_199:
        /* <DEDUP_REMOVED lines=13> */
[----:B------:R-:W-:Y:S02]  /*01c0*/  ISETP.NE.U32.AND P1, PT, RZ, c[0x0][0x170], PT ;  /* 0x00005c00ff007a0c */ /* 0x000fe40003f25070 */
[----:B------:R-:W-:Y:S02]  /*01d0*/  ISETP.NE.AND.EX P3, PT, RZ, c[0x0][0x16c], PT, P3 ;  /* 0x00005b00ff007a0c */ /* 0x000fe40003f65330 */
[----:B------:R-:W-:Y:S02]  /*01e0*/  ISETP.NE.U32.AND P2, PT, RZ, c[0x0][0x180], PT ;  /* 0x00006000ff007a0c */ /* 0x000fe40003f45070 */
[----:B------:R-:W-:Y:S02]  /*01f0*/  ISETP.NE.AND.EX P1, PT, RZ, c[0x0][0x174], PT, P1 ;  /* 0x00005d00ff007a0c */ /* 0x000fe40003f25310 */
[----:B------:R-:W-:-:S02]  /*0200*/  ISETP.NE.AND.EX P2, PT, RZ, c[0x0][0x184], PT, P2 ;  /* 0x00006100ff007a0c */ /* 0x000fc40003f45320 */
[----:B------:R-:W-:Y:S01]  /*0210*/  IABS R8, c[0x0][0x1b8] ;  /* 0x00006e0000087a13 */ /* 0x000fe20000000000 */
[----:B--2---:R-:W1:Y:S02]  /*0220*/  @!P4 I2F.S16 R11, R11 ;  /* 0x0000000b000bc306 */ /* 0x004e640000101400 */
[----:B-1----:R-:W-:Y:S02]  /*0230*/  @!P4 FMUL.FTZ R10, R11, R0 ;  /* 0x000000000b0ac220 */ /* 0x002fe40000410000 */
        /* <DEDUP_REMOVED lines=28> */
[----:B---3--:R-:W-:-:S03]  /*0400*/  @P0 FADD.FTZ R7, R7, R14 ;  /* 0x0000000e07070221 */ /* 0x008fc60000010000 */
.L_x_197:
[----:B0----5:R-:W-:-:S05]  /*0410*/  FMNMX.FTZ R10, RZ, R10, !PT ;  /* 0x0000000aff0a7209 */ /* 0x021fca0007810000 */
        /* <DEDUP_REMOVED lines=68> */
.L_x_198:
        /* <DEDUP_REMOVED lines=14> */
.L_x_200:
        /* <DEDUP_REMOVED lines=12> */
.L_x_247:


//--------------------- .text._ZN17fastertransformer18generic_activationINS_14GeluActivationE7__half2S2_EEvPT0_PKT1_PKS3_S7_PKiS9_iPKfSD_SB_iii --------------------------
	.section	.text._ZN17fastertransformer18generic_activationINS_14GeluActivationE7__half2S2_EEvPT0_PKT1_PKS3_S7_PKiS9_iPKfSD_SB_iii,"ax",@progbits
	.sectioninfo	@"SHI_REGISTERS=24"
	.align	128
        .global         _ZN17fastertransformer18generic_activationINS_14GeluActivationE7__half2S2_EEvPT0_PKT1_PKS3_S7_PKiS9_iPKfSD_SB_iii
        .type           _ZN17fastertransformer18generic_activationINS_14GeluActivationE7__half2S2_EEvPT0_PKT1_PKS3_S7_PKiS9_iPKfSD_SB_iii,@function
        .size           _ZN17fastertransformer18generic_activationINS_14GeluActivationE7__half2S2_EEvPT0_PKT1_PKS3_S7_PKiS9_iPKfSD_SB_iii,(.L_x_248 - _ZN17fastertransformer18generic_activationINS_14GeluActivationE7__half2S2_EEvPT0_PKT1_PKS3_S7_PKiS9_iPKfSD_SB_iii)
        .other          _ZN17fastertransformer18generic_activationINS_14GeluActivationE7__half2S2_EEvPT0_PKT1_PKS3_S7_PKiS9_iPKfSD_SB_iii,@"STO_CUDA_ENTRY STV_DEFAULT"
_ZN17fastertransformer18generic_activationINS_14GeluActivationE7__half2S2_EEvPT0_PKT1_PKS3_S7_PKiS9_iPKfSD_SB_iii:
.text._ZN17fastertransformer18generic_activationINS_14GeluActivationE7__half2S2_EEvPT0_PKT1_PKS3_S7_PKiS9_iPKfSD_SB_iii:
        /* <DEDUP_REMOVED lines=12> */
[----:B------:R-:W-:Y:S01]  /*00c0*/  @!P2 IMAD.MOV.U32 R2, RZ, RZ, c[0x0][0x198] ;  /* 0x00006600ff02a624 */ /* 0x000fe200078e00ff */
[----:B------:R-:W-:-:S05]  /*00d0*/  @!P2 MOV R3, c[0x0][0x19c] ;  /* 0x000067000003aa02 */ /* 0x000fca0000000f00 */
[----:B------:R0:W5:Y:S02]  /*00e0*/  @!P2 LDG.E.CONSTANT R0, [R2.64] ;  /* 0x000000060200a981 */ /* 0x000164000c1e9900 */
.L_x_206:
[----:B0-----:R-:W-:-:S04]  /*00f0*/  IMAD.MOV.U32 R3, RZ, RZ, 0x2 ;  /* 0x00000002ff037424 */ /* 0x001fc800078e00ff */
        /* <DEDUP_REMOVED lines=27> */
[----:B0-----:R-:W-:Y:S01]  /*02b0*/  IMAD.MOV.U32 R12, RZ, RZ, RZ ;  /* 0x000000ffff0c7224 */ /* 0x001fe200078e00ff */
[----:B-1----:R-:W-:-:S05]  /*02c0*/  IADD3 R15, RZ, -R13, RZ ;  /* 0x8000000dff0f7210 */ /* 0x002fca0007ffe0ff */
        /* <DEDUP_REMOVED lines=9> */
[----:B------:R-:W-:-:S05]  /*0360*/  @!P3 IADD3 R11, R11, -R8, RZ ;  /* 0x800000080b0bb210 */ /* 0x000fca0007ffe0ff */
[----:B------:R-:W-:Y:S01]  /*0370*/  @!P4 IMAD.MOV R11, RZ, RZ, -R11 ;  /* 0x000000ffff0bc224 */ /* 0x000fe200078e0a0b */
[----:B------:R-:W-:-:S05]  /*0380*/  @!P1 LOP3.LUT R11, RZ, c[0x0][0x1b8], RZ, 0x33, !PT ;  /* 0x00006e00ff0b9a12 */ /* 0x000fca00078e33ff */
[----:B------:R-:W-:-:S06]  /*0390*/  IMAD.WIDE R12, R11, R9, c[0x0][0x168] ;  /* 0x00005a000b0c7625 */ /* 0x000fcc00078e0209 */
[----:B------:R-:W2:Y:S02]  /*03a0*/  LDG.E.CONSTANT R13, [R12.64] ;  /* 0x000000060c0d7981 */ /* 0x000ea4000c1e9900 */
[----:B--2--5:R-:W-:Y:S01]  /*03b0*/  HFMA2.MMA R10, R10, 1, 1, R13 ;  /* 0x3c003c000a0a7835 */ /* 0x024fe2000000000d */
[----:B------:R-:W-:Y:S09]  /*03c0*/  @!P0 BRA `(.L_x_202) ;  /* 0x0000009000008947 */ /* 0x000ff20003800000 */
[----:B------:R-:W-:Y:S02]  /*03d0*/  SHF.R.S32.HI R14, RZ, 0x1f, R11 ;  /* 0x0000001fff0e7819 */ /* 0x000fe4000001140b */
[----:B------:R-:W-:-:S04]  /*03e0*/  LEA R12, P0, R11, c[0x0][0x178], 0x2 ;  /* 0x00005e000b0c7a11 */ /* 0x000fc800078010ff */
[----:B------:R-:W-:-:S05]  /*03f0*/  LEA.HI.X R13, R11, c[0x0][0x17c], R14, 0x2, P0 ;  /* 0x00005f000b0d7a11 */ /* 0x000fca00000f140e */
[----:B------:R-:W2:Y:S02]  /*0400*/  LDG.E.CONSTANT R12, [R12.64] ;  /* 0x000000060c0c7981 */ /* 0x000ea4000c1e9900 */
[----:B--2---:R-:W-:Y:S01]  /*0410*/  HADD2 R7, R7, R12 ;  /* 0x0000000c07077230 */ /* 0x004fe20000000000 */
[----:B------:R-:W-:Y:S05]  /*0420*/  BRA `(.L_x_203) ;  /* 0x0000016000007947 */ /* 0x000fea0003800000 */
.L_x_201:
[----:B0-----:R-:W-:-:S04]  /*0430*/  ISETP.NE.U32.AND P0, PT, RZ, c[0x0][0x170], PT ;  /* 0x00005c00ff007a0c */ /* 0x001fc80003f05070 */
[----:B------:R-:W-:-:S13]  /*0440*/  ISETP.NE.AND.EX P0, PT, RZ, c[0x0][0x174], PT, P0 ;  /* 0x00005d00ff007a0c */ /* 0x000fda0003f05300 */
[----:B------:R-:W-:Y:S05]  /*0450*/  @P0 BRA `(.L_x_203) ;  /* 0x0000013000000947 */ /* 0x000fea0003800000 */
.L_x_202:
[----:B-----5:R-:W-:Y:S02]  /*0460*/  HMUL2 R11, R10, R10 ;  /* 0x0000000a0a0b7232 */ /* 0x020fe40000000000 */
        /* <DEDUP_REMOVED lines=17> */
[----:B------:R-:W-:Y:S05]  /*0580*/  BRA `(.L_x_204) ;  /* 0x0000013000007947 */ /* 0x000fea0003800000 */
.L_x_203:
[----:B-----5:R-:W-:Y:S01]  /*0590*/  HFMA2.MMA R11, R10, R10, -RZ ;  /* 0x0000000a0a0b7235 */ /* 0x020fe200001000ff */
[--C-:B------:R-:W-:Y:S02]  /*05a0*/  HADD2.F32 R13, -RZ, R10.reuse.H0_H0 ;  /* 0x2000000aff0d7230 */ /* 0x100fe40000004100 */
[----:B------:R-:W-:-:S07]  /*05b0*/  HADD2.F32 R14, -RZ, R10.H1_H1 ;  /* 0x3000000aff0e7230 */ /* 0x000fce0000004100 */
[----:B------:R-:W-:-:S05]  /*05c0*/  HMUL2 R11, R10, R11 ;  /* 0x0000000b0a0b7232 */ /* 0x000fca0000000000 */
        /* <DEDUP_REMOVED lines=12> */
[----:B------:R-:W-:-:S06]  /*0690*/  F2FP.PACK_AB R11, R14, R11 ;  /* 0x0000000b0e0b723e */ /* 0x000fcc00000000ff */
[----:B------:R-:W-:-:S10]  /*06a0*/  HFMA2.MMA R11, R10, R11, -RZ ;  /* 0x0000000b0a0b7235 */ /* 0x000fd400001000ff */
[----:B------:R-:W-:Y:S02]  /*06b0*/  HMUL2 R11, R11, R7 ;  /* 0x000000070b0b7232 */ /* 0x000fe40000000000 */
.L_x_204:
        /* <DEDUP_REMOVED lines=12> */
[----:B------:R-:W-:Y:S01]  /*0780*/  MOV R13, R14 ;  /* 0x0000000e000d7202 */ /* 0x000fe20000000f00 */
[----:B------:R-:W-:-:S04]  /*0790*/  HFMA2.MMA R14, -RZ, RZ, 0, 0 ;  /* 0x00000000ff0e7435 */ /* 0x000fc800000001ff */
[----:B------:R-:W-:-:S04]  /*07a0*/  IMAD.HI.U32 R15, R15, R13, RZ ;  /* 0x0000000d0f0f7227 */ /* 0x000fc800078e00ff */
[----:B------:R-:W-:-:S04]  /*07b0*/  IMAD.MOV R10, RZ, RZ, -R15 ;  /* 0x000000ffff0a7224 */ /* 0x000fc800078e0a0f */
[----:B------:R-:W-:Y:S01]  /*07c0*/  IMAD R13, R8, R10, R13 ;  /* 0x0000000a080d7224 */ /* 0x000fe200078e020d */
[----:B------:R-:W-:-:S04]  /*07d0*/  LOP3.LUT R10, R6, c[0x0][0x1b8], RZ, 0x3c, !PT ;  /* 0x00006e00060a7a12 */ /* 0x000fc800078e3cff */
[----:B------:R-:W-:Y:S02]  /*07e0*/  ISETP.GT.U32.AND P0, PT, R8, R13, PT ;  /* 0x0000000d0800720c */ /* 0x000fe40003f04070 */
[----:B------:R-:W-:Y:S02]  /*07f0*/  ISETP.GE.AND P3, PT, R10, RZ, PT ;  /* 0x000000ff0a00720c */ /* 0x000fe40003f66270 */
[----:B------:R-:W-:-:S09]  /*0800*/  LOP3.LUT R10, RZ, c[0x0][0x1b8], RZ, 0x33, !PT ;  /* 0x00006e00ff0a7a12 */ /* 0x000fd200078e33ff */
        /* <DEDUP_REMOVED lines=38> */
[----:B------:R-:W-:Y:S02]  /*0a70*/  ISETP.GT.U32.AND P0, PT, R8, R13, PT ;  /* 0x0000000d0800720c */ /* 0x000fe40003f04070 */
[----:B------:R-:W-:-:S04]  /*0a80*/  IADD3 R8, R13, -R8, RZ ;  /* 0x800000080d087210 */ /* 0x000fc80007ffe0ff */
[----:B------:R-:W-:-:S05]  /*0a90*/  SEL R13, R8, R13, !P0 ;  /* 0x0000000d080d7207 */ /* 0x000fca0004000000 */
[----:B------:R-:W-:-:S05]  /*0aa0*/  @!P3 IMAD.MOV R13, RZ, RZ, -R13 ;  /* 0x000000ffff0db224 */ /* 0x000fca00078e0a0d */
[----:B------:R-:W-:-:S05]  /*0ab0*/  SEL R10, R10, R13, !P1 ;  /* 0x0000000d0a0a7207 */ /* 0x000fca0004800000 */
[----:B--2---:R-:W-:-:S04]  /*0ac0*/  IMAD R8, R15, c[0x0][0x1b8], R10 ;  /* 0x00006e000f087a24 */ /* 0x004fc800078e020a */
[----:B------:R-:W-:-:S06]  /*0ad0*/  IMAD.WIDE R8, R8, R9, c[0x0][0x188] ;  /* 0x0000620008087625 */ /* 0x000fcc00078e0209 */
[----:B------:R-:W2:Y:S02]  /*0ae0*/  LDG.E.CONSTANT R8, [R8.64] ;  /* 0x0000000608087981 */ /* 0x000ea4000c1e9900 */
[----:B--2---:R-:W-:Y:S02]  /*0af0*/  HMUL2 R11, R11, R8 ;  /* 0x000000080b0b7232 */ /* 0x004fe40000000000 */
.L_x_205:
[----:B------:R-:W-:Y:S01]  /*0b00*/  @!P2 MOV R9, c[0x0][0x1a4] ;  /* 0x000069000009aa02 */ /* 0x000fe20000000f00 */
[----:B------:R-:W-:-:S05]  /*0b10*/  @!P2 IMAD.MOV.U32 R8, RZ, RZ, c[0x0][0x1a0] ;  /* 0x00006800ff08a624 */ /* 0x000fca00078e00ff */
[----:B------:R-:W2:Y:S01]  /*0b20*/  @!P2 LDG.E.CONSTANT R9, [R8.64] ;  /* 0x000000060809a981 */ /* 0x000ea2000c1e9900 */
[----:B------:R-:W-:-:S03]  /*0b30*/  @!P2 HADD2.F32 R10, -RZ, R11.H0_H0 ;  /* 0x2000000bff0aa230 */ /* 0x000fc60000004100 */
[----:B------:R0:W-:Y:S02]  /*0b40*/  @P2 STG.E [R4.64], R11 ;  /* 0x0000000b04002986 */ /* 0x0001e4000c101906 */
[----:B--2---:R-:W-:Y:S01]  /*0b50*/  @!P2 FMUL.FTZ R12, R10, R9 ;  /* 0x000000090a0ca220 */ /* 0x004fe20000410000 */
[----:B------:R-:W-:-:S05]  /*0b60*/  @!P2 HADD2.F32 R10, -RZ, R11.H1_H1 ;  /* 0x3000000bff0aa230 */ /* 0x000fca0000004100 */
[----:B------:R-:W1:Y:S01]  /*0b70*/  @!P2 F2I.S8.NTZ R12, R12 ;  /* 0x0000000c000ca305 */ /* 0x000e620000202100 */
[----:B------:R-:W-:Y:S02]  /*0b80*/  @!P2 FMUL.FTZ R10, R10, R9 ;  /* 0x000000090a0aa220 */ /* 0x000fe40000410000 */
[----:B------:R-:W-:-:S04]  /*0b90*/  IMAD.MOV.U32 R9, RZ, RZ, c[0x0][0x0] ;  /* 0x00000000ff097624 */ /* 0x000fc800078e00ff */
[----:B------:R-:W-:Y:S01]  /*0ba0*/  IMAD R6, R9, c[0x0][0xc], R6 ;  /* 0x0000030009067a24 */ /* 0x000fe200078e0206 */
[----:B------:R-:W2:Y:S04]  /*0bb0*/  @!P2 F2I.S8.NTZ R10, R10 ;  /* 0x0000000a000aa305 */ /* 0x000ea80000202100 */
[----:B------:R-:W-:Y:S02]  /*0bc0*/  ISETP.GE.AND P0, PT, R6, UR4, PT ;  /* 0x0000000406007c0c */ /* 0x000fe4000bf06270 */
[----:B-1----:R-:W-:-:S04]  /*0bd0*/  @!P2 PRMT R13, R12, 0x8880, RZ ;  /* 0x000088800c0da816 */ /* 0x002fc800000000ff */
[----:B------:R-:W-:-:S04]  /*0be0*/  @!P2 PRMT R13, R13, 0x7710, RZ ;  /* 0x000077100d0da816 */ /* 0x000fc800000000ff */
[----:B--2---:R-:W-:-:S05]  /*0bf0*/  @!P2 PRMT R13, R10, 0x7604, R13 ;  /* 0x000076040a0da816 */ /* 0x004fca000000000d */
[----:B------:R0:W-:Y:S01]  /*0c00*/  @!P2 STG.E.U16 [R2.64], R13 ;  /* 0x0000000d0200a986 */ /* 0x0001e2000c101506 */
[----:B------:R-:W-:Y:S05]  /*0c10*/  @!P0 BRA `(.L_x_206) ;  /* 0xfffff4d000008947 */ /* 0x000fea000383ffff */
[----:B------:R-:W-:Y:S05]  /*0c20*/  EXIT ;  /* 0x000000000000794d */ /* 0x000fea0003800000 */
.L_x_207:
        /* <DEDUP_REMOVED lines=13> */
.L_x_248:


//--------------------- .text._ZN17fastertransformer18generic_activationINS_14GeluActivationEffEEvPT0_PKT1_PKS2_S6_PKiS8_iPKfSC_SA_iii --------------------------
	.section	.text._ZN17fastertransformer18generic_activationINS_14GeluActivationEffEEvPT0_PKT1_PKS2_S6_PKiS8_iPKfSC_SA_iii,"ax",@progbits
	.sectioninfo	@"SHI_REGISTERS=24"
	.align	128
        .global         _ZN17fastertransformer18generic_activationINS_14GeluActivationEffEEvPT0_PKT1_PKS2_S6_PKiS8_iPKfSC_SA_iii
        .type           _ZN17fastertransformer18generic_activationINS_14GeluActivationEffEEvPT0_PKT1_PKS2_S6_PKiS8_iPKfSC_SA_iii,@function
        .size           _ZN17fastertransformer18generic_activationINS_14GeluActivationEffEEvPT0_PKT1_PKS2_S6_PKiS8_iPKfSC_SA_iii,(.L_x_249 - _ZN17fastertransformer18generic_activationINS_14GeluActivationEffEEvPT0_PKT1_PKS2_S6_PKiS8_iPKfSC_SA_iii)
        .other          _ZN17fastertransformer18generic_activationINS_14GeluActivationEffEEvPT0_PKT1_PKS2_S6_PKiS8_iPKfSC_SA_iii,@"STO_CUDA_ENTRY STV_DEFAULT"
_ZN17fastertransformer18generic_activationINS_14GeluActivationEffEEvPT0_PKT1_PKS2_S6_PKiS8_iPKfSC_SA_iii:
.text._ZN17fastertransformer18generic_activationINS_14GeluActivationEffEEvPT0_PKT1_PKS2_S6_PKiS8_iPKfSC_SA_iii:
        /* <DEDUP_REMOVED lines=15> */
.L_x_210:
        /* <DEDUP_REMOVED lines=46> */
.L_x_208:
[----:B0----5:R-:W-:Y:S01]  /*03d0*/  FMUL.FTZ R11, R10, 0.044714998453855514526 ;  /* 0x3d3727130a0b7820 */ /* 0x021fe20000410000 */
[----:B------:R-:W-:Y:S02]  /*03e0*/  ISETP.NE.U32.AND P1, PT, RZ, c[0x0][0x180], PT ;  /* 0x00006000ff007a0c */ /* 0x000fe40003f25070 */
[----:B------:R-:W-:Y:S01]  /*03f0*/  ISETP.NE.U32.AND P0, PT, RZ, c[0x0][0x170], PT ;  /* 0x00005c00ff007a0c */ /* 0x000fe20003f05070 */
[----:B------:R-:W-:Y:S01]  /*0400*/  FMUL.FTZ R11, R11, R10 ;  /* 0x0000000a0b0b7220 */ /* 0x000fe20000410000 */
[----:B------:R-:W-:-:S02]  /*0410*/  ISETP.NE.AND.EX P1, PT, RZ, c[0x0][0x184], PT, P1 ;  /* 0x00006100ff007a0c */ /* 0x000fc40003f25310 */
[----:B------:R-:W-:Y:S01]  /*0420*/  ISETP.NE.AND.EX P0, PT, RZ, c[0x0][0x174], PT, P0 ;  /* 0x00005d00ff007a0c */ /* 0x000fe20003f05300 */
[----:B------:R-:W-:-:S04]  /*0430*/  FFMA.FTZ R11, R11, R10, R10 ;  /* 0x0000000a0b0b7223 */ /* 0x000fc8000001000a */
[----:B------:R-:W-:-:S06]  /*0440*/  FMUL.FTZ R11, R11, 0.79788458347320556641 ;  /* 0x3f4c422a0b0b7820 */ /* 0x000fcc0000410000 */
[----:B------:R-:W0:Y:S02]  /*0450*/  MUFU.TANH R11, R11 ;  /* 0x0000000b000b7308 */ /* 0x000e240000002400 */
[----:B0-----:R-:W-:-:S04]  /*0460*/  FADD.FTZ R12, R11, 1 ;  /* 0x3f8000000b0c7421 */ /* 0x001fc80000010000 */
[----:B------:R-:W-:-:S04]  /*0470*/  FMUL.FTZ R13, R12, 0.5 ;  /* 0x3f0000000c0d7820 */ /* 0x000fc80000410000 */
[----:B------:R-:W-:-:S04]  /*0480*/  FMUL.FTZ R10, R13, R10 ;  /* 0x0000000a0d0a7220 */ /* 0x000fc80000410000 */
        /* <DEDUP_REMOVED lines=11> */
[----:B------:R-:W-:Y:S02]  /*0540*/  MOV R13, R14 ;  /* 0x0000000e000d7202 */ /* 0x000fe40000000f00 */
[----:B------:R-:W-:Y:S01]  /*0550*/  LOP3.LUT R12, R6, c[0x0][0x1b8], RZ, 0x3c, !PT ;  /* 0x00006e00060c7a12 */ /* 0x000fe200078e3cff */
[----:B------:R-:W-:Y:S02]  /*0560*/  IMAD.MOV.U32 R14, RZ, RZ, RZ ;  /* 0x000000ffff0e7224 */ /* 0x000fe400078e00ff */
[----:B------:R-:W-:Y:S01]  /*0570*/  IMAD.HI.U32 R15, R15, R13, RZ ;  /* 0x0000000d0f0f7227 */ /* 0x000fe200078e00ff */
[----:B------:R-:W-:Y:S02]  /*0580*/  ISETP.GE.AND P3, PT, R12, RZ, PT ;  /* 0x000000ff0c00720c */ /* 0x000fe40003f66270 */
[----:B------:R-:W-:Y:S01]  /*0590*/  LOP3.LUT R12, RZ, c[0x0][0x1b8], RZ, 0x33, !PT ;  /* 0x00006e00ff0c7a12 */ /* 0x000fe200078e33ff */
        /* <DEDUP_REMOVED lines=50> */
[----:B--2---:R-:W-:Y:S02]  /*08c0*/  FMUL.FTZ R10, R10, R9 ;  /* 0x000000090a0a7220 */ /* 0x004fe40000410000 */
.L_x_209:
        /* <DEDUP_REMOVED lines=14> */
.L_x_211:
        /* <DEDUP_REMOVED lines=13> */
.L_x_249:


//--------------------- .text._ZN17fastertransformer14sigmoid_kernelI7__half2EEvPT_if --------------------------
	.section	.text._ZN17fastertransformer14sigmoid_kernelI7__half2EEvPT_if,"ax",@progbits
	.sectioninfo	@"SHI_REGISTERS=11"
	.align	128
        .global         _ZN17fastertransformer14sigmoid_kernelI7__half2EEvPT_if
        .type           _ZN17fastertransformer14sigmoid_kernelI7__half2EEvPT_if,@function
        .size           _ZN17fastertransformer14sigmoid_kernelI7__half2EEvPT_if,(.L_x_250 - _ZN17fastertransformer14sigmoid_kernelI7__half2EEvPT_if)
        .other          _ZN17fastertransformer14sigmoid_kernelI7__half2EEvPT_if,@"STO_CUDA_ENTRY STV_DEFAULT"
_ZN17fastertransformer14sigmoid_kernelI7__half2EEvPT_if:
.text._ZN17fastertransformer14sigmoid_kernelI7__half2EEvPT_if:
[----:B------:R-:W-:Y:S02]  /*0000*/  MOV R1, c[0x0][0x28] ;  /* 0x00000a0000017a02 */ /* 0x000fe40000000f00 */
[----:B------:R-:W0:Y:S01]  /*0010*/  S2R R0, SR_CTAID.Y ;  /* 0x0000000000007919 */ /* 0x000e220000002600 */
[----:B------:R-:W-:Y:S02]  /*0020*/  ULDC UR4, c[0x0][0x168] ;  /* 0x00005a0000047ab9 */ /* 0x000fe40000000800 */
[----:B------:R-:W-:Y:S01]  /*0030*/  ULEA.HI UR4, UR4, UR4, URZ, 0x1 ;  /* 0x0000000404047291 */ /* 0x000fe2000f8f083f */
[----:B------:R-:W0:Y:S03]  /*0040*/  S2R R3, SR_CTAID.X ;  /* 0x0000000000037919 */ /* 0x000e260000002500 */
[----:B------:R-:W-:Y:S01]  /*0050*/  USHF.R.S32.HI UR4, URZ, 0x1, UR4 ;  /* 0x000000013f047899 */ /* 0x000fe20008011404 */
[----:B------:R-:W1:Y:S01]  /*0060*/  S2R R5, SR_TID.X ;  /* 0x0000000000057919 */ /* 0x000e620000002100 */
[----:B0-----:R-:W-:-:S04]  /*0070*/  IMAD R0, R0, c[0x0][0xc], R3 ;  /* 0x0000030000007a24 */ /* 0x001fc800078e0203 */
[----:B-1----:R-:W-:-:S05]  /*0080*/  IMAD R0, R0, c[0x0][0x0], R5 ;  /* 0x0000000000007a24 */ /* 0x002fca00078e0205 */
[----:B------:R-:W-:-:S13]  /*0090*/  ISETP.GE.AND P0, PT, R0, UR4, PT ;  /* 0x0000000400007c0c */ /* 0x000fda000bf06270 */
[----:B------:R-:W-:Y:S05]  /*00a0*/  @P0 EXIT ;  /* 0x000000000000094d */ /* 0x000fea0003800000 */
[----:B------:R-:W-:Y:S01]  /*00b0*/  HFMA2.MMA R3, -RZ, RZ, 0, 2.384185791015625e-07 ;  /* 0x00000004ff037435 */ /* 0x000fe200000001ff */
[----:B------:R-:W-:-:S09]  /*00c0*/  ULDC.64 UR4, c[0x0][0x118] ;  /* 0x0000460000047ab9 */ /* 0x000fd20000000a00 */
[----:B------:R-:W-:-:S05]  /*00d0*/  IMAD.WIDE R2, R0, R3, c[0x0][0x160] ;  /* 0x0000580000027625 */ /* 0x000fca00078e0203 */
[----:B------:R-:W2:Y:S02]  /*00e0*/  LDG.E R0, [R2.64] ;  /* 0x0000000402007981 */ /* 0x000ea4000c1e1900 */
[--C-:B--2---:R-:W-:Y:S02]  /*00f0*/  HADD2.F32 R4, -RZ, R0.reuse.H0_H0 ;  /* 0x20000000ff047230 */ /* 0x104fe40000004100 */
        /* <DEDUP_REMOVED lines=9> */
[----:B0-----:R-:W-:Y:S02]  /*0190*/  FMUL.FTZ R5, R0, c[0x0][0x16c] ;  /* 0x00005b0000057a20 */ /* 0x001fe40000410000 */
[----:B-1----:R-:W-:-:S05]  /*01a0*/  FMUL.FTZ R8, R7, c[0x0][0x16c] ;  /* 0x00005b0007087a20 */ /* 0x002fca0000410000 */
[----:B------:R-:W-:-:S05]  /*01b0*/  F2FP.PACK_AB R5, R8, R5 ;  /* 0x000000050805723e */ /* 0x000fca00000000ff */
[----:B------:R-:W-:Y:S01]  /*01c0*/  STG.E [R2.64], R5 ;  /* 0x0000000502007986 */ /* 0x000fe2000c101904 */
[----:B------:R-:W-:Y:S05]  /*01d0*/  EXIT ;  /* 0x000000000000794d */ /* 0x000fea0003800000 */
.L_x_212:
        /* <DEDUP_REMOVED lines=10> */
.L_x_250:


//--------------------- .text._ZN17fastertransformer13add_bias_tanhI6__halfEEvPT_PKS2_ii --------------------------
	.section	.text._ZN17fastertransformer13add_bias_tanhI6__halfEEvPT_PKS2_ii,"ax",@progbits
	.sectioninfo	@"SHI_REGISTERS=16"
	.align	128
        .global         _ZN17fastertransformer13add_bias_tanhI6__halfEEvPT_PKS2_ii
        .type           _ZN17fastertransformer13add_bias_tanhI6__halfEEvPT_PKS2_ii,@function
        .size           _ZN17fastertransformer13add_bias_tanhI6__halfEEvPT_PKS2_ii,(.L_x_251 - _ZN17fastertransformer13add_bias_tanhI6__halfEEvPT_PKS2_ii)
        .other          _ZN17fastertransformer13add_bias_tanhI6__halfEEvPT_PKS2_ii,@"STO_CUDA_ENTRY STV_DEFAULT"
_ZN17fastertransformer13add_bias_tanhI6__halfEEvPT_PKS2_ii:
.text._ZN17fastertransformer13add_bias_tanhI6__halfEEvPT_PKS2_ii:
        /* <DEDUP_REMOVED lines=10> */
[----:B------:R-:W-:-:S13]  /*00a0*/  ISETP.NE.AND.EX P0, PT, RZ, c[0x0][0x16c], PT, P0 ;  /* 0x00005b00ff007a0c */ /* 0x000fda0003f05300 */
[----:B------:R-:W-:Y:S05]  /*00b0*/  @!P0 BRA `(.L_x_213) ;  /* 0x0000028000008947 */ /* 0x000fea0003800000 */
[----:B------:R-:W-:Y:S02]  /*00c0*/  IABS R4, c[0x0][0x174] ;  /* 0x00005d0000047a13 */ /* 0x000fe40000000000 */
[----:B------:R-:W-:Y:S02]  /*00d0*/  ISETP.NE.AND P0, PT, RZ, c[0x0][0x174], PT ;  /* 0x00005d00ff007a0c */ /* 0x000fe40003f05270 */
[----:B------:R-:W0:Y:S01]  /*00e0*/  I2F.RP R6, R4 ;  /* 0x0000000400067306 */ /* 0x000e220000209400 */
[----:B------:R-:W-:-:S07]  /*00f0*/  LOP3.LUT R5, RZ, c[0x0][0x174], RZ, 0x33, !PT ;  /* 0x00005d00ff057a12 */ /* 0x000fce00078e33ff */
[----:B0-----:R-:W0:Y:S02]  /*0100*/  MUFU.RCP R6, R6 ;  /* 0x0000000600067308 */ /* 0x001e240000001000 */
[----:B0-----:R-:W-:-:S06]  /*0110*/  IADD3 R2, R6, 0xffffffe, RZ ;  /* 0x0ffffffe06027810 */ /* 0x001fcc0007ffe0ff */
[----:B------:R0:W1:Y:S02]  /*0120*/  F2I.FTZ.U32.TRUNC.NTZ R3, R2 ;  /* 0x0000000200037305 */ /* 0x000064000021f000 */
[----:B0-----:R-:W-:Y:S02]  /*0130*/  IMAD.MOV.U32 R2, RZ, RZ, RZ ;  /* 0x000000ffff027224 */ /* 0x001fe400078e00ff */
[----:B-1----:R-:W-:-:S04]  /*0140*/  IMAD.MOV R7, RZ, RZ, -R3 ;  /* 0x000000ffff077224 */ /* 0x002fc800078e0a03 */
[----:B------:R-:W-:-:S04]  /*0150*/  IMAD R7, R7, R4, RZ ;  /* 0x0000000407077224 */ /* 0x000fc800078e02ff */
[----:B------:R-:W-:-:S04]  /*0160*/  IMAD.HI.U32 R8, R3, R7, R2 ;  /* 0x0000000703087227 */ /* 0x000fc800078e0002 */
.L_x_214:
[----:B0-----:R-:W-:Y:S01]  /*0170*/  IABS R3, R0 ;  /* 0x0000000000037213 */ /* 0x001fe20000000000 */
[----:B------:R-:W-:Y:S01]  /*0180*/  IMAD.MOV.U32 R7, RZ, RZ, 0x4 ;  /* 0x00000004ff077424 */ /* 0x000fe200078e00ff */
[----:B------:R-:W-:Y:S02]  /*0190*/  IABS R6, c[0x0][0x174] ;  /* 0x00005d0000067a13 */ /* 0x000fe40000000000 */
[----:B------:R-:W-:Y:S01]  /*01a0*/  ISETP.GE.AND P2, PT, R0, RZ, PT ;  /* 0x000000ff0000720c */ /* 0x000fe20003f46270 */
[----:B------:R-:W-:-:S05]  /*01b0*/  IMAD.HI.U32 R2, R8, R3, RZ ;  /* 0x0000000308027227 */ /* 0x000fca00078e00ff */
[----:B------:R-:W-:-:S05]  /*01c0*/  IADD3 R2, -R2, RZ, RZ ;  /* 0x000000ff02027210 */ /* 0x000fca0007ffe1ff */
[----:B------:R-:W-:-:S05]  /*01d0*/  IMAD R3, R6, R2, R3 ;  /* 0x0000000206037224 */ /* 0x000fca00078e0203 */
[----:B------:R-:W-:-:S13]  /*01e0*/  ISETP.GT.U32.AND P1, PT, R4, R3, PT ;  /* 0x000000030400720c */ /* 0x000fda0003f24070 */
[----:B------:R-:W-:-:S05]  /*01f0*/  @!P1 IMAD.IADD R3, R3, 0x1, -R6 ;  /* 0x0000000103039824 */ /* 0x000fca00078e0a06 */
[----:B------:R-:W-:-:S13]  /*0200*/  ISETP.GT.U32.AND P1, PT, R4, R3, PT ;  /* 0x000000030400720c */ /* 0x000fda0003f24070 */
[----:B------:R-:W-:-:S05]  /*0210*/  @!P1 IMAD.IADD R3, R3, 0x1, -R6 ;  /* 0x0000000103039824 */ /* 0x000fca00078e0a06 */
[----:B------:R-:W-:-:S04]  /*0220*/  @!P2 IADD3 R3, -R3, RZ, RZ ;  /* 0x000000ff0303a210 */ /* 0x000fc80007ffe1ff */
[----:B------:R-:W-:Y:S01]  /*0230*/  SEL R6, R5, R3, !P0 ;  /* 0x0000000305067207 */ /* 0x000fe20004000000 */
[----:B------:R-:W-:-:S04]  /*0240*/  IMAD.WIDE R2, R0, R7, c[0x0][0x160] ;  /* 0x0000580000027625 */ /* 0x000fc800078e0207 */
[----:B------:R-:W-:Y:S01]  /*0250*/  IMAD.WIDE R6, R6, R7, c[0x0][0x168] ;  /* 0x00005a0006067625 */ /* 0x000fe200078e0207 */
[----:B------:R-:W2:Y:S05]  /*0260*/  LDG.E R9, [R2.64] ;  /* 0x0000000602097981 */ /* 0x000eaa000c1e1900 */
[----:B------:R-:W2:Y:S01]  /*0270*/  LDG.E.CONSTANT R6, [R6.64] ;  /* 0x0000000606067981 */ /* 0x000ea2000c1e9900 */
[----:B------:R-:W-:-:S04]  /*0280*/  IMAD.MOV.U32 R13, RZ, RZ, c[0x0][0x0] ;  /* 0x00000000ff0d7624 */ /* 0x000fc800078e00ff */
[----:B------:R-:W-:-:S05]  /*0290*/  IMAD R0, R13, c[0x0][0xc], R0 ;  /* 0x000003000d007a24 */ /* 0x000fca00078e0200 */
[----:B------:R-:W-:Y:S01]  /*02a0*/  ISETP.GE.AND P1, PT, R0, UR4, PT ;  /* 0x0000000400007c0c */ /* 0x000fe2000bf26270 */
[----:B--2---:R-:W-:-:S10]  /*02b0*/  HFMA2.MMA R7, R9, 1, 1, R6 ;  /* 0x3c003c0009077835 */ /* 0x004fd40000000006 */
[--C-:B------:R-:W-:Y:S02]  /*02c0*/  HADD2.F32 R9, -RZ, R7.reuse.H0_H0 ;  /* 0x20000007ff097230 */ /* 0x100fe40000004100 */
[----:B------:R-:W-:-:S04]  /*02d0*/  HADD2.F32 R10, -RZ, R7.H1_H1 ;  /* 0x30000007ff0a7230 */ /* 0x000fc80000004100 */
[----:B------:R-:W-:Y:S08]  /*02e0*/  MUFU.TANH R9, R9 ;  /* 0x0000000900097308 */ /* 0x000ff00000002400 */
[----:B------:R-:W0:Y:S02]  /*02f0*/  MUFU.TANH R10, R10 ;  /* 0x0000000a000a7308 */ /* 0x000e240000002400 */
[----:B0-----:R-:W-:-:S05]  /*0300*/  F2FP.PACK_AB R11, R10, R9 ;  /* 0x000000090a0b723e */ /* 0x001fca00000000ff */
[----:B------:R0:W-:Y:S01]  /*0310*/  STG.E [R2.64], R11 ;  /* 0x0000000b02007986 */ /* 0x0001e2000c101906 */
[----:B------:R-:W-:Y:S05]  /*0320*/  @!P1 BRA `(.L_x_214) ;  /* 0xfffffe4000009947 */ /* 0x000fea000383ffff */
[----:B------:R-:W-:Y:S05]  /*0330*/  EXIT ;  /* 0x000000000000794d */ /* 0x000fea0003800000 */
.L_x_213:
[----:B0-----:R-:W-:-:S05]  /*0340*/  MOV R3, 0x4 ;  /* 0x0000000400037802 */ /* 0x001fca0000000f00 */
[----:B------:R-:W-:-:S05]  /*0350*/  IMAD.WIDE R2, R3, R0, c[0x0][0x160] ;  /* 0x0000580003027625 */ /* 0x000fca00078e0200 */
[----:B------:R-:W2:Y:S01]  /*0360*/  LDG.E R5, [R2.64] ;  /* 0x0000000602057981 */ /* 0x000ea2000c1e1900 */
[----:B------:R-:W-:-:S04]  /*0370*/  IMAD.MOV.U32 R9, RZ, RZ, c[0x0][0x0] ;  /* 0x00000000ff097624 */ /* 0x000fc800078e00ff */
[----:B------:R-:W-:-:S05]  /*0380*/  IMAD R0, R9, c[0x0][0xc], R0 ;  /* 0x0000030009007a24 */ /* 0x000fca00078e0200 */
[----:B------:R-:W-:Y:S01]  /*0390*/  ISETP.GE.AND P0, PT, R0, UR4, PT ;  /* 0x0000000400007c0c */ /* 0x000fe2000bf06270 */
[--C-:B--2---:R-:W-:Y:S02]  /*03a0*/  HADD2.F32 R4, -RZ, R5.reuse.H0_H0 ;  /* 0x20000005ff047230 */ /* 0x104fe40000004100 */
[----:B------:R-:W-:-:S04]  /*03b0*/  HADD2.F32 R5, -RZ, R5.H1_H1 ;  /* 0x30000005ff057230 */ /* 0x000fc80000004100 */
[----:B------:R-:W-:Y:S08]  /*03c0*/  MUFU.TANH R4, R4 ;  /* 0x0000000400047308 */ /* 0x000ff00000002400 */
[----:B------:R-:W0:Y:S02]  /*03d0*/  MUFU.TANH R5, R5 ;  /* 0x0000000500057308 */ /* 0x000e240000002400 */
[----:B0-----:R-:W-:-:S05]  /*03e0*/  F2FP.PACK_AB R7, R5, R4 ;  /* 0x000000040507723e */ /* 0x001fca00000000ff */
[----:B------:R0:W-:Y:S01]  /*03f0*/  STG.E [R2.64], R7 ;  /* 0x0000000702007986 */ /* 0x0001e2000c101906 */
[----:B------:R-:W-:Y:S05]  /*0400*/  @!P0 BRA `(.L_x_213) ;  /* 0xffffff3000008947 */ /* 0x000fea000383ffff */
[----:B------:R-:W-:Y:S05]  /*0410*/  EXIT ;  /* 0x000000000000794d */ /* 0x000fea0003800000 */
.L_x_215:
        /* <DEDUP_REMOVED lines=14> */
.L_x_251:
